//
// Generated by NVIDIA NVVM Compiler
//
// Compiler Build ID: CL-36424714
// Cuda compilation tools, release 13.0, V13.0.88
// Based on NVVM 20.0.0
//

.version 9.0
.target sm_100
.address_size 64

	// .globl	_Z19kernel_xor_baselinePK7uint128S1_PS_i
.extern .shared .align 16 .b8 smem_raw[];

.visible .entry _Z19kernel_xor_baselinePK7uint128S1_PS_i(
	.param .u64 .ptr .align 1 _Z19kernel_xor_baselinePK7uint128S1_PS_i_param_0,
	.param .u64 .ptr .align 1 _Z19kernel_xor_baselinePK7uint128S1_PS_i_param_1,
	.param .u64 .ptr .align 1 _Z19kernel_xor_baselinePK7uint128S1_PS_i_param_2,
	.param .u32 _Z19kernel_xor_baselinePK7uint128S1_PS_i_param_3
)
{
	.reg .pred 	%p<4>;
	.reg .b32 	%r<6>;
	.reg .b64 	%rd<17>;

	ld.param.u64 	%rd4, [_Z19kernel_xor_baselinePK7uint128S1_PS_i_param_0];
	ld.param.u64 	%rd5, [_Z19kernel_xor_baselinePK7uint128S1_PS_i_param_1];
	ld.param.u64 	%rd6, [_Z19kernel_xor_baselinePK7uint128S1_PS_i_param_2];
	ld.param.u32 	%r2, [_Z19kernel_xor_baselinePK7uint128S1_PS_i_param_3];
	cvta.to.global.u64 	%rd1, %rd6;
	mov.u32 	%r3, %ctaid.x;
	mov.u32 	%r4, %ntid.x;
	mov.u32 	%r5, %tid.x;
	mad.lo.s32 	%r1, %r3, %r4, %r5;
	setp.ge.s32 	%p1, %r1, %r2;
	@%p1 bra 	$L__BB0_5;
	cvta.to.global.u64 	%rd7, %rd4;
	cvta.to.global.u64 	%rd8, %rd5;
	mul.wide.s32 	%rd9, %r1, 16;
	add.s64 	%rd10, %rd7, %rd9;
	ld.global.nc.u64 	%rd11, [%rd10];
	ld.global.nc.u64 	%rd12, [%rd10+8];
	add.s64 	%rd13, %rd8, %rd9;
	ld.global.nc.u64 	%rd14, [%rd13];
	ld.global.nc.u64 	%rd15, [%rd13+8];
	xor.b64  	%rd2, %rd14, %rd11;
	xor.b64  	%rd3, %rd15, %rd12;
	setp.ne.s32 	%p2, %r1, 0;
	@%p2 bra 	$L__BB0_3;
	st.global.u64 	[%rd1], %rd2;
	st.global.u64 	[%rd1+8], %rd3;
$L__BB0_3:
	setp.ne.s64 	%p3, %rd2, 3735928559;
	@%p3 bra 	$L__BB0_5;
	mov.b64 	%rd16, 3735928559;
	st.global.u64 	[%rd1+8], %rd16;
$L__BB0_5:
	ret;

}
	// .globl	_Z18kernel_gf128_towerPK7uint128S1_PS_i
.visible .entry _Z18kernel_gf128_towerPK7uint128S1_PS_i(
	.param .u64 .ptr .align 1 _Z18kernel_gf128_towerPK7uint128S1_PS_i_param_0,
	.param .u64 .ptr .align 1 _Z18kernel_gf128_towerPK7uint128S1_PS_i_param_1,
	.param .u64 .ptr .align 1 _Z18kernel_gf128_towerPK7uint128S1_PS_i_param_2,
	.param .u32 _Z18kernel_gf128_towerPK7uint128S1_PS_i_param_3
)
{
	.reg .pred 	%p<60>;
	.reg .b16 	%rs<3144>;
	.reg .b32 	%r<10772>;
	.reg .b64 	%rd<788>;

	mov.u32 	%r1, %tid.x;
	mov.u32 	%r2, %ntid.x;
	add.s32 	%r3, %r1, %r2;
	cvt.u16.u32 	%rs1, %r3;
	not.b16 	%rs2, %rs1;
	cvt.u16.u32 	%rs3, %r2;
	div.u16 	%rs4, %rs2, %rs3;
	and.b16  	%rs5, %rs4, 1;
	setp.eq.b16 	%p1, %rs5, 1;
	not.pred 	%p2, %p1;
	mov.u32 	%r10771, %r1;
	@%p2 bra 	$L__BB1_2;
	shr.u32 	%r13, %r1, 8;
	cvt.u16.u32 	%rs6, %r13;
	and.b32  	%r14, %r1, 1;
	setp.eq.b32 	%p3, %r14, 1;
	selp.b16 	%rs7, %rs6, 0, %p3;
	shl.b16 	%rs8, %rs6, 1;
	and.b32  	%r15, %r1, 2;
	setp.eq.s32 	%p4, %r15, 0;
	selp.b16 	%rs9, 0, %rs8, %p4;
	xor.b16  	%rs10, %rs9, %rs7;
	shl.b16 	%rs11, %rs6, 2;
	and.b32  	%r16, %r1, 4;
	setp.eq.s32 	%p5, %r16, 0;
	selp.b16 	%rs12, 0, %rs11, %p5;
	xor.b16  	%rs13, %rs12, %rs10;
	shl.b16 	%rs14, %rs6, 3;
	and.b32  	%r17, %r1, 8;
	setp.eq.s32 	%p6, %r17, 0;
	selp.b16 	%rs15, 0, %rs14, %p6;
	xor.b16  	%rs16, %rs15, %rs13;
	shl.b16 	%rs17, %rs6, 4;
	and.b32  	%r18, %r1, 16;
	setp.eq.s32 	%p7, %r18, 0;
	selp.b16 	%rs18, 0, %rs17, %p7;
	xor.b16  	%rs19, %rs18, %rs16;
	shl.b16 	%rs20, %rs6, 5;
	and.b32  	%r19, %r1, 32;
	setp.eq.s32 	%p8, %r19, 0;
	selp.b16 	%rs21, 0, %rs20, %p8;
	xor.b16  	%rs22, %rs21, %rs19;
	shl.b16 	%rs23, %rs6, 6;
	cvt.s16.s8 	%rs24, %rs23;
	and.b32  	%r20, %r1, 64;
	setp.eq.s32 	%p9, %r20, 0;
	selp.b16 	%rs25, 0, %rs23, %p9;
	xor.b16  	%rs26, %rs25, %rs22;
	shl.b16 	%rs27, %rs6, 7;
	or.b16  	%rs28, %rs27, 27;
	setp.lt.s16 	%p10, %rs24, 0;
	selp.b16 	%rs29, %rs28, %rs27, %p10;
	and.b32  	%r21, %r1, 128;
	setp.eq.s32 	%p11, %r21, 0;
	selp.b16 	%rs30, 0, %rs29, %p11;
	xor.b16  	%rs31, %rs30, %rs26;
	and.b32  	%r22, %r1, 768;
	mov.u32 	%r23, smem_raw;
	add.s32 	%r24, %r23, %r22;
	and.b32  	%r25, %r1, 255;
	add.s32 	%r26, %r24, %r25;
	st.shared.u8 	[%r26], %rs31;
	mov.u32 	%r10771, %r3;
$L__BB1_2:
	add.s32 	%r10770, %r2, %r10771;
	shl.b32 	%r6, %r2, 1;
	mov.u32 	%r38, smem_raw;
$L__BB1_3:
	shr.u32 	%r27, %r10771, 8;
	bfe.s32 	%r28, %r10771, 8, 8;
	cvt.s8.s32 	%rs32, %r28;
	cvt.u16.u32 	%rs33, %r27;
	and.b32  	%r29, %r10771, 1;
	setp.eq.b32 	%p12, %r29, 1;
	selp.b16 	%rs34, %rs33, 0, %p12;
	shl.b16 	%rs35, %rs33, 1;
	xor.b16  	%rs36, %rs35, 27;
	setp.lt.s16 	%p13, %rs32, 0;
	selp.b16 	%rs37, %rs36, %rs35, %p13;
	cvt.s16.s8 	%rs38, %rs37;
	and.b32  	%r30, %r10771, 2;
	setp.eq.s32 	%p14, %r30, 0;
	selp.b16 	%rs39, 0, %rs37, %p14;
	xor.b16  	%rs40, %rs39, %rs34;
	shl.b16 	%rs41, %rs37, 1;
	xor.b16  	%rs42, %rs41, 27;
	setp.lt.s16 	%p15, %rs38, 0;
	selp.b16 	%rs43, %rs42, %rs41, %p15;
	cvt.s16.s8 	%rs44, %rs43;
	and.b32  	%r31, %r10771, 4;
	setp.eq.s32 	%p16, %r31, 0;
	selp.b16 	%rs45, 0, %rs43, %p16;
	xor.b16  	%rs46, %rs45, %rs40;
	shl.b16 	%rs47, %rs43, 1;
	xor.b16  	%rs48, %rs47, 27;
	setp.lt.s16 	%p17, %rs44, 0;
	selp.b16 	%rs49, %rs48, %rs47, %p17;
	cvt.s16.s8 	%rs50, %rs49;
	and.b32  	%r32, %r10771, 8;
	setp.eq.s32 	%p18, %r32, 0;
	selp.b16 	%rs51, 0, %rs49, %p18;
	xor.b16  	%rs52, %rs51, %rs46;
	shl.b16 	%rs53, %rs49, 1;
	xor.b16  	%rs54, %rs53, 27;
	setp.lt.s16 	%p19, %rs50, 0;
	selp.b16 	%rs55, %rs54, %rs53, %p19;
	cvt.s16.s8 	%rs56, %rs55;
	and.b32  	%r33, %r10771, 16;
	setp.eq.s32 	%p20, %r33, 0;
	selp.b16 	%rs57, 0, %rs55, %p20;
	xor.b16  	%rs58, %rs57, %rs52;
	shl.b16 	%rs59, %rs55, 1;
	xor.b16  	%rs60, %rs59, 27;
	setp.lt.s16 	%p21, %rs56, 0;
	selp.b16 	%rs61, %rs60, %rs59, %p21;
	cvt.s16.s8 	%rs62, %rs61;
	and.b32  	%r34, %r10771, 32;
	setp.eq.s32 	%p22, %r34, 0;
	selp.b16 	%rs63, 0, %rs61, %p22;
	xor.b16  	%rs64, %rs63, %rs58;
	shl.b16 	%rs65, %rs61, 1;
	xor.b16  	%rs66, %rs65, 27;
	setp.lt.s16 	%p23, %rs62, 0;
	selp.b16 	%rs67, %rs66, %rs65, %p23;
	cvt.s16.s8 	%rs68, %rs67;
	and.b32  	%r35, %r10771, 64;
	setp.eq.s32 	%p24, %r35, 0;
	selp.b16 	%rs69, 0, %rs67, %p24;
	xor.b16  	%rs70, %rs69, %rs64;
	shl.b16 	%rs71, %rs67, 1;
	xor.b16  	%rs72, %rs71, 27;
	setp.lt.s16 	%p25, %rs68, 0;
	selp.b16 	%rs73, %rs72, %rs71, %p25;
	and.b32  	%r36, %r10771, 128;
	setp.eq.s32 	%p26, %r36, 0;
	selp.b16 	%rs74, 0, %rs73, %p26;
	xor.b16  	%rs75, %rs74, %rs70;
	and.b32  	%r37, %r10771, -256;
	add.s32 	%r39, %r38, %r37;
	and.b32  	%r40, %r10771, 255;
	add.s32 	%r41, %r39, %r40;
	st.shared.u8 	[%r41], %rs75;
	add.s32 	%r42, %r10771, %r2;
	shr.u32 	%r43, %r10770, 8;
	bfe.s32 	%r44, %r10770, 8, 8;
	cvt.s8.s32 	%rs76, %r44;
	cvt.u16.u32 	%rs77, %r43;
	and.b32  	%r45, %r10770, 1;
	setp.eq.b32 	%p27, %r45, 1;
	selp.b16 	%rs78, %rs77, 0, %p27;
	shl.b16 	%rs79, %rs77, 1;
	xor.b16  	%rs80, %rs79, 27;
	setp.lt.s16 	%p28, %rs76, 0;
	selp.b16 	%rs81, %rs80, %rs79, %p28;
	cvt.s16.s8 	%rs82, %rs81;
	and.b32  	%r46, %r10770, 2;
	setp.eq.s32 	%p29, %r46, 0;
	selp.b16 	%rs83, 0, %rs81, %p29;
	xor.b16  	%rs84, %rs83, %rs78;
	shl.b16 	%rs85, %rs81, 1;
	xor.b16  	%rs86, %rs85, 27;
	setp.lt.s16 	%p30, %rs82, 0;
	selp.b16 	%rs87, %rs86, %rs85, %p30;
	cvt.s16.s8 	%rs88, %rs87;
	and.b32  	%r47, %r10770, 4;
	setp.eq.s32 	%p31, %r47, 0;
	selp.b16 	%rs89, 0, %rs87, %p31;
	xor.b16  	%rs90, %rs89, %rs84;
	shl.b16 	%rs91, %rs87, 1;
	xor.b16  	%rs92, %rs91, 27;
	setp.lt.s16 	%p32, %rs88, 0;
	selp.b16 	%rs93, %rs92, %rs91, %p32;
	cvt.s16.s8 	%rs94, %rs93;
	and.b32  	%r48, %r10770, 8;
	setp.eq.s32 	%p33, %r48, 0;
	selp.b16 	%rs95, 0, %rs93, %p33;
	xor.b16  	%rs96, %rs95, %rs90;
	shl.b16 	%rs97, %rs93, 1;
	xor.b16  	%rs98, %rs97, 27;
	setp.lt.s16 	%p34, %rs94, 0;
	selp.b16 	%rs99, %rs98, %rs97, %p34;
	cvt.s16.s8 	%rs100, %rs99;
	and.b32  	%r49, %r10770, 16;
	setp.eq.s32 	%p35, %r49, 0;
	selp.b16 	%rs101, 0, %rs99, %p35;
	xor.b16  	%rs102, %rs101, %rs96;
	shl.b16 	%rs103, %rs99, 1;
	xor.b16  	%rs104, %rs103, 27;
	setp.lt.s16 	%p36, %rs100, 0;
	selp.b16 	%rs105, %rs104, %rs103, %p36;
	cvt.s16.s8 	%rs106, %rs105;
	and.b32  	%r50, %r10770, 32;
	setp.eq.s32 	%p37, %r50, 0;
	selp.b16 	%rs107, 0, %rs105, %p37;
	xor.b16  	%rs108, %rs107, %rs102;
	shl.b16 	%rs109, %rs105, 1;
	xor.b16  	%rs110, %rs109, 27;
	setp.lt.s16 	%p38, %rs106, 0;
	selp.b16 	%rs111, %rs110, %rs109, %p38;
	cvt.s16.s8 	%rs112, %rs111;
	and.b32  	%r51, %r10770, 64;
	setp.eq.s32 	%p39, %r51, 0;
	selp.b16 	%rs113, 0, %rs111, %p39;
	xor.b16  	%rs114, %rs113, %rs108;
	shl.b16 	%rs115, %rs111, 1;
	xor.b16  	%rs116, %rs115, 27;
	setp.lt.s16 	%p40, %rs112, 0;
	selp.b16 	%rs117, %rs116, %rs115, %p40;
	and.b32  	%r52, %r10770, 128;
	setp.eq.s32 	%p41, %r52, 0;
	selp.b16 	%rs118, 0, %rs117, %p41;
	xor.b16  	%rs119, %rs118, %rs114;
	and.b32  	%r53, %r10770, -256;
	add.s32 	%r54, %r38, %r53;
	and.b32  	%r55, %r10770, 255;
	add.s32 	%r56, %r54, %r55;
	st.shared.u8 	[%r56], %rs119;
	add.s32 	%r10771, %r42, %r2;
	add.s32 	%r10770, %r10770, %r6;
	setp.lt.u32 	%p42, %r10771, 65536;
	@%p42 bra 	$L__BB1_3;
	ld.param.u32 	%r10753, [_Z18kernel_gf128_towerPK7uint128S1_PS_i_param_3];
	bar.sync 	0;
	mov.u32 	%r57, %ctaid.x;
	shl.b32 	%r58, %r57, 12;
	or.b32  	%r11, %r58, %r1;
	setp.ge.s32 	%p43, %r11, %r10753;
	mov.b64 	%rd758, 0;
	mov.u64 	%rd759, %rd758;
	@%p43 bra 	$L__BB1_6;
	ld.param.u64 	%rd739, [_Z18kernel_gf128_towerPK7uint128S1_PS_i_param_1];
	ld.param.u64 	%rd723, [_Z18kernel_gf128_towerPK7uint128S1_PS_i_param_0];
	cvta.to.global.u64 	%rd69, %rd723;
	mul.wide.u32 	%rd70, %r11, 16;
	add.s64 	%rd71, %rd69, %rd70;
	ld.global.nc.u64 	%rd72, [%rd71];
	ld.global.nc.u64 	%rd73, [%rd71+8];
	cvta.to.global.u64 	%rd74, %rd739;
	add.s64 	%rd75, %rd74, %rd70;
	ld.global.nc.u64 	%rd76, [%rd75];
	ld.global.nc.u64 	%rd77, [%rd75+8];
	cvt.u32.u64 	%r59, %rd72;
	{ .reg .b32 tmp; mov.b64 {tmp, %r60}, %rd72; }
	cvt.u32.u64 	%r61, %rd76;
	{ .reg .b32 tmp; mov.b64 {tmp, %r62}, %rd76; }
	and.b32  	%r63, %r59, 65535;
	shr.u32 	%r64, %r59, 16;
	and.b32  	%r65, %r61, 65535;
	shr.u32 	%r66, %r61, 16;
	shr.u32 	%r67, %r63, 8;
	shr.u32 	%r68, %r65, 8;
	and.b32  	%r69, %r59, 255;
	shl.b32 	%r70, %r59, 8;
	and.b32  	%r71, %r70, 65280;
	add.s32 	%r73, %r38, %r71;
	and.b32  	%r74, %r61, 255;
	add.s32 	%r75, %r73, %r74;
	ld.shared.u8 	%rs120, [%r75];
	and.b32  	%r76, %r59, 65280;
	add.s32 	%r77, %r38, %r76;
	add.s32 	%r78, %r77, %r68;
	ld.shared.u8 	%rs121, [%r78];
	xor.b32  	%r79, %r67, %r69;
	shl.b32 	%r80, %r79, 8;
	add.s32 	%r81, %r38, %r80;
	xor.b32  	%r82, %r68, %r74;
	add.s32 	%r83, %r81, %r82;
	ld.shared.u8 	%rs122, [%r83];
	xor.b16  	%rs123, %rs120, %rs122;
	xor.b16  	%rs124, %rs123, %rs121;
	and.b16  	%rs125, %rs124, 255;
	mul.wide.u16 	%r84, %rs125, 256;
	xor.b16  	%rs126, %rs121, %rs120;
	cvt.u32.u16 	%r85, %rs126;
	and.b32  	%r86, %r85, 255;
	or.b32  	%r87, %r84, %r86;
	shr.u32 	%r88, %r59, 24;
	shr.u32 	%r89, %r61, 24;
	and.b32  	%r90, %r64, 255;
	shr.u32 	%r91, %r59, 8;
	and.b32  	%r92, %r91, 65280;
	add.s32 	%r93, %r38, %r92;
	and.b32  	%r94, %r66, 255;
	add.s32 	%r95, %r93, %r94;
	ld.shared.u8 	%rs127, [%r95];
	shl.b32 	%r96, %r88, 8;
	add.s32 	%r97, %r38, %r96;
	add.s32 	%r98, %r97, %r89;
	ld.shared.u8 	%rs128, [%r98];
	xor.b32  	%r99, %r90, %r88;
	shl.b32 	%r100, %r99, 8;
	add.s32 	%r101, %r38, %r100;
	xor.b32  	%r102, %r94, %r89;
	add.s32 	%r103, %r101, %r102;
	ld.shared.u8 	%rs129, [%r103];
	xor.b16  	%rs130, %rs127, %rs129;
	xor.b16  	%rs131, %rs130, %rs128;
	and.b16  	%rs132, %rs131, 255;
	mul.wide.u16 	%r104, %rs132, 256;
	xor.b16  	%rs133, %rs128, %rs127;
	cvt.u32.u16 	%r105, %rs133;
	and.b32  	%r106, %r105, 255;
	or.b32  	%r107, %r104, %r106;
	xor.b32  	%r108, %r63, %r64;
	xor.b32  	%r109, %r65, %r66;
	shr.u32 	%r110, %r108, 8;
	shr.u32 	%r111, %r109, 8;
	and.b32  	%r112, %r108, 255;
	shl.b32 	%r113, %r108, 8;
	and.b32  	%r114, %r113, 65280;
	add.s32 	%r115, %r38, %r114;
	and.b32  	%r116, %r109, 255;
	add.s32 	%r117, %r115, %r116;
	ld.shared.u8 	%rs134, [%r117];
	and.b32  	%r118, %r108, 65280;
	add.s32 	%r119, %r38, %r118;
	add.s32 	%r120, %r119, %r111;
	ld.shared.u8 	%rs135, [%r120];
	xor.b32  	%r121, %r112, %r110;
	shl.b32 	%r122, %r121, 8;
	add.s32 	%r123, %r38, %r122;
	xor.b32  	%r124, %r116, %r111;
	add.s32 	%r125, %r123, %r124;
	ld.shared.u8 	%rs136, [%r125];
	xor.b16  	%rs137, %rs134, %rs136;
	xor.b16  	%rs138, %rs137, %rs135;
	shl.b16 	%rs139, %rs138, 8;
	cvt.u32.u16 	%r126, %rs139;
	xor.b16  	%rs140, %rs135, %rs134;
	cvt.u32.u16 	%r127, %rs140;
	and.b32  	%r128, %r127, 255;
	or.b32  	%r129, %r126, %r128;
	xor.b32  	%r130, %r87, %r129;
	xor.b32  	%r131, %r130, %r107;
	shl.b32 	%r132, %r131, 16;
	xor.b32  	%r133, %r107, %r87;
	or.b32  	%r134, %r132, %r133;
	and.b32  	%r135, %r60, 65535;
	shr.u64 	%rd78, %rd72, 48;
	cvt.u32.u64 	%r136, %rd78;
	and.b32  	%r137, %r62, 65535;
	shr.u64 	%rd79, %rd76, 48;
	cvt.u32.u64 	%r138, %rd79;
	shr.u32 	%r139, %r135, 8;
	shr.u32 	%r140, %r137, 8;
	and.b32  	%r141, %r60, 255;
	shl.b32 	%r142, %r60, 8;
	and.b32  	%r143, %r142, 65280;
	add.s32 	%r144, %r38, %r143;
	and.b32  	%r145, %r62, 255;
	add.s32 	%r146, %r144, %r145;
	ld.shared.u8 	%rs141, [%r146];
	and.b32  	%r147, %r60, 65280;
	add.s32 	%r148, %r38, %r147;
	add.s32 	%r149, %r148, %r140;
	ld.shared.u8 	%rs142, [%r149];
	xor.b32  	%r150, %r139, %r141;
	shl.b32 	%r151, %r150, 8;
	add.s32 	%r152, %r38, %r151;
	xor.b32  	%r153, %r140, %r145;
	add.s32 	%r154, %r152, %r153;
	ld.shared.u8 	%rs143, [%r154];
	xor.b16  	%rs144, %rs141, %rs143;
	xor.b16  	%rs145, %rs144, %rs142;
	and.b16  	%rs146, %rs145, 255;
	mul.wide.u16 	%r155, %rs146, 256;
	xor.b16  	%rs147, %rs142, %rs141;
	cvt.u32.u16 	%r156, %rs147;
	and.b32  	%r157, %r156, 255;
	or.b32  	%r158, %r155, %r157;
	shr.u64 	%rd80, %rd72, 56;
	cvt.u32.u64 	%r159, %rd80;
	shr.u64 	%rd81, %rd76, 56;
	cvt.u32.u64 	%r160, %rd81;
	and.b32  	%r161, %r136, 255;
	shr.u64 	%rd82, %rd72, 40;
	cvt.u32.u64 	%r162, %rd82;
	and.b32  	%r163, %r162, 65280;
	add.s32 	%r164, %r38, %r163;
	and.b32  	%r165, %r138, 255;
	add.s32 	%r166, %r164, %r165;
	ld.shared.u8 	%rs148, [%r166];
	shl.b32 	%r167, %r159, 8;
	add.s32 	%r168, %r38, %r167;
	add.s32 	%r169, %r168, %r160;
	ld.shared.u8 	%rs149, [%r169];
	xor.b32  	%r170, %r161, %r159;
	shl.b32 	%r171, %r170, 8;
	add.s32 	%r172, %r38, %r171;
	xor.b32  	%r173, %r165, %r160;
	add.s32 	%r174, %r172, %r173;
	ld.shared.u8 	%rs150, [%r174];
	xor.b16  	%rs151, %rs148, %rs150;
	xor.b16  	%rs152, %rs151, %rs149;
	and.b16  	%rs153, %rs152, 255;
	mul.wide.u16 	%r175, %rs153, 256;
	xor.b16  	%rs154, %rs149, %rs148;
	cvt.u32.u16 	%r176, %rs154;
	and.b32  	%r177, %r176, 255;
	or.b32  	%r178, %r175, %r177;
	xor.b32  	%r179, %r135, %r136;
	xor.b32  	%r180, %r137, %r138;
	shr.u32 	%r181, %r179, 8;
	shr.u32 	%r182, %r180, 8;
	and.b32  	%r183, %r179, 255;
	shl.b32 	%r184, %r179, 8;
	and.b32  	%r185, %r184, 65280;
	add.s32 	%r186, %r38, %r185;
	and.b32  	%r187, %r180, 255;
	add.s32 	%r188, %r186, %r187;
	ld.shared.u8 	%rs155, [%r188];
	and.b32  	%r189, %r179, 65280;
	add.s32 	%r190, %r38, %r189;
	add.s32 	%r191, %r190, %r182;
	ld.shared.u8 	%rs156, [%r191];
	xor.b32  	%r192, %r183, %r181;
	shl.b32 	%r193, %r192, 8;
	add.s32 	%r194, %r38, %r193;
	xor.b32  	%r195, %r187, %r182;
	add.s32 	%r196, %r194, %r195;
	ld.shared.u8 	%rs157, [%r196];
	xor.b16  	%rs158, %rs155, %rs157;
	xor.b16  	%rs159, %rs158, %rs156;
	shl.b16 	%rs160, %rs159, 8;
	cvt.u32.u16 	%r197, %rs160;
	xor.b16  	%rs161, %rs156, %rs155;
	cvt.u32.u16 	%r198, %rs161;
	and.b32  	%r199, %r198, 255;
	or.b32  	%r200, %r197, %r199;
	xor.b32  	%r201, %r158, %r200;
	xor.b32  	%r202, %r201, %r178;
	shl.b32 	%r203, %r202, 16;
	xor.b32  	%r204, %r178, %r158;
	or.b32  	%r205, %r203, %r204;
	xor.b32  	%r206, %r60, %r59;
	xor.b32  	%r207, %r62, %r61;
	and.b32  	%r208, %r206, 65535;
	shr.u32 	%r209, %r206, 16;
	and.b32  	%r210, %r207, 65535;
	shr.u32 	%r211, %r207, 16;
	shr.u32 	%r212, %r208, 8;
	shr.u32 	%r213, %r210, 8;
	and.b32  	%r214, %r206, 255;
	shl.b32 	%r215, %r206, 8;
	and.b32  	%r216, %r215, 65280;
	add.s32 	%r217, %r38, %r216;
	and.b32  	%r218, %r207, 255;
	add.s32 	%r219, %r217, %r218;
	ld.shared.u8 	%rs162, [%r219];
	and.b32  	%r220, %r206, 65280;
	add.s32 	%r221, %r38, %r220;
	add.s32 	%r222, %r221, %r213;
	ld.shared.u8 	%rs163, [%r222];
	xor.b32  	%r223, %r212, %r214;
	shl.b32 	%r224, %r223, 8;
	add.s32 	%r225, %r38, %r224;
	xor.b32  	%r226, %r213, %r218;
	add.s32 	%r227, %r225, %r226;
	ld.shared.u8 	%rs164, [%r227];
	xor.b16  	%rs165, %rs162, %rs164;
	xor.b16  	%rs166, %rs165, %rs163;
	and.b16  	%rs167, %rs166, 255;
	mul.wide.u16 	%r228, %rs167, 256;
	xor.b16  	%rs168, %rs163, %rs162;
	cvt.u32.u16 	%r229, %rs168;
	and.b32  	%r230, %r229, 255;
	or.b32  	%r231, %r228, %r230;
	shr.u32 	%r232, %r206, 24;
	shr.u32 	%r233, %r207, 24;
	and.b32  	%r234, %r209, 255;
	shr.u32 	%r235, %r206, 8;
	and.b32  	%r236, %r235, 65280;
	add.s32 	%r237, %r38, %r236;
	and.b32  	%r238, %r211, 255;
	add.s32 	%r239, %r237, %r238;
	ld.shared.u8 	%rs169, [%r239];
	shl.b32 	%r240, %r232, 8;
	add.s32 	%r241, %r38, %r240;
	add.s32 	%r242, %r241, %r233;
	ld.shared.u8 	%rs170, [%r242];
	xor.b32  	%r243, %r234, %r232;
	shl.b32 	%r244, %r243, 8;
	add.s32 	%r245, %r38, %r244;
	xor.b32  	%r246, %r238, %r233;
	add.s32 	%r247, %r245, %r246;
	ld.shared.u8 	%rs171, [%r247];
	xor.b16  	%rs172, %rs169, %rs171;
	xor.b16  	%rs173, %rs172, %rs170;
	and.b16  	%rs174, %rs173, 255;
	mul.wide.u16 	%r248, %rs174, 256;
	xor.b16  	%rs175, %rs170, %rs169;
	cvt.u32.u16 	%r249, %rs175;
	and.b32  	%r250, %r249, 255;
	or.b32  	%r251, %r248, %r250;
	xor.b32  	%r252, %r208, %r209;
	xor.b32  	%r253, %r210, %r211;
	shr.u32 	%r254, %r252, 8;
	shr.u32 	%r255, %r253, 8;
	and.b32  	%r256, %r252, 255;
	shl.b32 	%r257, %r252, 8;
	and.b32  	%r258, %r257, 65280;
	add.s32 	%r259, %r38, %r258;
	and.b32  	%r260, %r253, 255;
	add.s32 	%r261, %r259, %r260;
	ld.shared.u8 	%rs176, [%r261];
	and.b32  	%r262, %r252, 65280;
	add.s32 	%r263, %r38, %r262;
	add.s32 	%r264, %r263, %r255;
	ld.shared.u8 	%rs177, [%r264];
	xor.b32  	%r265, %r256, %r254;
	shl.b32 	%r266, %r265, 8;
	add.s32 	%r267, %r38, %r266;
	xor.b32  	%r268, %r260, %r255;
	add.s32 	%r269, %r267, %r268;
	ld.shared.u8 	%rs178, [%r269];
	xor.b16  	%rs179, %rs176, %rs178;
	xor.b16  	%rs180, %rs179, %rs177;
	shl.b16 	%rs181, %rs180, 8;
	cvt.u32.u16 	%r270, %rs181;
	xor.b16  	%rs182, %rs177, %rs176;
	cvt.u32.u16 	%r271, %rs182;
	and.b32  	%r272, %r271, 255;
	or.b32  	%r273, %r270, %r272;
	xor.b32  	%r274, %r231, %r273;
	xor.b32  	%r275, %r274, %r251;
	shl.b32 	%r276, %r275, 16;
	xor.b32  	%r277, %r251, %r231;
	or.b32  	%r278, %r276, %r277;
	xor.b32  	%r279, %r134, %r278;
	xor.b32  	%r280, %r279, %r205;
	cvt.u64.u32 	%rd83, %r280;
	shl.b64 	%rd84, %rd83, 32;
	xor.b32  	%r281, %r205, %r134;
	cvt.u64.u32 	%rd85, %r281;
	or.b64  	%rd86, %rd84, %rd85;
	cvt.u32.u64 	%r282, %rd73;
	{ .reg .b32 tmp; mov.b64 {tmp, %r283}, %rd73; }
	cvt.u32.u64 	%r284, %rd77;
	{ .reg .b32 tmp; mov.b64 {tmp, %r285}, %rd77; }
	and.b32  	%r286, %r282, 65535;
	shr.u32 	%r287, %r282, 16;
	and.b32  	%r288, %r284, 65535;
	shr.u32 	%r289, %r284, 16;
	shr.u32 	%r290, %r286, 8;
	shr.u32 	%r291, %r288, 8;
	and.b32  	%r292, %r282, 255;
	shl.b32 	%r293, %r282, 8;
	and.b32  	%r294, %r293, 65280;
	add.s32 	%r295, %r38, %r294;
	and.b32  	%r296, %r284, 255;
	add.s32 	%r297, %r295, %r296;
	ld.shared.u8 	%rs183, [%r297];
	and.b32  	%r298, %r282, 65280;
	add.s32 	%r299, %r38, %r298;
	add.s32 	%r300, %r299, %r291;
	ld.shared.u8 	%rs184, [%r300];
	xor.b32  	%r301, %r290, %r292;
	shl.b32 	%r302, %r301, 8;
	add.s32 	%r303, %r38, %r302;
	xor.b32  	%r304, %r291, %r296;
	add.s32 	%r305, %r303, %r304;
	ld.shared.u8 	%rs185, [%r305];
	xor.b16  	%rs186, %rs183, %rs185;
	xor.b16  	%rs187, %rs186, %rs184;
	and.b16  	%rs188, %rs187, 255;
	mul.wide.u16 	%r306, %rs188, 256;
	xor.b16  	%rs189, %rs184, %rs183;
	cvt.u32.u16 	%r307, %rs189;
	and.b32  	%r308, %r307, 255;
	or.b32  	%r309, %r306, %r308;
	shr.u32 	%r310, %r282, 24;
	shr.u32 	%r311, %r284, 24;
	and.b32  	%r312, %r287, 255;
	shr.u32 	%r313, %r282, 8;
	and.b32  	%r314, %r313, 65280;
	add.s32 	%r315, %r38, %r314;
	and.b32  	%r316, %r289, 255;
	add.s32 	%r317, %r315, %r316;
	ld.shared.u8 	%rs190, [%r317];
	shl.b32 	%r318, %r310, 8;
	add.s32 	%r319, %r38, %r318;
	add.s32 	%r320, %r319, %r311;
	ld.shared.u8 	%rs191, [%r320];
	xor.b32  	%r321, %r312, %r310;
	shl.b32 	%r322, %r321, 8;
	add.s32 	%r323, %r38, %r322;
	xor.b32  	%r324, %r316, %r311;
	add.s32 	%r325, %r323, %r324;
	ld.shared.u8 	%rs192, [%r325];
	xor.b16  	%rs193, %rs190, %rs192;
	xor.b16  	%rs194, %rs193, %rs191;
	and.b16  	%rs195, %rs194, 255;
	mul.wide.u16 	%r326, %rs195, 256;
	xor.b16  	%rs196, %rs191, %rs190;
	cvt.u32.u16 	%r327, %rs196;
	and.b32  	%r328, %r327, 255;
	or.b32  	%r329, %r326, %r328;
	xor.b32  	%r330, %r286, %r287;
	xor.b32  	%r331, %r288, %r289;
	shr.u32 	%r332, %r330, 8;
	shr.u32 	%r333, %r331, 8;
	and.b32  	%r334, %r330, 255;
	shl.b32 	%r335, %r330, 8;
	and.b32  	%r336, %r335, 65280;
	add.s32 	%r337, %r38, %r336;
	and.b32  	%r338, %r331, 255;
	add.s32 	%r339, %r337, %r338;
	ld.shared.u8 	%rs197, [%r339];
	and.b32  	%r340, %r330, 65280;
	add.s32 	%r341, %r38, %r340;
	add.s32 	%r342, %r341, %r333;
	ld.shared.u8 	%rs198, [%r342];
	xor.b32  	%r343, %r334, %r332;
	shl.b32 	%r344, %r343, 8;
	add.s32 	%r345, %r38, %r344;
	xor.b32  	%r346, %r338, %r333;
	add.s32 	%r347, %r345, %r346;
	ld.shared.u8 	%rs199, [%r347];
	xor.b16  	%rs200, %rs197, %rs199;
	xor.b16  	%rs201, %rs200, %rs198;
	shl.b16 	%rs202, %rs201, 8;
	cvt.u32.u16 	%r348, %rs202;
	xor.b16  	%rs203, %rs198, %rs197;
	cvt.u32.u16 	%r349, %rs203;
	and.b32  	%r350, %r349, 255;
	or.b32  	%r351, %r348, %r350;
	xor.b32  	%r352, %r309, %r351;
	xor.b32  	%r353, %r352, %r329;
	shl.b32 	%r354, %r353, 16;
	xor.b32  	%r355, %r329, %r309;
	or.b32  	%r356, %r354, %r355;
	and.b32  	%r357, %r283, 65535;
	shr.u64 	%rd87, %rd73, 48;
	cvt.u32.u64 	%r358, %rd87;
	and.b32  	%r359, %r285, 65535;
	shr.u64 	%rd88, %rd77, 48;
	cvt.u32.u64 	%r360, %rd88;
	shr.u32 	%r361, %r357, 8;
	shr.u32 	%r362, %r359, 8;
	and.b32  	%r363, %r283, 255;
	shl.b32 	%r364, %r283, 8;
	and.b32  	%r365, %r364, 65280;
	add.s32 	%r366, %r38, %r365;
	and.b32  	%r367, %r285, 255;
	add.s32 	%r368, %r366, %r367;
	ld.shared.u8 	%rs204, [%r368];
	and.b32  	%r369, %r283, 65280;
	add.s32 	%r370, %r38, %r369;
	add.s32 	%r371, %r370, %r362;
	ld.shared.u8 	%rs205, [%r371];
	xor.b32  	%r372, %r361, %r363;
	shl.b32 	%r373, %r372, 8;
	add.s32 	%r374, %r38, %r373;
	xor.b32  	%r375, %r362, %r367;
	add.s32 	%r376, %r374, %r375;
	ld.shared.u8 	%rs206, [%r376];
	xor.b16  	%rs207, %rs204, %rs206;
	xor.b16  	%rs208, %rs207, %rs205;
	and.b16  	%rs209, %rs208, 255;
	mul.wide.u16 	%r377, %rs209, 256;
	xor.b16  	%rs210, %rs205, %rs204;
	cvt.u32.u16 	%r378, %rs210;
	and.b32  	%r379, %r378, 255;
	or.b32  	%r380, %r377, %r379;
	shr.u64 	%rd89, %rd73, 56;
	cvt.u32.u64 	%r381, %rd89;
	shr.u64 	%rd90, %rd77, 56;
	cvt.u32.u64 	%r382, %rd90;
	and.b32  	%r383, %r358, 255;
	shr.u64 	%rd91, %rd73, 40;
	cvt.u32.u64 	%r384, %rd91;
	and.b32  	%r385, %r384, 65280;
	add.s32 	%r386, %r38, %r385;
	and.b32  	%r387, %r360, 255;
	add.s32 	%r388, %r386, %r387;
	ld.shared.u8 	%rs211, [%r388];
	shl.b32 	%r389, %r381, 8;
	add.s32 	%r390, %r38, %r389;
	add.s32 	%r391, %r390, %r382;
	ld.shared.u8 	%rs212, [%r391];
	xor.b32  	%r392, %r383, %r381;
	shl.b32 	%r393, %r392, 8;
	add.s32 	%r394, %r38, %r393;
	xor.b32  	%r395, %r387, %r382;
	add.s32 	%r396, %r394, %r395;
	ld.shared.u8 	%rs213, [%r396];
	xor.b16  	%rs214, %rs211, %rs213;
	xor.b16  	%rs215, %rs214, %rs212;
	and.b16  	%rs216, %rs215, 255;
	mul.wide.u16 	%r397, %rs216, 256;
	xor.b16  	%rs217, %rs212, %rs211;
	cvt.u32.u16 	%r398, %rs217;
	and.b32  	%r399, %r398, 255;
	or.b32  	%r400, %r397, %r399;
	xor.b32  	%r401, %r357, %r358;
	xor.b32  	%r402, %r359, %r360;
	shr.u32 	%r403, %r401, 8;
	shr.u32 	%r404, %r402, 8;
	and.b32  	%r405, %r401, 255;
	shl.b32 	%r406, %r401, 8;
	and.b32  	%r407, %r406, 65280;
	add.s32 	%r408, %r38, %r407;
	and.b32  	%r409, %r402, 255;
	add.s32 	%r410, %r408, %r409;
	ld.shared.u8 	%rs218, [%r410];
	and.b32  	%r411, %r401, 65280;
	add.s32 	%r412, %r38, %r411;
	add.s32 	%r413, %r412, %r404;
	ld.shared.u8 	%rs219, [%r413];
	xor.b32  	%r414, %r405, %r403;
	shl.b32 	%r415, %r414, 8;
	add.s32 	%r416, %r38, %r415;
	xor.b32  	%r417, %r409, %r404;
	add.s32 	%r418, %r416, %r417;
	ld.shared.u8 	%rs220, [%r418];
	xor.b16  	%rs221, %rs218, %rs220;
	xor.b16  	%rs222, %rs221, %rs219;
	shl.b16 	%rs223, %rs222, 8;
	cvt.u32.u16 	%r419, %rs223;
	xor.b16  	%rs224, %rs219, %rs218;
	cvt.u32.u16 	%r420, %rs224;
	and.b32  	%r421, %r420, 255;
	or.b32  	%r422, %r419, %r421;
	xor.b32  	%r423, %r380, %r422;
	xor.b32  	%r424, %r423, %r400;
	shl.b32 	%r425, %r424, 16;
	xor.b32  	%r426, %r400, %r380;
	or.b32  	%r427, %r425, %r426;
	xor.b32  	%r428, %r283, %r282;
	xor.b32  	%r429, %r285, %r284;
	and.b32  	%r430, %r428, 65535;
	shr.u32 	%r431, %r428, 16;
	and.b32  	%r432, %r429, 65535;
	shr.u32 	%r433, %r429, 16;
	shr.u32 	%r434, %r430, 8;
	shr.u32 	%r435, %r432, 8;
	and.b32  	%r436, %r428, 255;
	shl.b32 	%r437, %r428, 8;
	and.b32  	%r438, %r437, 65280;
	add.s32 	%r439, %r38, %r438;
	and.b32  	%r440, %r429, 255;
	add.s32 	%r441, %r439, %r440;
	ld.shared.u8 	%rs225, [%r441];
	and.b32  	%r442, %r428, 65280;
	add.s32 	%r443, %r38, %r442;
	add.s32 	%r444, %r443, %r435;
	ld.shared.u8 	%rs226, [%r444];
	xor.b32  	%r445, %r434, %r436;
	shl.b32 	%r446, %r445, 8;
	add.s32 	%r447, %r38, %r446;
	xor.b32  	%r448, %r435, %r440;
	add.s32 	%r449, %r447, %r448;
	ld.shared.u8 	%rs227, [%r449];
	xor.b16  	%rs228, %rs225, %rs227;
	xor.b16  	%rs229, %rs228, %rs226;
	and.b16  	%rs230, %rs229, 255;
	mul.wide.u16 	%r450, %rs230, 256;
	xor.b16  	%rs231, %rs226, %rs225;
	cvt.u32.u16 	%r451, %rs231;
	and.b32  	%r452, %r451, 255;
	or.b32  	%r453, %r450, %r452;
	shr.u32 	%r454, %r428, 24;
	shr.u32 	%r455, %r429, 24;
	and.b32  	%r456, %r431, 255;
	shr.u32 	%r457, %r428, 8;
	and.b32  	%r458, %r457, 65280;
	add.s32 	%r459, %r38, %r458;
	and.b32  	%r460, %r433, 255;
	add.s32 	%r461, %r459, %r460;
	ld.shared.u8 	%rs232, [%r461];
	shl.b32 	%r462, %r454, 8;
	add.s32 	%r463, %r38, %r462;
	add.s32 	%r464, %r463, %r455;
	ld.shared.u8 	%rs233, [%r464];
	xor.b32  	%r465, %r456, %r454;
	shl.b32 	%r466, %r465, 8;
	add.s32 	%r467, %r38, %r466;
	xor.b32  	%r468, %r460, %r455;
	add.s32 	%r469, %r467, %r468;
	ld.shared.u8 	%rs234, [%r469];
	xor.b16  	%rs235, %rs232, %rs234;
	xor.b16  	%rs236, %rs235, %rs233;
	and.b16  	%rs237, %rs236, 255;
	mul.wide.u16 	%r470, %rs237, 256;
	xor.b16  	%rs238, %rs233, %rs232;
	cvt.u32.u16 	%r471, %rs238;
	and.b32  	%r472, %r471, 255;
	or.b32  	%r473, %r470, %r472;
	xor.b32  	%r474, %r430, %r431;
	xor.b32  	%r475, %r432, %r433;
	shr.u32 	%r476, %r474, 8;
	shr.u32 	%r477, %r475, 8;
	and.b32  	%r478, %r474, 255;
	shl.b32 	%r479, %r474, 8;
	and.b32  	%r480, %r479, 65280;
	add.s32 	%r481, %r38, %r480;
	and.b32  	%r482, %r475, 255;
	add.s32 	%r483, %r481, %r482;
	ld.shared.u8 	%rs239, [%r483];
	and.b32  	%r484, %r474, 65280;
	add.s32 	%r485, %r38, %r484;
	add.s32 	%r486, %r485, %r477;
	ld.shared.u8 	%rs240, [%r486];
	xor.b32  	%r487, %r478, %r476;
	shl.b32 	%r488, %r487, 8;
	add.s32 	%r489, %r38, %r488;
	xor.b32  	%r490, %r482, %r477;
	add.s32 	%r491, %r489, %r490;
	ld.shared.u8 	%rs241, [%r491];
	xor.b16  	%rs242, %rs239, %rs241;
	xor.b16  	%rs243, %rs242, %rs240;
	shl.b16 	%rs244, %rs243, 8;
	cvt.u32.u16 	%r492, %rs244;
	xor.b16  	%rs245, %rs240, %rs239;
	cvt.u32.u16 	%r493, %rs245;
	and.b32  	%r494, %r493, 255;
	or.b32  	%r495, %r492, %r494;
	xor.b32  	%r496, %r453, %r495;
	xor.b32  	%r497, %r496, %r473;
	shl.b32 	%r498, %r497, 16;
	xor.b32  	%r499, %r473, %r453;
	or.b32  	%r500, %r498, %r499;
	xor.b32  	%r501, %r356, %r500;
	xor.b32  	%r502, %r501, %r427;
	cvt.u64.u32 	%rd92, %r502;
	shl.b64 	%rd93, %rd92, 32;
	xor.b32  	%r503, %r427, %r356;
	cvt.u64.u32 	%rd94, %r503;
	or.b64  	%rd95, %rd93, %rd94;
	xor.b64  	%rd96, %rd73, %rd72;
	xor.b64  	%rd97, %rd77, %rd76;
	cvt.u32.u64 	%r504, %rd96;
	{ .reg .b32 tmp; mov.b64 {tmp, %r505}, %rd96; }
	cvt.u32.u64 	%r506, %rd97;
	{ .reg .b32 tmp; mov.b64 {tmp, %r507}, %rd97; }
	and.b32  	%r508, %r504, 65535;
	shr.u32 	%r509, %r504, 16;
	and.b32  	%r510, %r506, 65535;
	shr.u32 	%r511, %r506, 16;
	shr.u32 	%r512, %r508, 8;
	shr.u32 	%r513, %r510, 8;
	and.b32  	%r514, %r504, 255;
	shl.b32 	%r515, %r504, 8;
	and.b32  	%r516, %r515, 65280;
	add.s32 	%r517, %r38, %r516;
	and.b32  	%r518, %r506, 255;
	add.s32 	%r519, %r517, %r518;
	ld.shared.u8 	%rs246, [%r519];
	and.b32  	%r520, %r504, 65280;
	add.s32 	%r521, %r38, %r520;
	add.s32 	%r522, %r521, %r513;
	ld.shared.u8 	%rs247, [%r522];
	xor.b32  	%r523, %r512, %r514;
	shl.b32 	%r524, %r523, 8;
	add.s32 	%r525, %r38, %r524;
	xor.b32  	%r526, %r513, %r518;
	add.s32 	%r527, %r525, %r526;
	ld.shared.u8 	%rs248, [%r527];
	xor.b16  	%rs249, %rs246, %rs248;
	xor.b16  	%rs250, %rs249, %rs247;
	and.b16  	%rs251, %rs250, 255;
	mul.wide.u16 	%r528, %rs251, 256;
	xor.b16  	%rs252, %rs247, %rs246;
	cvt.u32.u16 	%r529, %rs252;
	and.b32  	%r530, %r529, 255;
	or.b32  	%r531, %r528, %r530;
	shr.u32 	%r532, %r504, 24;
	shr.u32 	%r533, %r506, 24;
	and.b32  	%r534, %r509, 255;
	shr.u32 	%r535, %r504, 8;
	and.b32  	%r536, %r535, 65280;
	add.s32 	%r537, %r38, %r536;
	and.b32  	%r538, %r511, 255;
	add.s32 	%r539, %r537, %r538;
	ld.shared.u8 	%rs253, [%r539];
	shl.b32 	%r540, %r532, 8;
	add.s32 	%r541, %r38, %r540;
	add.s32 	%r542, %r541, %r533;
	ld.shared.u8 	%rs254, [%r542];
	xor.b32  	%r543, %r534, %r532;
	shl.b32 	%r544, %r543, 8;
	add.s32 	%r545, %r38, %r544;
	xor.b32  	%r546, %r538, %r533;
	add.s32 	%r547, %r545, %r546;
	ld.shared.u8 	%rs255, [%r547];
	xor.b16  	%rs256, %rs253, %rs255;
	xor.b16  	%rs257, %rs256, %rs254;
	and.b16  	%rs258, %rs257, 255;
	mul.wide.u16 	%r548, %rs258, 256;
	xor.b16  	%rs259, %rs254, %rs253;
	cvt.u32.u16 	%r549, %rs259;
	and.b32  	%r550, %r549, 255;
	or.b32  	%r551, %r548, %r550;
	xor.b32  	%r552, %r508, %r509;
	xor.b32  	%r553, %r510, %r511;
	shr.u32 	%r554, %r552, 8;
	shr.u32 	%r555, %r553, 8;
	and.b32  	%r556, %r552, 255;
	shl.b32 	%r557, %r552, 8;
	and.b32  	%r558, %r557, 65280;
	add.s32 	%r559, %r38, %r558;
	and.b32  	%r560, %r553, 255;
	add.s32 	%r561, %r559, %r560;
	ld.shared.u8 	%rs260, [%r561];
	and.b32  	%r562, %r552, 65280;
	add.s32 	%r563, %r38, %r562;
	add.s32 	%r564, %r563, %r555;
	ld.shared.u8 	%rs261, [%r564];
	xor.b32  	%r565, %r556, %r554;
	shl.b32 	%r566, %r565, 8;
	add.s32 	%r567, %r38, %r566;
	xor.b32  	%r568, %r560, %r555;
	add.s32 	%r569, %r567, %r568;
	ld.shared.u8 	%rs262, [%r569];
	xor.b16  	%rs263, %rs260, %rs262;
	xor.b16  	%rs264, %rs263, %rs261;
	shl.b16 	%rs265, %rs264, 8;
	cvt.u32.u16 	%r570, %rs265;
	xor.b16  	%rs266, %rs261, %rs260;
	cvt.u32.u16 	%r571, %rs266;
	and.b32  	%r572, %r571, 255;
	or.b32  	%r573, %r570, %r572;
	xor.b32  	%r574, %r531, %r573;
	xor.b32  	%r575, %r574, %r551;
	shl.b32 	%r576, %r575, 16;
	xor.b32  	%r577, %r551, %r531;
	or.b32  	%r578, %r576, %r577;
	and.b32  	%r579, %r505, 65535;
	shr.u64 	%rd98, %rd96, 48;
	cvt.u32.u64 	%r580, %rd98;
	and.b32  	%r581, %r507, 65535;
	shr.u64 	%rd99, %rd97, 48;
	cvt.u32.u64 	%r582, %rd99;
	shr.u32 	%r583, %r579, 8;
	shr.u32 	%r584, %r581, 8;
	and.b32  	%r585, %r505, 255;
	shl.b32 	%r586, %r505, 8;
	and.b32  	%r587, %r586, 65280;
	add.s32 	%r588, %r38, %r587;
	and.b32  	%r589, %r507, 255;
	add.s32 	%r590, %r588, %r589;
	ld.shared.u8 	%rs267, [%r590];
	and.b32  	%r591, %r505, 65280;
	add.s32 	%r592, %r38, %r591;
	add.s32 	%r593, %r592, %r584;
	ld.shared.u8 	%rs268, [%r593];
	xor.b32  	%r594, %r583, %r585;
	shl.b32 	%r595, %r594, 8;
	add.s32 	%r596, %r38, %r595;
	xor.b32  	%r597, %r584, %r589;
	add.s32 	%r598, %r596, %r597;
	ld.shared.u8 	%rs269, [%r598];
	xor.b16  	%rs270, %rs267, %rs269;
	xor.b16  	%rs271, %rs270, %rs268;
	and.b16  	%rs272, %rs271, 255;
	mul.wide.u16 	%r599, %rs272, 256;
	xor.b16  	%rs273, %rs268, %rs267;
	cvt.u32.u16 	%r600, %rs273;
	and.b32  	%r601, %r600, 255;
	or.b32  	%r602, %r599, %r601;
	shr.u64 	%rd100, %rd96, 56;
	cvt.u32.u64 	%r603, %rd100;
	shr.u64 	%rd101, %rd97, 56;
	cvt.u32.u64 	%r604, %rd101;
	and.b32  	%r605, %r580, 255;
	shr.u64 	%rd102, %rd96, 40;
	cvt.u32.u64 	%r606, %rd102;
	and.b32  	%r607, %r606, 65280;
	add.s32 	%r608, %r38, %r607;
	and.b32  	%r609, %r582, 255;
	add.s32 	%r610, %r608, %r609;
	ld.shared.u8 	%rs274, [%r610];
	shl.b32 	%r611, %r603, 8;
	add.s32 	%r612, %r38, %r611;
	add.s32 	%r613, %r612, %r604;
	ld.shared.u8 	%rs275, [%r613];
	xor.b32  	%r614, %r605, %r603;
	shl.b32 	%r615, %r614, 8;
	add.s32 	%r616, %r38, %r615;
	xor.b32  	%r617, %r609, %r604;
	add.s32 	%r618, %r616, %r617;
	ld.shared.u8 	%rs276, [%r618];
	xor.b16  	%rs277, %rs274, %rs276;
	xor.b16  	%rs278, %rs277, %rs275;
	and.b16  	%rs279, %rs278, 255;
	mul.wide.u16 	%r619, %rs279, 256;
	xor.b16  	%rs280, %rs275, %rs274;
	cvt.u32.u16 	%r620, %rs280;
	and.b32  	%r621, %r620, 255;
	or.b32  	%r622, %r619, %r621;
	xor.b32  	%r623, %r579, %r580;
	xor.b32  	%r624, %r581, %r582;
	shr.u32 	%r625, %r623, 8;
	shr.u32 	%r626, %r624, 8;
	and.b32  	%r627, %r623, 255;
	shl.b32 	%r628, %r623, 8;
	and.b32  	%r629, %r628, 65280;
	add.s32 	%r630, %r38, %r629;
	and.b32  	%r631, %r624, 255;
	add.s32 	%r632, %r630, %r631;
	ld.shared.u8 	%rs281, [%r632];
	and.b32  	%r633, %r623, 65280;
	add.s32 	%r634, %r38, %r633;
	add.s32 	%r635, %r634, %r626;
	ld.shared.u8 	%rs282, [%r635];
	xor.b32  	%r636, %r627, %r625;
	shl.b32 	%r637, %r636, 8;
	add.s32 	%r638, %r38, %r637;
	xor.b32  	%r639, %r631, %r626;
	add.s32 	%r640, %r638, %r639;
	ld.shared.u8 	%rs283, [%r640];
	xor.b16  	%rs284, %rs281, %rs283;
	xor.b16  	%rs285, %rs284, %rs282;
	shl.b16 	%rs286, %rs285, 8;
	cvt.u32.u16 	%r641, %rs286;
	xor.b16  	%rs287, %rs282, %rs281;
	cvt.u32.u16 	%r642, %rs287;
	and.b32  	%r643, %r642, 255;
	or.b32  	%r644, %r641, %r643;
	xor.b32  	%r645, %r602, %r644;
	xor.b32  	%r646, %r645, %r622;
	shl.b32 	%r647, %r646, 16;
	xor.b32  	%r648, %r622, %r602;
	or.b32  	%r649, %r647, %r648;
	xor.b32  	%r650, %r505, %r504;
	xor.b32  	%r651, %r507, %r506;
	and.b32  	%r652, %r650, 65535;
	shr.u32 	%r653, %r650, 16;
	and.b32  	%r654, %r651, 65535;
	shr.u32 	%r655, %r651, 16;
	shr.u32 	%r656, %r652, 8;
	shr.u32 	%r657, %r654, 8;
	and.b32  	%r658, %r650, 255;
	shl.b32 	%r659, %r650, 8;
	and.b32  	%r660, %r659, 65280;
	add.s32 	%r661, %r38, %r660;
	and.b32  	%r662, %r651, 255;
	add.s32 	%r663, %r661, %r662;
	ld.shared.u8 	%rs288, [%r663];
	and.b32  	%r664, %r650, 65280;
	add.s32 	%r665, %r38, %r664;
	add.s32 	%r666, %r665, %r657;
	ld.shared.u8 	%rs289, [%r666];
	xor.b32  	%r667, %r656, %r658;
	shl.b32 	%r668, %r667, 8;
	add.s32 	%r669, %r38, %r668;
	xor.b32  	%r670, %r657, %r662;
	add.s32 	%r671, %r669, %r670;
	ld.shared.u8 	%rs290, [%r671];
	xor.b16  	%rs291, %rs288, %rs290;
	xor.b16  	%rs292, %rs291, %rs289;
	and.b16  	%rs293, %rs292, 255;
	mul.wide.u16 	%r672, %rs293, 256;
	xor.b16  	%rs294, %rs289, %rs288;
	cvt.u32.u16 	%r673, %rs294;
	and.b32  	%r674, %r673, 255;
	or.b32  	%r675, %r672, %r674;
	shr.u32 	%r676, %r650, 24;
	shr.u32 	%r677, %r651, 24;
	and.b32  	%r678, %r653, 255;
	shr.u32 	%r679, %r650, 8;
	and.b32  	%r680, %r679, 65280;
	add.s32 	%r681, %r38, %r680;
	and.b32  	%r682, %r655, 255;
	add.s32 	%r683, %r681, %r682;
	ld.shared.u8 	%rs295, [%r683];
	shl.b32 	%r684, %r676, 8;
	add.s32 	%r685, %r38, %r684;
	add.s32 	%r686, %r685, %r677;
	ld.shared.u8 	%rs296, [%r686];
	xor.b32  	%r687, %r678, %r676;
	shl.b32 	%r688, %r687, 8;
	add.s32 	%r689, %r38, %r688;
	xor.b32  	%r690, %r682, %r677;
	add.s32 	%r691, %r689, %r690;
	ld.shared.u8 	%rs297, [%r691];
	xor.b16  	%rs298, %rs295, %rs297;
	xor.b16  	%rs299, %rs298, %rs296;
	and.b16  	%rs300, %rs299, 255;
	mul.wide.u16 	%r692, %rs300, 256;
	xor.b16  	%rs301, %rs296, %rs295;
	cvt.u32.u16 	%r693, %rs301;
	and.b32  	%r694, %r693, 255;
	or.b32  	%r695, %r692, %r694;
	xor.b32  	%r696, %r652, %r653;
	xor.b32  	%r697, %r654, %r655;
	shr.u32 	%r698, %r696, 8;
	shr.u32 	%r699, %r697, 8;
	and.b32  	%r700, %r696, 255;
	shl.b32 	%r701, %r696, 8;
	and.b32  	%r702, %r701, 65280;
	add.s32 	%r703, %r38, %r702;
	and.b32  	%r704, %r697, 255;
	add.s32 	%r705, %r703, %r704;
	ld.shared.u8 	%rs302, [%r705];
	and.b32  	%r706, %r696, 65280;
	add.s32 	%r707, %r38, %r706;
	add.s32 	%r708, %r707, %r699;
	ld.shared.u8 	%rs303, [%r708];
	xor.b32  	%r709, %r700, %r698;
	shl.b32 	%r710, %r709, 8;
	add.s32 	%r711, %r38, %r710;
	xor.b32  	%r712, %r704, %r699;
	add.s32 	%r713, %r711, %r712;
	ld.shared.u8 	%rs304, [%r713];
	xor.b16  	%rs305, %rs302, %rs304;
	xor.b16  	%rs306, %rs305, %rs303;
	shl.b16 	%rs307, %rs306, 8;
	cvt.u32.u16 	%r714, %rs307;
	xor.b16  	%rs308, %rs303, %rs302;
	cvt.u32.u16 	%r715, %rs308;
	and.b32  	%r716, %r715, 255;
	or.b32  	%r717, %r714, %r716;
	xor.b32  	%r718, %r675, %r717;
	xor.b32  	%r719, %r718, %r695;
	shl.b32 	%r720, %r719, 16;
	xor.b32  	%r721, %r695, %r675;
	or.b32  	%r722, %r720, %r721;
	xor.b32  	%r723, %r578, %r722;
	xor.b32  	%r724, %r723, %r649;
	cvt.u64.u32 	%rd103, %r724;
	shl.b64 	%rd104, %rd103, 32;
	xor.b32  	%r725, %r649, %r578;
	cvt.u64.u32 	%rd105, %r725;
	or.b64  	%rd106, %rd104, %rd105;
	xor.b64  	%rd759, %rd86, %rd95;
	xor.b64  	%rd758, %rd759, %rd106;
$L__BB1_6:
	ld.param.u32 	%r10754, [_Z18kernel_gf128_towerPK7uint128S1_PS_i_param_3];
	add.s32 	%r726, %r11, 256;
	setp.ge.s32 	%p44, %r726, %r10754;
	@%p44 bra 	$L__BB1_8;
	ld.param.u64 	%rd740, [_Z18kernel_gf128_towerPK7uint128S1_PS_i_param_1];
	ld.param.u64 	%rd724, [_Z18kernel_gf128_towerPK7uint128S1_PS_i_param_0];
	cvta.to.global.u64 	%rd107, %rd724;
	mul.wide.u32 	%rd108, %r11, 16;
	add.s64 	%rd109, %rd107, %rd108;
	ld.global.nc.u64 	%rd110, [%rd109+4096];
	ld.global.nc.u64 	%rd111, [%rd109+4104];
	cvta.to.global.u64 	%rd112, %rd740;
	add.s64 	%rd113, %rd112, %rd108;
	ld.global.nc.u64 	%rd114, [%rd113+4096];
	ld.global.nc.u64 	%rd115, [%rd113+4104];
	cvt.u32.u64 	%r727, %rd110;
	{ .reg .b32 tmp; mov.b64 {tmp, %r728}, %rd110; }
	cvt.u32.u64 	%r729, %rd114;
	{ .reg .b32 tmp; mov.b64 {tmp, %r730}, %rd114; }
	and.b32  	%r731, %r727, 65535;
	shr.u32 	%r732, %r727, 16;
	and.b32  	%r733, %r729, 65535;
	shr.u32 	%r734, %r729, 16;
	shr.u32 	%r735, %r731, 8;
	shr.u32 	%r736, %r733, 8;
	and.b32  	%r737, %r727, 255;
	shl.b32 	%r738, %r727, 8;
	and.b32  	%r739, %r738, 65280;
	mov.u32 	%r740, smem_raw;
	add.s32 	%r741, %r740, %r739;
	and.b32  	%r742, %r729, 255;
	add.s32 	%r743, %r741, %r742;
	ld.shared.u8 	%rs309, [%r743];
	and.b32  	%r744, %r727, 65280;
	add.s32 	%r745, %r740, %r744;
	add.s32 	%r746, %r745, %r736;
	ld.shared.u8 	%rs310, [%r746];
	xor.b32  	%r747, %r735, %r737;
	shl.b32 	%r748, %r747, 8;
	add.s32 	%r749, %r740, %r748;
	xor.b32  	%r750, %r736, %r742;
	add.s32 	%r751, %r749, %r750;
	ld.shared.u8 	%rs311, [%r751];
	xor.b16  	%rs312, %rs309, %rs311;
	xor.b16  	%rs313, %rs312, %rs310;
	and.b16  	%rs314, %rs313, 255;
	mul.wide.u16 	%r752, %rs314, 256;
	xor.b16  	%rs315, %rs310, %rs309;
	cvt.u32.u16 	%r753, %rs315;
	and.b32  	%r754, %r753, 255;
	or.b32  	%r755, %r752, %r754;
	shr.u32 	%r756, %r727, 24;
	shr.u32 	%r757, %r729, 24;
	and.b32  	%r758, %r732, 255;
	shr.u32 	%r759, %r727, 8;
	and.b32  	%r760, %r759, 65280;
	add.s32 	%r761, %r740, %r760;
	and.b32  	%r762, %r734, 255;
	add.s32 	%r763, %r761, %r762;
	ld.shared.u8 	%rs316, [%r763];
	shl.b32 	%r764, %r756, 8;
	add.s32 	%r765, %r740, %r764;
	add.s32 	%r766, %r765, %r757;
	ld.shared.u8 	%rs317, [%r766];
	xor.b32  	%r767, %r758, %r756;
	shl.b32 	%r768, %r767, 8;
	add.s32 	%r769, %r740, %r768;
	xor.b32  	%r770, %r762, %r757;
	add.s32 	%r771, %r769, %r770;
	ld.shared.u8 	%rs318, [%r771];
	xor.b16  	%rs319, %rs316, %rs318;
	xor.b16  	%rs320, %rs319, %rs317;
	and.b16  	%rs321, %rs320, 255;
	mul.wide.u16 	%r772, %rs321, 256;
	xor.b16  	%rs322, %rs317, %rs316;
	cvt.u32.u16 	%r773, %rs322;
	and.b32  	%r774, %r773, 255;
	or.b32  	%r775, %r772, %r774;
	xor.b32  	%r776, %r731, %r732;
	xor.b32  	%r777, %r733, %r734;
	shr.u32 	%r778, %r776, 8;
	shr.u32 	%r779, %r777, 8;
	and.b32  	%r780, %r776, 255;
	shl.b32 	%r781, %r776, 8;
	and.b32  	%r782, %r781, 65280;
	add.s32 	%r783, %r740, %r782;
	and.b32  	%r784, %r777, 255;
	add.s32 	%r785, %r783, %r784;
	ld.shared.u8 	%rs323, [%r785];
	and.b32  	%r786, %r776, 65280;
	add.s32 	%r787, %r740, %r786;
	add.s32 	%r788, %r787, %r779;
	ld.shared.u8 	%rs324, [%r788];
	xor.b32  	%r789, %r780, %r778;
	shl.b32 	%r790, %r789, 8;
	add.s32 	%r791, %r740, %r790;
	xor.b32  	%r792, %r784, %r779;
	add.s32 	%r793, %r791, %r792;
	ld.shared.u8 	%rs325, [%r793];
	xor.b16  	%rs326, %rs323, %rs325;
	xor.b16  	%rs327, %rs326, %rs324;
	shl.b16 	%rs328, %rs327, 8;
	cvt.u32.u16 	%r794, %rs328;
	xor.b16  	%rs329, %rs324, %rs323;
	cvt.u32.u16 	%r795, %rs329;
	and.b32  	%r796, %r795, 255;
	or.b32  	%r797, %r794, %r796;
	xor.b32  	%r798, %r755, %r797;
	xor.b32  	%r799, %r798, %r775;
	shl.b32 	%r800, %r799, 16;
	xor.b32  	%r801, %r775, %r755;
	or.b32  	%r802, %r800, %r801;
	and.b32  	%r803, %r728, 65535;
	shr.u64 	%rd116, %rd110, 48;
	cvt.u32.u64 	%r804, %rd116;
	and.b32  	%r805, %r730, 65535;
	shr.u64 	%rd117, %rd114, 48;
	cvt.u32.u64 	%r806, %rd117;
	shr.u32 	%r807, %r803, 8;
	shr.u32 	%r808, %r805, 8;
	and.b32  	%r809, %r728, 255;
	shl.b32 	%r810, %r728, 8;
	and.b32  	%r811, %r810, 65280;
	add.s32 	%r812, %r740, %r811;
	and.b32  	%r813, %r730, 255;
	add.s32 	%r814, %r812, %r813;
	ld.shared.u8 	%rs330, [%r814];
	and.b32  	%r815, %r728, 65280;
	add.s32 	%r816, %r740, %r815;
	add.s32 	%r817, %r816, %r808;
	ld.shared.u8 	%rs331, [%r817];
	xor.b32  	%r818, %r807, %r809;
	shl.b32 	%r819, %r818, 8;
	add.s32 	%r820, %r740, %r819;
	xor.b32  	%r821, %r808, %r813;
	add.s32 	%r822, %r820, %r821;
	ld.shared.u8 	%rs332, [%r822];
	xor.b16  	%rs333, %rs330, %rs332;
	xor.b16  	%rs334, %rs333, %rs331;
	and.b16  	%rs335, %rs334, 255;
	mul.wide.u16 	%r823, %rs335, 256;
	xor.b16  	%rs336, %rs331, %rs330;
	cvt.u32.u16 	%r824, %rs336;
	and.b32  	%r825, %r824, 255;
	or.b32  	%r826, %r823, %r825;
	shr.u64 	%rd118, %rd110, 56;
	cvt.u32.u64 	%r827, %rd118;
	shr.u64 	%rd119, %rd114, 56;
	cvt.u32.u64 	%r828, %rd119;
	and.b32  	%r829, %r804, 255;
	shr.u64 	%rd120, %rd110, 40;
	cvt.u32.u64 	%r830, %rd120;
	and.b32  	%r831, %r830, 65280;
	add.s32 	%r832, %r740, %r831;
	and.b32  	%r833, %r806, 255;
	add.s32 	%r834, %r832, %r833;
	ld.shared.u8 	%rs337, [%r834];
	shl.b32 	%r835, %r827, 8;
	add.s32 	%r836, %r740, %r835;
	add.s32 	%r837, %r836, %r828;
	ld.shared.u8 	%rs338, [%r837];
	xor.b32  	%r838, %r829, %r827;
	shl.b32 	%r839, %r838, 8;
	add.s32 	%r840, %r740, %r839;
	xor.b32  	%r841, %r833, %r828;
	add.s32 	%r842, %r840, %r841;
	ld.shared.u8 	%rs339, [%r842];
	xor.b16  	%rs340, %rs337, %rs339;
	xor.b16  	%rs341, %rs340, %rs338;
	and.b16  	%rs342, %rs341, 255;
	mul.wide.u16 	%r843, %rs342, 256;
	xor.b16  	%rs343, %rs338, %rs337;
	cvt.u32.u16 	%r844, %rs343;
	and.b32  	%r845, %r844, 255;
	or.b32  	%r846, %r843, %r845;
	xor.b32  	%r847, %r803, %r804;
	xor.b32  	%r848, %r805, %r806;
	shr.u32 	%r849, %r847, 8;
	shr.u32 	%r850, %r848, 8;
	and.b32  	%r851, %r847, 255;
	shl.b32 	%r852, %r847, 8;
	and.b32  	%r853, %r852, 65280;
	add.s32 	%r854, %r740, %r853;
	and.b32  	%r855, %r848, 255;
	add.s32 	%r856, %r854, %r855;
	ld.shared.u8 	%rs344, [%r856];
	and.b32  	%r857, %r847, 65280;
	add.s32 	%r858, %r740, %r857;
	add.s32 	%r859, %r858, %r850;
	ld.shared.u8 	%rs345, [%r859];
	xor.b32  	%r860, %r851, %r849;
	shl.b32 	%r861, %r860, 8;
	add.s32 	%r862, %r740, %r861;
	xor.b32  	%r863, %r855, %r850;
	add.s32 	%r864, %r862, %r863;
	ld.shared.u8 	%rs346, [%r864];
	xor.b16  	%rs347, %rs344, %rs346;
	xor.b16  	%rs348, %rs347, %rs345;
	shl.b16 	%rs349, %rs348, 8;
	cvt.u32.u16 	%r865, %rs349;
	xor.b16  	%rs350, %rs345, %rs344;
	cvt.u32.u16 	%r866, %rs350;
	and.b32  	%r867, %r866, 255;
	or.b32  	%r868, %r865, %r867;
	xor.b32  	%r869, %r826, %r868;
	xor.b32  	%r870, %r869, %r846;
	shl.b32 	%r871, %r870, 16;
	xor.b32  	%r872, %r846, %r826;
	or.b32  	%r873, %r871, %r872;
	xor.b32  	%r874, %r728, %r727;
	xor.b32  	%r875, %r730, %r729;
	and.b32  	%r876, %r874, 65535;
	shr.u32 	%r877, %r874, 16;
	and.b32  	%r878, %r875, 65535;
	shr.u32 	%r879, %r875, 16;
	shr.u32 	%r880, %r876, 8;
	shr.u32 	%r881, %r878, 8;
	and.b32  	%r882, %r874, 255;
	shl.b32 	%r883, %r874, 8;
	and.b32  	%r884, %r883, 65280;
	add.s32 	%r885, %r740, %r884;
	and.b32  	%r886, %r875, 255;
	add.s32 	%r887, %r885, %r886;
	ld.shared.u8 	%rs351, [%r887];
	and.b32  	%r888, %r874, 65280;
	add.s32 	%r889, %r740, %r888;
	add.s32 	%r890, %r889, %r881;
	ld.shared.u8 	%rs352, [%r890];
	xor.b32  	%r891, %r880, %r882;
	shl.b32 	%r892, %r891, 8;
	add.s32 	%r893, %r740, %r892;
	xor.b32  	%r894, %r881, %r886;
	add.s32 	%r895, %r893, %r894;
	ld.shared.u8 	%rs353, [%r895];
	xor.b16  	%rs354, %rs351, %rs353;
	xor.b16  	%rs355, %rs354, %rs352;
	and.b16  	%rs356, %rs355, 255;
	mul.wide.u16 	%r896, %rs356, 256;
	xor.b16  	%rs357, %rs352, %rs351;
	cvt.u32.u16 	%r897, %rs357;
	and.b32  	%r898, %r897, 255;
	or.b32  	%r899, %r896, %r898;
	shr.u32 	%r900, %r874, 24;
	shr.u32 	%r901, %r875, 24;
	and.b32  	%r902, %r877, 255;
	shr.u32 	%r903, %r874, 8;
	and.b32  	%r904, %r903, 65280;
	add.s32 	%r905, %r740, %r904;
	and.b32  	%r906, %r879, 255;
	add.s32 	%r907, %r905, %r906;
	ld.shared.u8 	%rs358, [%r907];
	shl.b32 	%r908, %r900, 8;
	add.s32 	%r909, %r740, %r908;
	add.s32 	%r910, %r909, %r901;
	ld.shared.u8 	%rs359, [%r910];
	xor.b32  	%r911, %r902, %r900;
	shl.b32 	%r912, %r911, 8;
	add.s32 	%r913, %r740, %r912;
	xor.b32  	%r914, %r906, %r901;
	add.s32 	%r915, %r913, %r914;
	ld.shared.u8 	%rs360, [%r915];
	xor.b16  	%rs361, %rs358, %rs360;
	xor.b16  	%rs362, %rs361, %rs359;
	and.b16  	%rs363, %rs362, 255;
	mul.wide.u16 	%r916, %rs363, 256;
	xor.b16  	%rs364, %rs359, %rs358;
	cvt.u32.u16 	%r917, %rs364;
	and.b32  	%r918, %r917, 255;
	or.b32  	%r919, %r916, %r918;
	xor.b32  	%r920, %r876, %r877;
	xor.b32  	%r921, %r878, %r879;
	shr.u32 	%r922, %r920, 8;
	shr.u32 	%r923, %r921, 8;
	and.b32  	%r924, %r920, 255;
	shl.b32 	%r925, %r920, 8;
	and.b32  	%r926, %r925, 65280;
	add.s32 	%r927, %r740, %r926;
	and.b32  	%r928, %r921, 255;
	add.s32 	%r929, %r927, %r928;
	ld.shared.u8 	%rs365, [%r929];
	and.b32  	%r930, %r920, 65280;
	add.s32 	%r931, %r740, %r930;
	add.s32 	%r932, %r931, %r923;
	ld.shared.u8 	%rs366, [%r932];
	xor.b32  	%r933, %r924, %r922;
	shl.b32 	%r934, %r933, 8;
	add.s32 	%r935, %r740, %r934;
	xor.b32  	%r936, %r928, %r923;
	add.s32 	%r937, %r935, %r936;
	ld.shared.u8 	%rs367, [%r937];
	xor.b16  	%rs368, %rs365, %rs367;
	xor.b16  	%rs369, %rs368, %rs366;
	shl.b16 	%rs370, %rs369, 8;
	cvt.u32.u16 	%r938, %rs370;
	xor.b16  	%rs371, %rs366, %rs365;
	cvt.u32.u16 	%r939, %rs371;
	and.b32  	%r940, %r939, 255;
	or.b32  	%r941, %r938, %r940;
	xor.b32  	%r942, %r899, %r941;
	xor.b32  	%r943, %r942, %r919;
	shl.b32 	%r944, %r943, 16;
	xor.b32  	%r945, %r919, %r899;
	or.b32  	%r946, %r944, %r945;
	xor.b32  	%r947, %r802, %r946;
	xor.b32  	%r948, %r947, %r873;
	cvt.u64.u32 	%rd121, %r948;
	shl.b64 	%rd122, %rd121, 32;
	xor.b32  	%r949, %r873, %r802;
	cvt.u64.u32 	%rd123, %r949;
	or.b64  	%rd124, %rd122, %rd123;
	cvt.u32.u64 	%r950, %rd111;
	{ .reg .b32 tmp; mov.b64 {tmp, %r951}, %rd111; }
	cvt.u32.u64 	%r952, %rd115;
	{ .reg .b32 tmp; mov.b64 {tmp, %r953}, %rd115; }
	and.b32  	%r954, %r950, 65535;
	shr.u32 	%r955, %r950, 16;
	and.b32  	%r956, %r952, 65535;
	shr.u32 	%r957, %r952, 16;
	shr.u32 	%r958, %r954, 8;
	shr.u32 	%r959, %r956, 8;
	and.b32  	%r960, %r950, 255;
	shl.b32 	%r961, %r950, 8;
	and.b32  	%r962, %r961, 65280;
	add.s32 	%r963, %r740, %r962;
	and.b32  	%r964, %r952, 255;
	add.s32 	%r965, %r963, %r964;
	ld.shared.u8 	%rs372, [%r965];
	and.b32  	%r966, %r950, 65280;
	add.s32 	%r967, %r740, %r966;
	add.s32 	%r968, %r967, %r959;
	ld.shared.u8 	%rs373, [%r968];
	xor.b32  	%r969, %r958, %r960;
	shl.b32 	%r970, %r969, 8;
	add.s32 	%r971, %r740, %r970;
	xor.b32  	%r972, %r959, %r964;
	add.s32 	%r973, %r971, %r972;
	ld.shared.u8 	%rs374, [%r973];
	xor.b16  	%rs375, %rs372, %rs374;
	xor.b16  	%rs376, %rs375, %rs373;
	and.b16  	%rs377, %rs376, 255;
	mul.wide.u16 	%r974, %rs377, 256;
	xor.b16  	%rs378, %rs373, %rs372;
	cvt.u32.u16 	%r975, %rs378;
	and.b32  	%r976, %r975, 255;
	or.b32  	%r977, %r974, %r976;
	shr.u32 	%r978, %r950, 24;
	shr.u32 	%r979, %r952, 24;
	and.b32  	%r980, %r955, 255;
	shr.u32 	%r981, %r950, 8;
	and.b32  	%r982, %r981, 65280;
	add.s32 	%r983, %r740, %r982;
	and.b32  	%r984, %r957, 255;
	add.s32 	%r985, %r983, %r984;
	ld.shared.u8 	%rs379, [%r985];
	shl.b32 	%r986, %r978, 8;
	add.s32 	%r987, %r740, %r986;
	add.s32 	%r988, %r987, %r979;
	ld.shared.u8 	%rs380, [%r988];
	xor.b32  	%r989, %r980, %r978;
	shl.b32 	%r990, %r989, 8;
	add.s32 	%r991, %r740, %r990;
	xor.b32  	%r992, %r984, %r979;
	add.s32 	%r993, %r991, %r992;
	ld.shared.u8 	%rs381, [%r993];
	xor.b16  	%rs382, %rs379, %rs381;
	xor.b16  	%rs383, %rs382, %rs380;
	and.b16  	%rs384, %rs383, 255;
	mul.wide.u16 	%r994, %rs384, 256;
	xor.b16  	%rs385, %rs380, %rs379;
	cvt.u32.u16 	%r995, %rs385;
	and.b32  	%r996, %r995, 255;
	or.b32  	%r997, %r994, %r996;
	xor.b32  	%r998, %r954, %r955;
	xor.b32  	%r999, %r956, %r957;
	shr.u32 	%r1000, %r998, 8;
	shr.u32 	%r1001, %r999, 8;
	and.b32  	%r1002, %r998, 255;
	shl.b32 	%r1003, %r998, 8;
	and.b32  	%r1004, %r1003, 65280;
	add.s32 	%r1005, %r740, %r1004;
	and.b32  	%r1006, %r999, 255;
	add.s32 	%r1007, %r1005, %r1006;
	ld.shared.u8 	%rs386, [%r1007];
	and.b32  	%r1008, %r998, 65280;
	add.s32 	%r1009, %r740, %r1008;
	add.s32 	%r1010, %r1009, %r1001;
	ld.shared.u8 	%rs387, [%r1010];
	xor.b32  	%r1011, %r1002, %r1000;
	shl.b32 	%r1012, %r1011, 8;
	add.s32 	%r1013, %r740, %r1012;
	xor.b32  	%r1014, %r1006, %r1001;
	add.s32 	%r1015, %r1013, %r1014;
	ld.shared.u8 	%rs388, [%r1015];
	xor.b16  	%rs389, %rs386, %rs388;
	xor.b16  	%rs390, %rs389, %rs387;
	shl.b16 	%rs391, %rs390, 8;
	cvt.u32.u16 	%r1016, %rs391;
	xor.b16  	%rs392, %rs387, %rs386;
	cvt.u32.u16 	%r1017, %rs392;
	and.b32  	%r1018, %r1017, 255;
	or.b32  	%r1019, %r1016, %r1018;
	xor.b32  	%r1020, %r977, %r1019;
	xor.b32  	%r1021, %r1020, %r997;
	shl.b32 	%r1022, %r1021, 16;
	xor.b32  	%r1023, %r997, %r977;
	or.b32  	%r1024, %r1022, %r1023;
	and.b32  	%r1025, %r951, 65535;
	shr.u64 	%rd125, %rd111, 48;
	cvt.u32.u64 	%r1026, %rd125;
	and.b32  	%r1027, %r953, 65535;
	shr.u64 	%rd126, %rd115, 48;
	cvt.u32.u64 	%r1028, %rd126;
	shr.u32 	%r1029, %r1025, 8;
	shr.u32 	%r1030, %r1027, 8;
	and.b32  	%r1031, %r951, 255;
	shl.b32 	%r1032, %r951, 8;
	and.b32  	%r1033, %r1032, 65280;
	add.s32 	%r1034, %r740, %r1033;
	and.b32  	%r1035, %r953, 255;
	add.s32 	%r1036, %r1034, %r1035;
	ld.shared.u8 	%rs393, [%r1036];
	and.b32  	%r1037, %r951, 65280;
	add.s32 	%r1038, %r740, %r1037;
	add.s32 	%r1039, %r1038, %r1030;
	ld.shared.u8 	%rs394, [%r1039];
	xor.b32  	%r1040, %r1029, %r1031;
	shl.b32 	%r1041, %r1040, 8;
	add.s32 	%r1042, %r740, %r1041;
	xor.b32  	%r1043, %r1030, %r1035;
	add.s32 	%r1044, %r1042, %r1043;
	ld.shared.u8 	%rs395, [%r1044];
	xor.b16  	%rs396, %rs393, %rs395;
	xor.b16  	%rs397, %rs396, %rs394;
	and.b16  	%rs398, %rs397, 255;
	mul.wide.u16 	%r1045, %rs398, 256;
	xor.b16  	%rs399, %rs394, %rs393;
	cvt.u32.u16 	%r1046, %rs399;
	and.b32  	%r1047, %r1046, 255;
	or.b32  	%r1048, %r1045, %r1047;
	shr.u64 	%rd127, %rd111, 56;
	cvt.u32.u64 	%r1049, %rd127;
	shr.u64 	%rd128, %rd115, 56;
	cvt.u32.u64 	%r1050, %rd128;
	and.b32  	%r1051, %r1026, 255;
	shr.u64 	%rd129, %rd111, 40;
	cvt.u32.u64 	%r1052, %rd129;
	and.b32  	%r1053, %r1052, 65280;
	add.s32 	%r1054, %r740, %r1053;
	and.b32  	%r1055, %r1028, 255;
	add.s32 	%r1056, %r1054, %r1055;
	ld.shared.u8 	%rs400, [%r1056];
	shl.b32 	%r1057, %r1049, 8;
	add.s32 	%r1058, %r740, %r1057;
	add.s32 	%r1059, %r1058, %r1050;
	ld.shared.u8 	%rs401, [%r1059];
	xor.b32  	%r1060, %r1051, %r1049;
	shl.b32 	%r1061, %r1060, 8;
	add.s32 	%r1062, %r740, %r1061;
	xor.b32  	%r1063, %r1055, %r1050;
	add.s32 	%r1064, %r1062, %r1063;
	ld.shared.u8 	%rs402, [%r1064];
	xor.b16  	%rs403, %rs400, %rs402;
	xor.b16  	%rs404, %rs403, %rs401;
	and.b16  	%rs405, %rs404, 255;
	mul.wide.u16 	%r1065, %rs405, 256;
	xor.b16  	%rs406, %rs401, %rs400;
	cvt.u32.u16 	%r1066, %rs406;
	and.b32  	%r1067, %r1066, 255;
	or.b32  	%r1068, %r1065, %r1067;
	xor.b32  	%r1069, %r1025, %r1026;
	xor.b32  	%r1070, %r1027, %r1028;
	shr.u32 	%r1071, %r1069, 8;
	shr.u32 	%r1072, %r1070, 8;
	and.b32  	%r1073, %r1069, 255;
	shl.b32 	%r1074, %r1069, 8;
	and.b32  	%r1075, %r1074, 65280;
	add.s32 	%r1076, %r740, %r1075;
	and.b32  	%r1077, %r1070, 255;
	add.s32 	%r1078, %r1076, %r1077;
	ld.shared.u8 	%rs407, [%r1078];
	and.b32  	%r1079, %r1069, 65280;
	add.s32 	%r1080, %r740, %r1079;
	add.s32 	%r1081, %r1080, %r1072;
	ld.shared.u8 	%rs408, [%r1081];
	xor.b32  	%r1082, %r1073, %r1071;
	shl.b32 	%r1083, %r1082, 8;
	add.s32 	%r1084, %r740, %r1083;
	xor.b32  	%r1085, %r1077, %r1072;
	add.s32 	%r1086, %r1084, %r1085;
	ld.shared.u8 	%rs409, [%r1086];
	xor.b16  	%rs410, %rs407, %rs409;
	xor.b16  	%rs411, %rs410, %rs408;
	shl.b16 	%rs412, %rs411, 8;
	cvt.u32.u16 	%r1087, %rs412;
	xor.b16  	%rs413, %rs408, %rs407;
	cvt.u32.u16 	%r1088, %rs413;
	and.b32  	%r1089, %r1088, 255;
	or.b32  	%r1090, %r1087, %r1089;
	xor.b32  	%r1091, %r1048, %r1090;
	xor.b32  	%r1092, %r1091, %r1068;
	shl.b32 	%r1093, %r1092, 16;
	xor.b32  	%r1094, %r1068, %r1048;
	or.b32  	%r1095, %r1093, %r1094;
	xor.b32  	%r1096, %r951, %r950;
	xor.b32  	%r1097, %r953, %r952;
	and.b32  	%r1098, %r1096, 65535;
	shr.u32 	%r1099, %r1096, 16;
	and.b32  	%r1100, %r1097, 65535;
	shr.u32 	%r1101, %r1097, 16;
	shr.u32 	%r1102, %r1098, 8;
	shr.u32 	%r1103, %r1100, 8;
	and.b32  	%r1104, %r1096, 255;
	shl.b32 	%r1105, %r1096, 8;
	and.b32  	%r1106, %r1105, 65280;
	add.s32 	%r1107, %r740, %r1106;
	and.b32  	%r1108, %r1097, 255;
	add.s32 	%r1109, %r1107, %r1108;
	ld.shared.u8 	%rs414, [%r1109];
	and.b32  	%r1110, %r1096, 65280;
	add.s32 	%r1111, %r740, %r1110;
	add.s32 	%r1112, %r1111, %r1103;
	ld.shared.u8 	%rs415, [%r1112];
	xor.b32  	%r1113, %r1102, %r1104;
	shl.b32 	%r1114, %r1113, 8;
	add.s32 	%r1115, %r740, %r1114;
	xor.b32  	%r1116, %r1103, %r1108;
	add.s32 	%r1117, %r1115, %r1116;
	ld.shared.u8 	%rs416, [%r1117];
	xor.b16  	%rs417, %rs414, %rs416;
	xor.b16  	%rs418, %rs417, %rs415;
	and.b16  	%rs419, %rs418, 255;
	mul.wide.u16 	%r1118, %rs419, 256;
	xor.b16  	%rs420, %rs415, %rs414;
	cvt.u32.u16 	%r1119, %rs420;
	and.b32  	%r1120, %r1119, 255;
	or.b32  	%r1121, %r1118, %r1120;
	shr.u32 	%r1122, %r1096, 24;
	shr.u32 	%r1123, %r1097, 24;
	and.b32  	%r1124, %r1099, 255;
	shr.u32 	%r1125, %r1096, 8;
	and.b32  	%r1126, %r1125, 65280;
	add.s32 	%r1127, %r740, %r1126;
	and.b32  	%r1128, %r1101, 255;
	add.s32 	%r1129, %r1127, %r1128;
	ld.shared.u8 	%rs421, [%r1129];
	shl.b32 	%r1130, %r1122, 8;
	add.s32 	%r1131, %r740, %r1130;
	add.s32 	%r1132, %r1131, %r1123;
	ld.shared.u8 	%rs422, [%r1132];
	xor.b32  	%r1133, %r1124, %r1122;
	shl.b32 	%r1134, %r1133, 8;
	add.s32 	%r1135, %r740, %r1134;
	xor.b32  	%r1136, %r1128, %r1123;
	add.s32 	%r1137, %r1135, %r1136;
	ld.shared.u8 	%rs423, [%r1137];
	xor.b16  	%rs424, %rs421, %rs423;
	xor.b16  	%rs425, %rs424, %rs422;
	and.b16  	%rs426, %rs425, 255;
	mul.wide.u16 	%r1138, %rs426, 256;
	xor.b16  	%rs427, %rs422, %rs421;
	cvt.u32.u16 	%r1139, %rs427;
	and.b32  	%r1140, %r1139, 255;
	or.b32  	%r1141, %r1138, %r1140;
	xor.b32  	%r1142, %r1098, %r1099;
	xor.b32  	%r1143, %r1100, %r1101;
	shr.u32 	%r1144, %r1142, 8;
	shr.u32 	%r1145, %r1143, 8;
	and.b32  	%r1146, %r1142, 255;
	shl.b32 	%r1147, %r1142, 8;
	and.b32  	%r1148, %r1147, 65280;
	add.s32 	%r1149, %r740, %r1148;
	and.b32  	%r1150, %r1143, 255;
	add.s32 	%r1151, %r1149, %r1150;
	ld.shared.u8 	%rs428, [%r1151];
	and.b32  	%r1152, %r1142, 65280;
	add.s32 	%r1153, %r740, %r1152;
	add.s32 	%r1154, %r1153, %r1145;
	ld.shared.u8 	%rs429, [%r1154];
	xor.b32  	%r1155, %r1146, %r1144;
	shl.b32 	%r1156, %r1155, 8;
	add.s32 	%r1157, %r740, %r1156;
	xor.b32  	%r1158, %r1150, %r1145;
	add.s32 	%r1159, %r1157, %r1158;
	ld.shared.u8 	%rs430, [%r1159];
	xor.b16  	%rs431, %rs428, %rs430;
	xor.b16  	%rs432, %rs431, %rs429;
	shl.b16 	%rs433, %rs432, 8;
	cvt.u32.u16 	%r1160, %rs433;
	xor.b16  	%rs434, %rs429, %rs428;
	cvt.u32.u16 	%r1161, %rs434;
	and.b32  	%r1162, %r1161, 255;
	or.b32  	%r1163, %r1160, %r1162;
	xor.b32  	%r1164, %r1121, %r1163;
	xor.b32  	%r1165, %r1164, %r1141;
	shl.b32 	%r1166, %r1165, 16;
	xor.b32  	%r1167, %r1141, %r1121;
	or.b32  	%r1168, %r1166, %r1167;
	xor.b32  	%r1169, %r1024, %r1168;
	xor.b32  	%r1170, %r1169, %r1095;
	cvt.u64.u32 	%rd130, %r1170;
	shl.b64 	%rd131, %rd130, 32;
	xor.b32  	%r1171, %r1095, %r1024;
	cvt.u64.u32 	%rd132, %r1171;
	or.b64  	%rd133, %rd131, %rd132;
	xor.b64  	%rd134, %rd111, %rd110;
	xor.b64  	%rd135, %rd115, %rd114;
	cvt.u32.u64 	%r1172, %rd134;
	{ .reg .b32 tmp; mov.b64 {tmp, %r1173}, %rd134; }
	cvt.u32.u64 	%r1174, %rd135;
	{ .reg .b32 tmp; mov.b64 {tmp, %r1175}, %rd135; }
	and.b32  	%r1176, %r1172, 65535;
	shr.u32 	%r1177, %r1172, 16;
	and.b32  	%r1178, %r1174, 65535;
	shr.u32 	%r1179, %r1174, 16;
	shr.u32 	%r1180, %r1176, 8;
	shr.u32 	%r1181, %r1178, 8;
	and.b32  	%r1182, %r1172, 255;
	shl.b32 	%r1183, %r1172, 8;
	and.b32  	%r1184, %r1183, 65280;
	add.s32 	%r1185, %r740, %r1184;
	and.b32  	%r1186, %r1174, 255;
	add.s32 	%r1187, %r1185, %r1186;
	ld.shared.u8 	%rs435, [%r1187];
	and.b32  	%r1188, %r1172, 65280;
	add.s32 	%r1189, %r740, %r1188;
	add.s32 	%r1190, %r1189, %r1181;
	ld.shared.u8 	%rs436, [%r1190];
	xor.b32  	%r1191, %r1180, %r1182;
	shl.b32 	%r1192, %r1191, 8;
	add.s32 	%r1193, %r740, %r1192;
	xor.b32  	%r1194, %r1181, %r1186;
	add.s32 	%r1195, %r1193, %r1194;
	ld.shared.u8 	%rs437, [%r1195];
	xor.b16  	%rs438, %rs435, %rs437;
	xor.b16  	%rs439, %rs438, %rs436;
	and.b16  	%rs440, %rs439, 255;
	mul.wide.u16 	%r1196, %rs440, 256;
	xor.b16  	%rs441, %rs436, %rs435;
	cvt.u32.u16 	%r1197, %rs441;
	and.b32  	%r1198, %r1197, 255;
	or.b32  	%r1199, %r1196, %r1198;
	shr.u32 	%r1200, %r1172, 24;
	shr.u32 	%r1201, %r1174, 24;
	and.b32  	%r1202, %r1177, 255;
	shr.u32 	%r1203, %r1172, 8;
	and.b32  	%r1204, %r1203, 65280;
	add.s32 	%r1205, %r740, %r1204;
	and.b32  	%r1206, %r1179, 255;
	add.s32 	%r1207, %r1205, %r1206;
	ld.shared.u8 	%rs442, [%r1207];
	shl.b32 	%r1208, %r1200, 8;
	add.s32 	%r1209, %r740, %r1208;
	add.s32 	%r1210, %r1209, %r1201;
	ld.shared.u8 	%rs443, [%r1210];
	xor.b32  	%r1211, %r1202, %r1200;
	shl.b32 	%r1212, %r1211, 8;
	add.s32 	%r1213, %r740, %r1212;
	xor.b32  	%r1214, %r1206, %r1201;
	add.s32 	%r1215, %r1213, %r1214;
	ld.shared.u8 	%rs444, [%r1215];
	xor.b16  	%rs445, %rs442, %rs444;
	xor.b16  	%rs446, %rs445, %rs443;
	and.b16  	%rs447, %rs446, 255;
	mul.wide.u16 	%r1216, %rs447, 256;
	xor.b16  	%rs448, %rs443, %rs442;
	cvt.u32.u16 	%r1217, %rs448;
	and.b32  	%r1218, %r1217, 255;
	or.b32  	%r1219, %r1216, %r1218;
	xor.b32  	%r1220, %r1176, %r1177;
	xor.b32  	%r1221, %r1178, %r1179;
	shr.u32 	%r1222, %r1220, 8;
	shr.u32 	%r1223, %r1221, 8;
	and.b32  	%r1224, %r1220, 255;
	shl.b32 	%r1225, %r1220, 8;
	and.b32  	%r1226, %r1225, 65280;
	add.s32 	%r1227, %r740, %r1226;
	and.b32  	%r1228, %r1221, 255;
	add.s32 	%r1229, %r1227, %r1228;
	ld.shared.u8 	%rs449, [%r1229];
	and.b32  	%r1230, %r1220, 65280;
	add.s32 	%r1231, %r740, %r1230;
	add.s32 	%r1232, %r1231, %r1223;
	ld.shared.u8 	%rs450, [%r1232];
	xor.b32  	%r1233, %r1224, %r1222;
	shl.b32 	%r1234, %r1233, 8;
	add.s32 	%r1235, %r740, %r1234;
	xor.b32  	%r1236, %r1228, %r1223;
	add.s32 	%r1237, %r1235, %r1236;
	ld.shared.u8 	%rs451, [%r1237];
	xor.b16  	%rs452, %rs449, %rs451;
	xor.b16  	%rs453, %rs452, %rs450;
	shl.b16 	%rs454, %rs453, 8;
	cvt.u32.u16 	%r1238, %rs454;
	xor.b16  	%rs455, %rs450, %rs449;
	cvt.u32.u16 	%r1239, %rs455;
	and.b32  	%r1240, %r1239, 255;
	or.b32  	%r1241, %r1238, %r1240;
	xor.b32  	%r1242, %r1199, %r1241;
	xor.b32  	%r1243, %r1242, %r1219;
	shl.b32 	%r1244, %r1243, 16;
	xor.b32  	%r1245, %r1219, %r1199;
	or.b32  	%r1246, %r1244, %r1245;
	and.b32  	%r1247, %r1173, 65535;
	shr.u64 	%rd136, %rd134, 48;
	cvt.u32.u64 	%r1248, %rd136;
	and.b32  	%r1249, %r1175, 65535;
	shr.u64 	%rd137, %rd135, 48;
	cvt.u32.u64 	%r1250, %rd137;
	shr.u32 	%r1251, %r1247, 8;
	shr.u32 	%r1252, %r1249, 8;
	and.b32  	%r1253, %r1173, 255;
	shl.b32 	%r1254, %r1173, 8;
	and.b32  	%r1255, %r1254, 65280;
	add.s32 	%r1256, %r740, %r1255;
	and.b32  	%r1257, %r1175, 255;
	add.s32 	%r1258, %r1256, %r1257;
	ld.shared.u8 	%rs456, [%r1258];
	and.b32  	%r1259, %r1173, 65280;
	add.s32 	%r1260, %r740, %r1259;
	add.s32 	%r1261, %r1260, %r1252;
	ld.shared.u8 	%rs457, [%r1261];
	xor.b32  	%r1262, %r1251, %r1253;
	shl.b32 	%r1263, %r1262, 8;
	add.s32 	%r1264, %r740, %r1263;
	xor.b32  	%r1265, %r1252, %r1257;
	add.s32 	%r1266, %r1264, %r1265;
	ld.shared.u8 	%rs458, [%r1266];
	xor.b16  	%rs459, %rs456, %rs458;
	xor.b16  	%rs460, %rs459, %rs457;
	and.b16  	%rs461, %rs460, 255;
	mul.wide.u16 	%r1267, %rs461, 256;
	xor.b16  	%rs462, %rs457, %rs456;
	cvt.u32.u16 	%r1268, %rs462;
	and.b32  	%r1269, %r1268, 255;
	or.b32  	%r1270, %r1267, %r1269;
	shr.u64 	%rd138, %rd134, 56;
	cvt.u32.u64 	%r1271, %rd138;
	shr.u64 	%rd139, %rd135, 56;
	cvt.u32.u64 	%r1272, %rd139;
	and.b32  	%r1273, %r1248, 255;
	shr.u64 	%rd140, %rd134, 40;
	cvt.u32.u64 	%r1274, %rd140;
	and.b32  	%r1275, %r1274, 65280;
	add.s32 	%r1276, %r740, %r1275;
	and.b32  	%r1277, %r1250, 255;
	add.s32 	%r1278, %r1276, %r1277;
	ld.shared.u8 	%rs463, [%r1278];
	shl.b32 	%r1279, %r1271, 8;
	add.s32 	%r1280, %r740, %r1279;
	add.s32 	%r1281, %r1280, %r1272;
	ld.shared.u8 	%rs464, [%r1281];
	xor.b32  	%r1282, %r1273, %r1271;
	shl.b32 	%r1283, %r1282, 8;
	add.s32 	%r1284, %r740, %r1283;
	xor.b32  	%r1285, %r1277, %r1272;
	add.s32 	%r1286, %r1284, %r1285;
	ld.shared.u8 	%rs465, [%r1286];
	xor.b16  	%rs466, %rs463, %rs465;
	xor.b16  	%rs467, %rs466, %rs464;
	and.b16  	%rs468, %rs467, 255;
	mul.wide.u16 	%r1287, %rs468, 256;
	xor.b16  	%rs469, %rs464, %rs463;
	cvt.u32.u16 	%r1288, %rs469;
	and.b32  	%r1289, %r1288, 255;
	or.b32  	%r1290, %r1287, %r1289;
	xor.b32  	%r1291, %r1247, %r1248;
	xor.b32  	%r1292, %r1249, %r1250;
	shr.u32 	%r1293, %r1291, 8;
	shr.u32 	%r1294, %r1292, 8;
	and.b32  	%r1295, %r1291, 255;
	shl.b32 	%r1296, %r1291, 8;
	and.b32  	%r1297, %r1296, 65280;
	add.s32 	%r1298, %r740, %r1297;
	and.b32  	%r1299, %r1292, 255;
	add.s32 	%r1300, %r1298, %r1299;
	ld.shared.u8 	%rs470, [%r1300];
	and.b32  	%r1301, %r1291, 65280;
	add.s32 	%r1302, %r740, %r1301;
	add.s32 	%r1303, %r1302, %r1294;
	ld.shared.u8 	%rs471, [%r1303];
	xor.b32  	%r1304, %r1295, %r1293;
	shl.b32 	%r1305, %r1304, 8;
	add.s32 	%r1306, %r740, %r1305;
	xor.b32  	%r1307, %r1299, %r1294;
	add.s32 	%r1308, %r1306, %r1307;
	ld.shared.u8 	%rs472, [%r1308];
	xor.b16  	%rs473, %rs470, %rs472;
	xor.b16  	%rs474, %rs473, %rs471;
	shl.b16 	%rs475, %rs474, 8;
	cvt.u32.u16 	%r1309, %rs475;
	xor.b16  	%rs476, %rs471, %rs470;
	cvt.u32.u16 	%r1310, %rs476;
	and.b32  	%r1311, %r1310, 255;
	or.b32  	%r1312, %r1309, %r1311;
	xor.b32  	%r1313, %r1270, %r1312;
	xor.b32  	%r1314, %r1313, %r1290;
	shl.b32 	%r1315, %r1314, 16;
	xor.b32  	%r1316, %r1290, %r1270;
	or.b32  	%r1317, %r1315, %r1316;
	xor.b32  	%r1318, %r1173, %r1172;
	xor.b32  	%r1319, %r1175, %r1174;
	and.b32  	%r1320, %r1318, 65535;
	shr.u32 	%r1321, %r1318, 16;
	and.b32  	%r1322, %r1319, 65535;
	shr.u32 	%r1323, %r1319, 16;
	shr.u32 	%r1324, %r1320, 8;
	shr.u32 	%r1325, %r1322, 8;
	and.b32  	%r1326, %r1318, 255;
	shl.b32 	%r1327, %r1318, 8;
	and.b32  	%r1328, %r1327, 65280;
	add.s32 	%r1329, %r740, %r1328;
	and.b32  	%r1330, %r1319, 255;
	add.s32 	%r1331, %r1329, %r1330;
	ld.shared.u8 	%rs477, [%r1331];
	and.b32  	%r1332, %r1318, 65280;
	add.s32 	%r1333, %r740, %r1332;
	add.s32 	%r1334, %r1333, %r1325;
	ld.shared.u8 	%rs478, [%r1334];
	xor.b32  	%r1335, %r1324, %r1326;
	shl.b32 	%r1336, %r1335, 8;
	add.s32 	%r1337, %r740, %r1336;
	xor.b32  	%r1338, %r1325, %r1330;
	add.s32 	%r1339, %r1337, %r1338;
	ld.shared.u8 	%rs479, [%r1339];
	xor.b16  	%rs480, %rs477, %rs479;
	xor.b16  	%rs481, %rs480, %rs478;
	and.b16  	%rs482, %rs481, 255;
	mul.wide.u16 	%r1340, %rs482, 256;
	xor.b16  	%rs483, %rs478, %rs477;
	cvt.u32.u16 	%r1341, %rs483;
	and.b32  	%r1342, %r1341, 255;
	or.b32  	%r1343, %r1340, %r1342;
	shr.u32 	%r1344, %r1318, 24;
	shr.u32 	%r1345, %r1319, 24;
	and.b32  	%r1346, %r1321, 255;
	shr.u32 	%r1347, %r1318, 8;
	and.b32  	%r1348, %r1347, 65280;
	add.s32 	%r1349, %r740, %r1348;
	and.b32  	%r1350, %r1323, 255;
	add.s32 	%r1351, %r1349, %r1350;
	ld.shared.u8 	%rs484, [%r1351];
	shl.b32 	%r1352, %r1344, 8;
	add.s32 	%r1353, %r740, %r1352;
	add.s32 	%r1354, %r1353, %r1345;
	ld.shared.u8 	%rs485, [%r1354];
	xor.b32  	%r1355, %r1346, %r1344;
	shl.b32 	%r1356, %r1355, 8;
	add.s32 	%r1357, %r740, %r1356;
	xor.b32  	%r1358, %r1350, %r1345;
	add.s32 	%r1359, %r1357, %r1358;
	ld.shared.u8 	%rs486, [%r1359];
	xor.b16  	%rs487, %rs484, %rs486;
	xor.b16  	%rs488, %rs487, %rs485;
	and.b16  	%rs489, %rs488, 255;
	mul.wide.u16 	%r1360, %rs489, 256;
	xor.b16  	%rs490, %rs485, %rs484;
	cvt.u32.u16 	%r1361, %rs490;
	and.b32  	%r1362, %r1361, 255;
	or.b32  	%r1363, %r1360, %r1362;
	xor.b32  	%r1364, %r1320, %r1321;
	xor.b32  	%r1365, %r1322, %r1323;
	shr.u32 	%r1366, %r1364, 8;
	shr.u32 	%r1367, %r1365, 8;
	and.b32  	%r1368, %r1364, 255;
	shl.b32 	%r1369, %r1364, 8;
	and.b32  	%r1370, %r1369, 65280;
	add.s32 	%r1371, %r740, %r1370;
	and.b32  	%r1372, %r1365, 255;
	add.s32 	%r1373, %r1371, %r1372;
	ld.shared.u8 	%rs491, [%r1373];
	and.b32  	%r1374, %r1364, 65280;
	add.s32 	%r1375, %r740, %r1374;
	add.s32 	%r1376, %r1375, %r1367;
	ld.shared.u8 	%rs492, [%r1376];
	xor.b32  	%r1377, %r1368, %r1366;
	shl.b32 	%r1378, %r1377, 8;
	add.s32 	%r1379, %r740, %r1378;
	xor.b32  	%r1380, %r1372, %r1367;
	add.s32 	%r1381, %r1379, %r1380;
	ld.shared.u8 	%rs493, [%r1381];
	xor.b16  	%rs494, %rs491, %rs493;
	xor.b16  	%rs495, %rs494, %rs492;
	shl.b16 	%rs496, %rs495, 8;
	cvt.u32.u16 	%r1382, %rs496;
	xor.b16  	%rs497, %rs492, %rs491;
	cvt.u32.u16 	%r1383, %rs497;
	and.b32  	%r1384, %r1383, 255;
	or.b32  	%r1385, %r1382, %r1384;
	xor.b32  	%r1386, %r1343, %r1385;
	xor.b32  	%r1387, %r1386, %r1363;
	shl.b32 	%r1388, %r1387, 16;
	xor.b32  	%r1389, %r1363, %r1343;
	or.b32  	%r1390, %r1388, %r1389;
	xor.b32  	%r1391, %r1246, %r1390;
	xor.b32  	%r1392, %r1391, %r1317;
	cvt.u64.u32 	%rd141, %r1392;
	shl.b64 	%rd142, %rd141, 32;
	xor.b32  	%r1393, %r1317, %r1246;
	cvt.u64.u32 	%rd143, %r1393;
	or.b64  	%rd144, %rd142, %rd143;
	xor.b64  	%rd145, %rd124, %rd759;
	xor.b64  	%rd759, %rd145, %rd133;
	xor.b64  	%rd146, %rd758, %rd144;
	xor.b64  	%rd147, %rd146, %rd124;
	xor.b64  	%rd758, %rd147, %rd133;
$L__BB1_8:
	ld.param.u32 	%r10755, [_Z18kernel_gf128_towerPK7uint128S1_PS_i_param_3];
	add.s32 	%r1394, %r11, 512;
	setp.ge.s32 	%p45, %r1394, %r10755;
	@%p45 bra 	$L__BB1_10;
	ld.param.u64 	%rd741, [_Z18kernel_gf128_towerPK7uint128S1_PS_i_param_1];
	ld.param.u64 	%rd725, [_Z18kernel_gf128_towerPK7uint128S1_PS_i_param_0];
	cvta.to.global.u64 	%rd148, %rd725;
	mul.wide.u32 	%rd149, %r11, 16;
	add.s64 	%rd150, %rd148, %rd149;
	ld.global.nc.u64 	%rd151, [%rd150+8192];
	ld.global.nc.u64 	%rd152, [%rd150+8200];
	cvta.to.global.u64 	%rd153, %rd741;
	add.s64 	%rd154, %rd153, %rd149;
	ld.global.nc.u64 	%rd155, [%rd154+8192];
	ld.global.nc.u64 	%rd156, [%rd154+8200];
	cvt.u32.u64 	%r1395, %rd151;
	{ .reg .b32 tmp; mov.b64 {tmp, %r1396}, %rd151; }
	cvt.u32.u64 	%r1397, %rd155;
	{ .reg .b32 tmp; mov.b64 {tmp, %r1398}, %rd155; }
	and.b32  	%r1399, %r1395, 65535;
	shr.u32 	%r1400, %r1395, 16;
	and.b32  	%r1401, %r1397, 65535;
	shr.u32 	%r1402, %r1397, 16;
	shr.u32 	%r1403, %r1399, 8;
	shr.u32 	%r1404, %r1401, 8;
	and.b32  	%r1405, %r1395, 255;
	shl.b32 	%r1406, %r1395, 8;
	and.b32  	%r1407, %r1406, 65280;
	mov.u32 	%r1408, smem_raw;
	add.s32 	%r1409, %r1408, %r1407;
	and.b32  	%r1410, %r1397, 255;
	add.s32 	%r1411, %r1409, %r1410;
	ld.shared.u8 	%rs498, [%r1411];
	and.b32  	%r1412, %r1395, 65280;
	add.s32 	%r1413, %r1408, %r1412;
	add.s32 	%r1414, %r1413, %r1404;
	ld.shared.u8 	%rs499, [%r1414];
	xor.b32  	%r1415, %r1403, %r1405;
	shl.b32 	%r1416, %r1415, 8;
	add.s32 	%r1417, %r1408, %r1416;
	xor.b32  	%r1418, %r1404, %r1410;
	add.s32 	%r1419, %r1417, %r1418;
	ld.shared.u8 	%rs500, [%r1419];
	xor.b16  	%rs501, %rs498, %rs500;
	xor.b16  	%rs502, %rs501, %rs499;
	and.b16  	%rs503, %rs502, 255;
	mul.wide.u16 	%r1420, %rs503, 256;
	xor.b16  	%rs504, %rs499, %rs498;
	cvt.u32.u16 	%r1421, %rs504;
	and.b32  	%r1422, %r1421, 255;
	or.b32  	%r1423, %r1420, %r1422;
	shr.u32 	%r1424, %r1395, 24;
	shr.u32 	%r1425, %r1397, 24;
	and.b32  	%r1426, %r1400, 255;
	shr.u32 	%r1427, %r1395, 8;
	and.b32  	%r1428, %r1427, 65280;
	add.s32 	%r1429, %r1408, %r1428;
	and.b32  	%r1430, %r1402, 255;
	add.s32 	%r1431, %r1429, %r1430;
	ld.shared.u8 	%rs505, [%r1431];
	shl.b32 	%r1432, %r1424, 8;
	add.s32 	%r1433, %r1408, %r1432;
	add.s32 	%r1434, %r1433, %r1425;
	ld.shared.u8 	%rs506, [%r1434];
	xor.b32  	%r1435, %r1426, %r1424;
	shl.b32 	%r1436, %r1435, 8;
	add.s32 	%r1437, %r1408, %r1436;
	xor.b32  	%r1438, %r1430, %r1425;
	add.s32 	%r1439, %r1437, %r1438;
	ld.shared.u8 	%rs507, [%r1439];
	xor.b16  	%rs508, %rs505, %rs507;
	xor.b16  	%rs509, %rs508, %rs506;
	and.b16  	%rs510, %rs509, 255;
	mul.wide.u16 	%r1440, %rs510, 256;
	xor.b16  	%rs511, %rs506, %rs505;
	cvt.u32.u16 	%r1441, %rs511;
	and.b32  	%r1442, %r1441, 255;
	or.b32  	%r1443, %r1440, %r1442;
	xor.b32  	%r1444, %r1399, %r1400;
	xor.b32  	%r1445, %r1401, %r1402;
	shr.u32 	%r1446, %r1444, 8;
	shr.u32 	%r1447, %r1445, 8;
	and.b32  	%r1448, %r1444, 255;
	shl.b32 	%r1449, %r1444, 8;
	and.b32  	%r1450, %r1449, 65280;
	add.s32 	%r1451, %r1408, %r1450;
	and.b32  	%r1452, %r1445, 255;
	add.s32 	%r1453, %r1451, %r1452;
	ld.shared.u8 	%rs512, [%r1453];
	and.b32  	%r1454, %r1444, 65280;
	add.s32 	%r1455, %r1408, %r1454;
	add.s32 	%r1456, %r1455, %r1447;
	ld.shared.u8 	%rs513, [%r1456];
	xor.b32  	%r1457, %r1448, %r1446;
	shl.b32 	%r1458, %r1457, 8;
	add.s32 	%r1459, %r1408, %r1458;
	xor.b32  	%r1460, %r1452, %r1447;
	add.s32 	%r1461, %r1459, %r1460;
	ld.shared.u8 	%rs514, [%r1461];
	xor.b16  	%rs515, %rs512, %rs514;
	xor.b16  	%rs516, %rs515, %rs513;
	shl.b16 	%rs517, %rs516, 8;
	cvt.u32.u16 	%r1462, %rs517;
	xor.b16  	%rs518, %rs513, %rs512;
	cvt.u32.u16 	%r1463, %rs518;
	and.b32  	%r1464, %r1463, 255;
	or.b32  	%r1465, %r1462, %r1464;
	xor.b32  	%r1466, %r1423, %r1465;
	xor.b32  	%r1467, %r1466, %r1443;
	shl.b32 	%r1468, %r1467, 16;
	xor.b32  	%r1469, %r1443, %r1423;
	or.b32  	%r1470, %r1468, %r1469;
	and.b32  	%r1471, %r1396, 65535;
	shr.u64 	%rd157, %rd151, 48;
	cvt.u32.u64 	%r1472, %rd157;
	and.b32  	%r1473, %r1398, 65535;
	shr.u64 	%rd158, %rd155, 48;
	cvt.u32.u64 	%r1474, %rd158;
	shr.u32 	%r1475, %r1471, 8;
	shr.u32 	%r1476, %r1473, 8;
	and.b32  	%r1477, %r1396, 255;
	shl.b32 	%r1478, %r1396, 8;
	and.b32  	%r1479, %r1478, 65280;
	add.s32 	%r1480, %r1408, %r1479;
	and.b32  	%r1481, %r1398, 255;
	add.s32 	%r1482, %r1480, %r1481;
	ld.shared.u8 	%rs519, [%r1482];
	and.b32  	%r1483, %r1396, 65280;
	add.s32 	%r1484, %r1408, %r1483;
	add.s32 	%r1485, %r1484, %r1476;
	ld.shared.u8 	%rs520, [%r1485];
	xor.b32  	%r1486, %r1475, %r1477;
	shl.b32 	%r1487, %r1486, 8;
	add.s32 	%r1488, %r1408, %r1487;
	xor.b32  	%r1489, %r1476, %r1481;
	add.s32 	%r1490, %r1488, %r1489;
	ld.shared.u8 	%rs521, [%r1490];
	xor.b16  	%rs522, %rs519, %rs521;
	xor.b16  	%rs523, %rs522, %rs520;
	and.b16  	%rs524, %rs523, 255;
	mul.wide.u16 	%r1491, %rs524, 256;
	xor.b16  	%rs525, %rs520, %rs519;
	cvt.u32.u16 	%r1492, %rs525;
	and.b32  	%r1493, %r1492, 255;
	or.b32  	%r1494, %r1491, %r1493;
	shr.u64 	%rd159, %rd151, 56;
	cvt.u32.u64 	%r1495, %rd159;
	shr.u64 	%rd160, %rd155, 56;
	cvt.u32.u64 	%r1496, %rd160;
	and.b32  	%r1497, %r1472, 255;
	shr.u64 	%rd161, %rd151, 40;
	cvt.u32.u64 	%r1498, %rd161;
	and.b32  	%r1499, %r1498, 65280;
	add.s32 	%r1500, %r1408, %r1499;
	and.b32  	%r1501, %r1474, 255;
	add.s32 	%r1502, %r1500, %r1501;
	ld.shared.u8 	%rs526, [%r1502];
	shl.b32 	%r1503, %r1495, 8;
	add.s32 	%r1504, %r1408, %r1503;
	add.s32 	%r1505, %r1504, %r1496;
	ld.shared.u8 	%rs527, [%r1505];
	xor.b32  	%r1506, %r1497, %r1495;
	shl.b32 	%r1507, %r1506, 8;
	add.s32 	%r1508, %r1408, %r1507;
	xor.b32  	%r1509, %r1501, %r1496;
	add.s32 	%r1510, %r1508, %r1509;
	ld.shared.u8 	%rs528, [%r1510];
	xor.b16  	%rs529, %rs526, %rs528;
	xor.b16  	%rs530, %rs529, %rs527;
	and.b16  	%rs531, %rs530, 255;
	mul.wide.u16 	%r1511, %rs531, 256;
	xor.b16  	%rs532, %rs527, %rs526;
	cvt.u32.u16 	%r1512, %rs532;
	and.b32  	%r1513, %r1512, 255;
	or.b32  	%r1514, %r1511, %r1513;
	xor.b32  	%r1515, %r1471, %r1472;
	xor.b32  	%r1516, %r1473, %r1474;
	shr.u32 	%r1517, %r1515, 8;
	shr.u32 	%r1518, %r1516, 8;
	and.b32  	%r1519, %r1515, 255;
	shl.b32 	%r1520, %r1515, 8;
	and.b32  	%r1521, %r1520, 65280;
	add.s32 	%r1522, %r1408, %r1521;
	and.b32  	%r1523, %r1516, 255;
	add.s32 	%r1524, %r1522, %r1523;
	ld.shared.u8 	%rs533, [%r1524];
	and.b32  	%r1525, %r1515, 65280;
	add.s32 	%r1526, %r1408, %r1525;
	add.s32 	%r1527, %r1526, %r1518;
	ld.shared.u8 	%rs534, [%r1527];
	xor.b32  	%r1528, %r1519, %r1517;
	shl.b32 	%r1529, %r1528, 8;
	add.s32 	%r1530, %r1408, %r1529;
	xor.b32  	%r1531, %r1523, %r1518;
	add.s32 	%r1532, %r1530, %r1531;
	ld.shared.u8 	%rs535, [%r1532];
	xor.b16  	%rs536, %rs533, %rs535;
	xor.b16  	%rs537, %rs536, %rs534;
	shl.b16 	%rs538, %rs537, 8;
	cvt.u32.u16 	%r1533, %rs538;
	xor.b16  	%rs539, %rs534, %rs533;
	cvt.u32.u16 	%r1534, %rs539;
	and.b32  	%r1535, %r1534, 255;
	or.b32  	%r1536, %r1533, %r1535;
	xor.b32  	%r1537, %r1494, %r1536;
	xor.b32  	%r1538, %r1537, %r1514;
	shl.b32 	%r1539, %r1538, 16;
	xor.b32  	%r1540, %r1514, %r1494;
	or.b32  	%r1541, %r1539, %r1540;
	xor.b32  	%r1542, %r1396, %r1395;
	xor.b32  	%r1543, %r1398, %r1397;
	and.b32  	%r1544, %r1542, 65535;
	shr.u32 	%r1545, %r1542, 16;
	and.b32  	%r1546, %r1543, 65535;
	shr.u32 	%r1547, %r1543, 16;
	shr.u32 	%r1548, %r1544, 8;
	shr.u32 	%r1549, %r1546, 8;
	and.b32  	%r1550, %r1542, 255;
	shl.b32 	%r1551, %r1542, 8;
	and.b32  	%r1552, %r1551, 65280;
	add.s32 	%r1553, %r1408, %r1552;
	and.b32  	%r1554, %r1543, 255;
	add.s32 	%r1555, %r1553, %r1554;
	ld.shared.u8 	%rs540, [%r1555];
	and.b32  	%r1556, %r1542, 65280;
	add.s32 	%r1557, %r1408, %r1556;
	add.s32 	%r1558, %r1557, %r1549;
	ld.shared.u8 	%rs541, [%r1558];
	xor.b32  	%r1559, %r1548, %r1550;
	shl.b32 	%r1560, %r1559, 8;
	add.s32 	%r1561, %r1408, %r1560;
	xor.b32  	%r1562, %r1549, %r1554;
	add.s32 	%r1563, %r1561, %r1562;
	ld.shared.u8 	%rs542, [%r1563];
	xor.b16  	%rs543, %rs540, %rs542;
	xor.b16  	%rs544, %rs543, %rs541;
	and.b16  	%rs545, %rs544, 255;
	mul.wide.u16 	%r1564, %rs545, 256;
	xor.b16  	%rs546, %rs541, %rs540;
	cvt.u32.u16 	%r1565, %rs546;
	and.b32  	%r1566, %r1565, 255;
	or.b32  	%r1567, %r1564, %r1566;
	shr.u32 	%r1568, %r1542, 24;
	shr.u32 	%r1569, %r1543, 24;
	and.b32  	%r1570, %r1545, 255;
	shr.u32 	%r1571, %r1542, 8;
	and.b32  	%r1572, %r1571, 65280;
	add.s32 	%r1573, %r1408, %r1572;
	and.b32  	%r1574, %r1547, 255;
	add.s32 	%r1575, %r1573, %r1574;
	ld.shared.u8 	%rs547, [%r1575];
	shl.b32 	%r1576, %r1568, 8;
	add.s32 	%r1577, %r1408, %r1576;
	add.s32 	%r1578, %r1577, %r1569;
	ld.shared.u8 	%rs548, [%r1578];
	xor.b32  	%r1579, %r1570, %r1568;
	shl.b32 	%r1580, %r1579, 8;
	add.s32 	%r1581, %r1408, %r1580;
	xor.b32  	%r1582, %r1574, %r1569;
	add.s32 	%r1583, %r1581, %r1582;
	ld.shared.u8 	%rs549, [%r1583];
	xor.b16  	%rs550, %rs547, %rs549;
	xor.b16  	%rs551, %rs550, %rs548;
	and.b16  	%rs552, %rs551, 255;
	mul.wide.u16 	%r1584, %rs552, 256;
	xor.b16  	%rs553, %rs548, %rs547;
	cvt.u32.u16 	%r1585, %rs553;
	and.b32  	%r1586, %r1585, 255;
	or.b32  	%r1587, %r1584, %r1586;
	xor.b32  	%r1588, %r1544, %r1545;
	xor.b32  	%r1589, %r1546, %r1547;
	shr.u32 	%r1590, %r1588, 8;
	shr.u32 	%r1591, %r1589, 8;
	and.b32  	%r1592, %r1588, 255;
	shl.b32 	%r1593, %r1588, 8;
	and.b32  	%r1594, %r1593, 65280;
	add.s32 	%r1595, %r1408, %r1594;
	and.b32  	%r1596, %r1589, 255;
	add.s32 	%r1597, %r1595, %r1596;
	ld.shared.u8 	%rs554, [%r1597];
	and.b32  	%r1598, %r1588, 65280;
	add.s32 	%r1599, %r1408, %r1598;
	add.s32 	%r1600, %r1599, %r1591;
	ld.shared.u8 	%rs555, [%r1600];
	xor.b32  	%r1601, %r1592, %r1590;
	shl.b32 	%r1602, %r1601, 8;
	add.s32 	%r1603, %r1408, %r1602;
	xor.b32  	%r1604, %r1596, %r1591;
	add.s32 	%r1605, %r1603, %r1604;
	ld.shared.u8 	%rs556, [%r1605];
	xor.b16  	%rs557, %rs554, %rs556;
	xor.b16  	%rs558, %rs557, %rs555;
	shl.b16 	%rs559, %rs558, 8;
	cvt.u32.u16 	%r1606, %rs559;
	xor.b16  	%rs560, %rs555, %rs554;
	cvt.u32.u16 	%r1607, %rs560;
	and.b32  	%r1608, %r1607, 255;
	or.b32  	%r1609, %r1606, %r1608;
	xor.b32  	%r1610, %r1567, %r1609;
	xor.b32  	%r1611, %r1610, %r1587;
	shl.b32 	%r1612, %r1611, 16;
	xor.b32  	%r1613, %r1587, %r1567;
	or.b32  	%r1614, %r1612, %r1613;
	xor.b32  	%r1615, %r1470, %r1614;
	xor.b32  	%r1616, %r1615, %r1541;
	cvt.u64.u32 	%rd162, %r1616;
	shl.b64 	%rd163, %rd162, 32;
	xor.b32  	%r1617, %r1541, %r1470;
	cvt.u64.u32 	%rd164, %r1617;
	or.b64  	%rd165, %rd163, %rd164;
	cvt.u32.u64 	%r1618, %rd152;
	{ .reg .b32 tmp; mov.b64 {tmp, %r1619}, %rd152; }
	cvt.u32.u64 	%r1620, %rd156;
	{ .reg .b32 tmp; mov.b64 {tmp, %r1621}, %rd156; }
	and.b32  	%r1622, %r1618, 65535;
	shr.u32 	%r1623, %r1618, 16;
	and.b32  	%r1624, %r1620, 65535;
	shr.u32 	%r1625, %r1620, 16;
	shr.u32 	%r1626, %r1622, 8;
	shr.u32 	%r1627, %r1624, 8;
	and.b32  	%r1628, %r1618, 255;
	shl.b32 	%r1629, %r1618, 8;
	and.b32  	%r1630, %r1629, 65280;
	add.s32 	%r1631, %r1408, %r1630;
	and.b32  	%r1632, %r1620, 255;
	add.s32 	%r1633, %r1631, %r1632;
	ld.shared.u8 	%rs561, [%r1633];
	and.b32  	%r1634, %r1618, 65280;
	add.s32 	%r1635, %r1408, %r1634;
	add.s32 	%r1636, %r1635, %r1627;
	ld.shared.u8 	%rs562, [%r1636];
	xor.b32  	%r1637, %r1626, %r1628;
	shl.b32 	%r1638, %r1637, 8;
	add.s32 	%r1639, %r1408, %r1638;
	xor.b32  	%r1640, %r1627, %r1632;
	add.s32 	%r1641, %r1639, %r1640;
	ld.shared.u8 	%rs563, [%r1641];
	xor.b16  	%rs564, %rs561, %rs563;
	xor.b16  	%rs565, %rs564, %rs562;
	and.b16  	%rs566, %rs565, 255;
	mul.wide.u16 	%r1642, %rs566, 256;
	xor.b16  	%rs567, %rs562, %rs561;
	cvt.u32.u16 	%r1643, %rs567;
	and.b32  	%r1644, %r1643, 255;
	or.b32  	%r1645, %r1642, %r1644;
	shr.u32 	%r1646, %r1618, 24;
	shr.u32 	%r1647, %r1620, 24;
	and.b32  	%r1648, %r1623, 255;
	shr.u32 	%r1649, %r1618, 8;
	and.b32  	%r1650, %r1649, 65280;
	add.s32 	%r1651, %r1408, %r1650;
	and.b32  	%r1652, %r1625, 255;
	add.s32 	%r1653, %r1651, %r1652;
	ld.shared.u8 	%rs568, [%r1653];
	shl.b32 	%r1654, %r1646, 8;
	add.s32 	%r1655, %r1408, %r1654;
	add.s32 	%r1656, %r1655, %r1647;
	ld.shared.u8 	%rs569, [%r1656];
	xor.b32  	%r1657, %r1648, %r1646;
	shl.b32 	%r1658, %r1657, 8;
	add.s32 	%r1659, %r1408, %r1658;
	xor.b32  	%r1660, %r1652, %r1647;
	add.s32 	%r1661, %r1659, %r1660;
	ld.shared.u8 	%rs570, [%r1661];
	xor.b16  	%rs571, %rs568, %rs570;
	xor.b16  	%rs572, %rs571, %rs569;
	and.b16  	%rs573, %rs572, 255;
	mul.wide.u16 	%r1662, %rs573, 256;
	xor.b16  	%rs574, %rs569, %rs568;
	cvt.u32.u16 	%r1663, %rs574;
	and.b32  	%r1664, %r1663, 255;
	or.b32  	%r1665, %r1662, %r1664;
	xor.b32  	%r1666, %r1622, %r1623;
	xor.b32  	%r1667, %r1624, %r1625;
	shr.u32 	%r1668, %r1666, 8;
	shr.u32 	%r1669, %r1667, 8;
	and.b32  	%r1670, %r1666, 255;
	shl.b32 	%r1671, %r1666, 8;
	and.b32  	%r1672, %r1671, 65280;
	add.s32 	%r1673, %r1408, %r1672;
	and.b32  	%r1674, %r1667, 255;
	add.s32 	%r1675, %r1673, %r1674;
	ld.shared.u8 	%rs575, [%r1675];
	and.b32  	%r1676, %r1666, 65280;
	add.s32 	%r1677, %r1408, %r1676;
	add.s32 	%r1678, %r1677, %r1669;
	ld.shared.u8 	%rs576, [%r1678];
	xor.b32  	%r1679, %r1670, %r1668;
	shl.b32 	%r1680, %r1679, 8;
	add.s32 	%r1681, %r1408, %r1680;
	xor.b32  	%r1682, %r1674, %r1669;
	add.s32 	%r1683, %r1681, %r1682;
	ld.shared.u8 	%rs577, [%r1683];
	xor.b16  	%rs578, %rs575, %rs577;
	xor.b16  	%rs579, %rs578, %rs576;
	shl.b16 	%rs580, %rs579, 8;
	cvt.u32.u16 	%r1684, %rs580;
	xor.b16  	%rs581, %rs576, %rs575;
	cvt.u32.u16 	%r1685, %rs581;
	and.b32  	%r1686, %r1685, 255;
	or.b32  	%r1687, %r1684, %r1686;
	xor.b32  	%r1688, %r1645, %r1687;
	xor.b32  	%r1689, %r1688, %r1665;
	shl.b32 	%r1690, %r1689, 16;
	xor.b32  	%r1691, %r1665, %r1645;
	or.b32  	%r1692, %r1690, %r1691;
	and.b32  	%r1693, %r1619, 65535;
	shr.u64 	%rd166, %rd152, 48;
	cvt.u32.u64 	%r1694, %rd166;
	and.b32  	%r1695, %r1621, 65535;
	shr.u64 	%rd167, %rd156, 48;
	cvt.u32.u64 	%r1696, %rd167;
	shr.u32 	%r1697, %r1693, 8;
	shr.u32 	%r1698, %r1695, 8;
	and.b32  	%r1699, %r1619, 255;
	shl.b32 	%r1700, %r1619, 8;
	and.b32  	%r1701, %r1700, 65280;
	add.s32 	%r1702, %r1408, %r1701;
	and.b32  	%r1703, %r1621, 255;
	add.s32 	%r1704, %r1702, %r1703;
	ld.shared.u8 	%rs582, [%r1704];
	and.b32  	%r1705, %r1619, 65280;
	add.s32 	%r1706, %r1408, %r1705;
	add.s32 	%r1707, %r1706, %r1698;
	ld.shared.u8 	%rs583, [%r1707];
	xor.b32  	%r1708, %r1697, %r1699;
	shl.b32 	%r1709, %r1708, 8;
	add.s32 	%r1710, %r1408, %r1709;
	xor.b32  	%r1711, %r1698, %r1703;
	add.s32 	%r1712, %r1710, %r1711;
	ld.shared.u8 	%rs584, [%r1712];
	xor.b16  	%rs585, %rs582, %rs584;
	xor.b16  	%rs586, %rs585, %rs583;
	and.b16  	%rs587, %rs586, 255;
	mul.wide.u16 	%r1713, %rs587, 256;
	xor.b16  	%rs588, %rs583, %rs582;
	cvt.u32.u16 	%r1714, %rs588;
	and.b32  	%r1715, %r1714, 255;
	or.b32  	%r1716, %r1713, %r1715;
	shr.u64 	%rd168, %rd152, 56;
	cvt.u32.u64 	%r1717, %rd168;
	shr.u64 	%rd169, %rd156, 56;
	cvt.u32.u64 	%r1718, %rd169;
	and.b32  	%r1719, %r1694, 255;
	shr.u64 	%rd170, %rd152, 40;
	cvt.u32.u64 	%r1720, %rd170;
	and.b32  	%r1721, %r1720, 65280;
	add.s32 	%r1722, %r1408, %r1721;
	and.b32  	%r1723, %r1696, 255;
	add.s32 	%r1724, %r1722, %r1723;
	ld.shared.u8 	%rs589, [%r1724];
	shl.b32 	%r1725, %r1717, 8;
	add.s32 	%r1726, %r1408, %r1725;
	add.s32 	%r1727, %r1726, %r1718;
	ld.shared.u8 	%rs590, [%r1727];
	xor.b32  	%r1728, %r1719, %r1717;
	shl.b32 	%r1729, %r1728, 8;
	add.s32 	%r1730, %r1408, %r1729;
	xor.b32  	%r1731, %r1723, %r1718;
	add.s32 	%r1732, %r1730, %r1731;
	ld.shared.u8 	%rs591, [%r1732];
	xor.b16  	%rs592, %rs589, %rs591;
	xor.b16  	%rs593, %rs592, %rs590;
	and.b16  	%rs594, %rs593, 255;
	mul.wide.u16 	%r1733, %rs594, 256;
	xor.b16  	%rs595, %rs590, %rs589;
	cvt.u32.u16 	%r1734, %rs595;
	and.b32  	%r1735, %r1734, 255;
	or.b32  	%r1736, %r1733, %r1735;
	xor.b32  	%r1737, %r1693, %r1694;
	xor.b32  	%r1738, %r1695, %r1696;
	shr.u32 	%r1739, %r1737, 8;
	shr.u32 	%r1740, %r1738, 8;
	and.b32  	%r1741, %r1737, 255;
	shl.b32 	%r1742, %r1737, 8;
	and.b32  	%r1743, %r1742, 65280;
	add.s32 	%r1744, %r1408, %r1743;
	and.b32  	%r1745, %r1738, 255;
	add.s32 	%r1746, %r1744, %r1745;
	ld.shared.u8 	%rs596, [%r1746];
	and.b32  	%r1747, %r1737, 65280;
	add.s32 	%r1748, %r1408, %r1747;
	add.s32 	%r1749, %r1748, %r1740;
	ld.shared.u8 	%rs597, [%r1749];
	xor.b32  	%r1750, %r1741, %r1739;
	shl.b32 	%r1751, %r1750, 8;
	add.s32 	%r1752, %r1408, %r1751;
	xor.b32  	%r1753, %r1745, %r1740;
	add.s32 	%r1754, %r1752, %r1753;
	ld.shared.u8 	%rs598, [%r1754];
	xor.b16  	%rs599, %rs596, %rs598;
	xor.b16  	%rs600, %rs599, %rs597;
	shl.b16 	%rs601, %rs600, 8;
	cvt.u32.u16 	%r1755, %rs601;
	xor.b16  	%rs602, %rs597, %rs596;
	cvt.u32.u16 	%r1756, %rs602;
	and.b32  	%r1757, %r1756, 255;
	or.b32  	%r1758, %r1755, %r1757;
	xor.b32  	%r1759, %r1716, %r1758;
	xor.b32  	%r1760, %r1759, %r1736;
	shl.b32 	%r1761, %r1760, 16;
	xor.b32  	%r1762, %r1736, %r1716;
	or.b32  	%r1763, %r1761, %r1762;
	xor.b32  	%r1764, %r1619, %r1618;
	xor.b32  	%r1765, %r1621, %r1620;
	and.b32  	%r1766, %r1764, 65535;
	shr.u32 	%r1767, %r1764, 16;
	and.b32  	%r1768, %r1765, 65535;
	shr.u32 	%r1769, %r1765, 16;
	shr.u32 	%r1770, %r1766, 8;
	shr.u32 	%r1771, %r1768, 8;
	and.b32  	%r1772, %r1764, 255;
	shl.b32 	%r1773, %r1764, 8;
	and.b32  	%r1774, %r1773, 65280;
	add.s32 	%r1775, %r1408, %r1774;
	and.b32  	%r1776, %r1765, 255;
	add.s32 	%r1777, %r1775, %r1776;
	ld.shared.u8 	%rs603, [%r1777];
	and.b32  	%r1778, %r1764, 65280;
	add.s32 	%r1779, %r1408, %r1778;
	add.s32 	%r1780, %r1779, %r1771;
	ld.shared.u8 	%rs604, [%r1780];
	xor.b32  	%r1781, %r1770, %r1772;
	shl.b32 	%r1782, %r1781, 8;
	add.s32 	%r1783, %r1408, %r1782;
	xor.b32  	%r1784, %r1771, %r1776;
	add.s32 	%r1785, %r1783, %r1784;
	ld.shared.u8 	%rs605, [%r1785];
	xor.b16  	%rs606, %rs603, %rs605;
	xor.b16  	%rs607, %rs606, %rs604;
	and.b16  	%rs608, %rs607, 255;
	mul.wide.u16 	%r1786, %rs608, 256;
	xor.b16  	%rs609, %rs604, %rs603;
	cvt.u32.u16 	%r1787, %rs609;
	and.b32  	%r1788, %r1787, 255;
	or.b32  	%r1789, %r1786, %r1788;
	shr.u32 	%r1790, %r1764, 24;
	shr.u32 	%r1791, %r1765, 24;
	and.b32  	%r1792, %r1767, 255;
	shr.u32 	%r1793, %r1764, 8;
	and.b32  	%r1794, %r1793, 65280;
	add.s32 	%r1795, %r1408, %r1794;
	and.b32  	%r1796, %r1769, 255;
	add.s32 	%r1797, %r1795, %r1796;
	ld.shared.u8 	%rs610, [%r1797];
	shl.b32 	%r1798, %r1790, 8;
	add.s32 	%r1799, %r1408, %r1798;
	add.s32 	%r1800, %r1799, %r1791;
	ld.shared.u8 	%rs611, [%r1800];
	xor.b32  	%r1801, %r1792, %r1790;
	shl.b32 	%r1802, %r1801, 8;
	add.s32 	%r1803, %r1408, %r1802;
	xor.b32  	%r1804, %r1796, %r1791;
	add.s32 	%r1805, %r1803, %r1804;
	ld.shared.u8 	%rs612, [%r1805];
	xor.b16  	%rs613, %rs610, %rs612;
	xor.b16  	%rs614, %rs613, %rs611;
	and.b16  	%rs615, %rs614, 255;
	mul.wide.u16 	%r1806, %rs615, 256;
	xor.b16  	%rs616, %rs611, %rs610;
	cvt.u32.u16 	%r1807, %rs616;
	and.b32  	%r1808, %r1807, 255;
	or.b32  	%r1809, %r1806, %r1808;
	xor.b32  	%r1810, %r1766, %r1767;
	xor.b32  	%r1811, %r1768, %r1769;
	shr.u32 	%r1812, %r1810, 8;
	shr.u32 	%r1813, %r1811, 8;
	and.b32  	%r1814, %r1810, 255;
	shl.b32 	%r1815, %r1810, 8;
	and.b32  	%r1816, %r1815, 65280;
	add.s32 	%r1817, %r1408, %r1816;
	and.b32  	%r1818, %r1811, 255;
	add.s32 	%r1819, %r1817, %r1818;
	ld.shared.u8 	%rs617, [%r1819];
	and.b32  	%r1820, %r1810, 65280;
	add.s32 	%r1821, %r1408, %r1820;
	add.s32 	%r1822, %r1821, %r1813;
	ld.shared.u8 	%rs618, [%r1822];
	xor.b32  	%r1823, %r1814, %r1812;
	shl.b32 	%r1824, %r1823, 8;
	add.s32 	%r1825, %r1408, %r1824;
	xor.b32  	%r1826, %r1818, %r1813;
	add.s32 	%r1827, %r1825, %r1826;
	ld.shared.u8 	%rs619, [%r1827];
	xor.b16  	%rs620, %rs617, %rs619;
	xor.b16  	%rs621, %rs620, %rs618;
	shl.b16 	%rs622, %rs621, 8;
	cvt.u32.u16 	%r1828, %rs622;
	xor.b16  	%rs623, %rs618, %rs617;
	cvt.u32.u16 	%r1829, %rs623;
	and.b32  	%r1830, %r1829, 255;
	or.b32  	%r1831, %r1828, %r1830;
	xor.b32  	%r1832, %r1789, %r1831;
	xor.b32  	%r1833, %r1832, %r1809;
	shl.b32 	%r1834, %r1833, 16;
	xor.b32  	%r1835, %r1809, %r1789;
	or.b32  	%r1836, %r1834, %r1835;
	xor.b32  	%r1837, %r1692, %r1836;
	xor.b32  	%r1838, %r1837, %r1763;
	cvt.u64.u32 	%rd171, %r1838;
	shl.b64 	%rd172, %rd171, 32;
	xor.b32  	%r1839, %r1763, %r1692;
	cvt.u64.u32 	%rd173, %r1839;
	or.b64  	%rd174, %rd172, %rd173;
	xor.b64  	%rd175, %rd152, %rd151;
	xor.b64  	%rd176, %rd156, %rd155;
	cvt.u32.u64 	%r1840, %rd175;
	{ .reg .b32 tmp; mov.b64 {tmp, %r1841}, %rd175; }
	cvt.u32.u64 	%r1842, %rd176;
	{ .reg .b32 tmp; mov.b64 {tmp, %r1843}, %rd176; }
	and.b32  	%r1844, %r1840, 65535;
	shr.u32 	%r1845, %r1840, 16;
	and.b32  	%r1846, %r1842, 65535;
	shr.u32 	%r1847, %r1842, 16;
	shr.u32 	%r1848, %r1844, 8;
	shr.u32 	%r1849, %r1846, 8;
	and.b32  	%r1850, %r1840, 255;
	shl.b32 	%r1851, %r1840, 8;
	and.b32  	%r1852, %r1851, 65280;
	add.s32 	%r1853, %r1408, %r1852;
	and.b32  	%r1854, %r1842, 255;
	add.s32 	%r1855, %r1853, %r1854;
	ld.shared.u8 	%rs624, [%r1855];
	and.b32  	%r1856, %r1840, 65280;
	add.s32 	%r1857, %r1408, %r1856;
	add.s32 	%r1858, %r1857, %r1849;
	ld.shared.u8 	%rs625, [%r1858];
	xor.b32  	%r1859, %r1848, %r1850;
	shl.b32 	%r1860, %r1859, 8;
	add.s32 	%r1861, %r1408, %r1860;
	xor.b32  	%r1862, %r1849, %r1854;
	add.s32 	%r1863, %r1861, %r1862;
	ld.shared.u8 	%rs626, [%r1863];
	xor.b16  	%rs627, %rs624, %rs626;
	xor.b16  	%rs628, %rs627, %rs625;
	and.b16  	%rs629, %rs628, 255;
	mul.wide.u16 	%r1864, %rs629, 256;
	xor.b16  	%rs630, %rs625, %rs624;
	cvt.u32.u16 	%r1865, %rs630;
	and.b32  	%r1866, %r1865, 255;
	or.b32  	%r1867, %r1864, %r1866;
	shr.u32 	%r1868, %r1840, 24;
	shr.u32 	%r1869, %r1842, 24;
	and.b32  	%r1870, %r1845, 255;
	shr.u32 	%r1871, %r1840, 8;
	and.b32  	%r1872, %r1871, 65280;
	add.s32 	%r1873, %r1408, %r1872;
	and.b32  	%r1874, %r1847, 255;
	add.s32 	%r1875, %r1873, %r1874;
	ld.shared.u8 	%rs631, [%r1875];
	shl.b32 	%r1876, %r1868, 8;
	add.s32 	%r1877, %r1408, %r1876;
	add.s32 	%r1878, %r1877, %r1869;
	ld.shared.u8 	%rs632, [%r1878];
	xor.b32  	%r1879, %r1870, %r1868;
	shl.b32 	%r1880, %r1879, 8;
	add.s32 	%r1881, %r1408, %r1880;
	xor.b32  	%r1882, %r1874, %r1869;
	add.s32 	%r1883, %r1881, %r1882;
	ld.shared.u8 	%rs633, [%r1883];
	xor.b16  	%rs634, %rs631, %rs633;
	xor.b16  	%rs635, %rs634, %rs632;
	and.b16  	%rs636, %rs635, 255;
	mul.wide.u16 	%r1884, %rs636, 256;
	xor.b16  	%rs637, %rs632, %rs631;
	cvt.u32.u16 	%r1885, %rs637;
	and.b32  	%r1886, %r1885, 255;
	or.b32  	%r1887, %r1884, %r1886;
	xor.b32  	%r1888, %r1844, %r1845;
	xor.b32  	%r1889, %r1846, %r1847;
	shr.u32 	%r1890, %r1888, 8;
	shr.u32 	%r1891, %r1889, 8;
	and.b32  	%r1892, %r1888, 255;
	shl.b32 	%r1893, %r1888, 8;
	and.b32  	%r1894, %r1893, 65280;
	add.s32 	%r1895, %r1408, %r1894;
	and.b32  	%r1896, %r1889, 255;
	add.s32 	%r1897, %r1895, %r1896;
	ld.shared.u8 	%rs638, [%r1897];
	and.b32  	%r1898, %r1888, 65280;
	add.s32 	%r1899, %r1408, %r1898;
	add.s32 	%r1900, %r1899, %r1891;
	ld.shared.u8 	%rs639, [%r1900];
	xor.b32  	%r1901, %r1892, %r1890;
	shl.b32 	%r1902, %r1901, 8;
	add.s32 	%r1903, %r1408, %r1902;
	xor.b32  	%r1904, %r1896, %r1891;
	add.s32 	%r1905, %r1903, %r1904;
	ld.shared.u8 	%rs640, [%r1905];
	xor.b16  	%rs641, %rs638, %rs640;
	xor.b16  	%rs642, %rs641, %rs639;
	shl.b16 	%rs643, %rs642, 8;
	cvt.u32.u16 	%r1906, %rs643;
	xor.b16  	%rs644, %rs639, %rs638;
	cvt.u32.u16 	%r1907, %rs644;
	and.b32  	%r1908, %r1907, 255;
	or.b32  	%r1909, %r1906, %r1908;
	xor.b32  	%r1910, %r1867, %r1909;
	xor.b32  	%r1911, %r1910, %r1887;
	shl.b32 	%r1912, %r1911, 16;
	xor.b32  	%r1913, %r1887, %r1867;
	or.b32  	%r1914, %r1912, %r1913;
	and.b32  	%r1915, %r1841, 65535;
	shr.u64 	%rd177, %rd175, 48;
	cvt.u32.u64 	%r1916, %rd177;
	and.b32  	%r1917, %r1843, 65535;
	shr.u64 	%rd178, %rd176, 48;
	cvt.u32.u64 	%r1918, %rd178;
	shr.u32 	%r1919, %r1915, 8;
	shr.u32 	%r1920, %r1917, 8;
	and.b32  	%r1921, %r1841, 255;
	shl.b32 	%r1922, %r1841, 8;
	and.b32  	%r1923, %r1922, 65280;
	add.s32 	%r1924, %r1408, %r1923;
	and.b32  	%r1925, %r1843, 255;
	add.s32 	%r1926, %r1924, %r1925;
	ld.shared.u8 	%rs645, [%r1926];
	and.b32  	%r1927, %r1841, 65280;
	add.s32 	%r1928, %r1408, %r1927;
	add.s32 	%r1929, %r1928, %r1920;
	ld.shared.u8 	%rs646, [%r1929];
	xor.b32  	%r1930, %r1919, %r1921;
	shl.b32 	%r1931, %r1930, 8;
	add.s32 	%r1932, %r1408, %r1931;
	xor.b32  	%r1933, %r1920, %r1925;
	add.s32 	%r1934, %r1932, %r1933;
	ld.shared.u8 	%rs647, [%r1934];
	xor.b16  	%rs648, %rs645, %rs647;
	xor.b16  	%rs649, %rs648, %rs646;
	and.b16  	%rs650, %rs649, 255;
	mul.wide.u16 	%r1935, %rs650, 256;
	xor.b16  	%rs651, %rs646, %rs645;
	cvt.u32.u16 	%r1936, %rs651;
	and.b32  	%r1937, %r1936, 255;
	or.b32  	%r1938, %r1935, %r1937;
	shr.u64 	%rd179, %rd175, 56;
	cvt.u32.u64 	%r1939, %rd179;
	shr.u64 	%rd180, %rd176, 56;
	cvt.u32.u64 	%r1940, %rd180;
	and.b32  	%r1941, %r1916, 255;
	shr.u64 	%rd181, %rd175, 40;
	cvt.u32.u64 	%r1942, %rd181;
	and.b32  	%r1943, %r1942, 65280;
	add.s32 	%r1944, %r1408, %r1943;
	and.b32  	%r1945, %r1918, 255;
	add.s32 	%r1946, %r1944, %r1945;
	ld.shared.u8 	%rs652, [%r1946];
	shl.b32 	%r1947, %r1939, 8;
	add.s32 	%r1948, %r1408, %r1947;
	add.s32 	%r1949, %r1948, %r1940;
	ld.shared.u8 	%rs653, [%r1949];
	xor.b32  	%r1950, %r1941, %r1939;
	shl.b32 	%r1951, %r1950, 8;
	add.s32 	%r1952, %r1408, %r1951;
	xor.b32  	%r1953, %r1945, %r1940;
	add.s32 	%r1954, %r1952, %r1953;
	ld.shared.u8 	%rs654, [%r1954];
	xor.b16  	%rs655, %rs652, %rs654;
	xor.b16  	%rs656, %rs655, %rs653;
	and.b16  	%rs657, %rs656, 255;
	mul.wide.u16 	%r1955, %rs657, 256;
	xor.b16  	%rs658, %rs653, %rs652;
	cvt.u32.u16 	%r1956, %rs658;
	and.b32  	%r1957, %r1956, 255;
	or.b32  	%r1958, %r1955, %r1957;
	xor.b32  	%r1959, %r1915, %r1916;
	xor.b32  	%r1960, %r1917, %r1918;
	shr.u32 	%r1961, %r1959, 8;
	shr.u32 	%r1962, %r1960, 8;
	and.b32  	%r1963, %r1959, 255;
	shl.b32 	%r1964, %r1959, 8;
	and.b32  	%r1965, %r1964, 65280;
	add.s32 	%r1966, %r1408, %r1965;
	and.b32  	%r1967, %r1960, 255;
	add.s32 	%r1968, %r1966, %r1967;
	ld.shared.u8 	%rs659, [%r1968];
	and.b32  	%r1969, %r1959, 65280;
	add.s32 	%r1970, %r1408, %r1969;
	add.s32 	%r1971, %r1970, %r1962;
	ld.shared.u8 	%rs660, [%r1971];
	xor.b32  	%r1972, %r1963, %r1961;
	shl.b32 	%r1973, %r1972, 8;
	add.s32 	%r1974, %r1408, %r1973;
	xor.b32  	%r1975, %r1967, %r1962;
	add.s32 	%r1976, %r1974, %r1975;
	ld.shared.u8 	%rs661, [%r1976];
	xor.b16  	%rs662, %rs659, %rs661;
	xor.b16  	%rs663, %rs662, %rs660;
	shl.b16 	%rs664, %rs663, 8;
	cvt.u32.u16 	%r1977, %rs664;
	xor.b16  	%rs665, %rs660, %rs659;
	cvt.u32.u16 	%r1978, %rs665;
	and.b32  	%r1979, %r1978, 255;
	or.b32  	%r1980, %r1977, %r1979;
	xor.b32  	%r1981, %r1938, %r1980;
	xor.b32  	%r1982, %r1981, %r1958;
	shl.b32 	%r1983, %r1982, 16;
	xor.b32  	%r1984, %r1958, %r1938;
	or.b32  	%r1985, %r1983, %r1984;
	xor.b32  	%r1986, %r1841, %r1840;
	xor.b32  	%r1987, %r1843, %r1842;
	and.b32  	%r1988, %r1986, 65535;
	shr.u32 	%r1989, %r1986, 16;
	and.b32  	%r1990, %r1987, 65535;
	shr.u32 	%r1991, %r1987, 16;
	shr.u32 	%r1992, %r1988, 8;
	shr.u32 	%r1993, %r1990, 8;
	and.b32  	%r1994, %r1986, 255;
	shl.b32 	%r1995, %r1986, 8;
	and.b32  	%r1996, %r1995, 65280;
	add.s32 	%r1997, %r1408, %r1996;
	and.b32  	%r1998, %r1987, 255;
	add.s32 	%r1999, %r1997, %r1998;
	ld.shared.u8 	%rs666, [%r1999];
	and.b32  	%r2000, %r1986, 65280;
	add.s32 	%r2001, %r1408, %r2000;
	add.s32 	%r2002, %r2001, %r1993;
	ld.shared.u8 	%rs667, [%r2002];
	xor.b32  	%r2003, %r1992, %r1994;
	shl.b32 	%r2004, %r2003, 8;
	add.s32 	%r2005, %r1408, %r2004;
	xor.b32  	%r2006, %r1993, %r1998;
	add.s32 	%r2007, %r2005, %r2006;
	ld.shared.u8 	%rs668, [%r2007];
	xor.b16  	%rs669, %rs666, %rs668;
	xor.b16  	%rs670, %rs669, %rs667;
	and.b16  	%rs671, %rs670, 255;
	mul.wide.u16 	%r2008, %rs671, 256;
	xor.b16  	%rs672, %rs667, %rs666;
	cvt.u32.u16 	%r2009, %rs672;
	and.b32  	%r2010, %r2009, 255;
	or.b32  	%r2011, %r2008, %r2010;
	shr.u32 	%r2012, %r1986, 24;
	shr.u32 	%r2013, %r1987, 24;
	and.b32  	%r2014, %r1989, 255;
	shr.u32 	%r2015, %r1986, 8;
	and.b32  	%r2016, %r2015, 65280;
	add.s32 	%r2017, %r1408, %r2016;
	and.b32  	%r2018, %r1991, 255;
	add.s32 	%r2019, %r2017, %r2018;
	ld.shared.u8 	%rs673, [%r2019];
	shl.b32 	%r2020, %r2012, 8;
	add.s32 	%r2021, %r1408, %r2020;
	add.s32 	%r2022, %r2021, %r2013;
	ld.shared.u8 	%rs674, [%r2022];
	xor.b32  	%r2023, %r2014, %r2012;
	shl.b32 	%r2024, %r2023, 8;
	add.s32 	%r2025, %r1408, %r2024;
	xor.b32  	%r2026, %r2018, %r2013;
	add.s32 	%r2027, %r2025, %r2026;
	ld.shared.u8 	%rs675, [%r2027];
	xor.b16  	%rs676, %rs673, %rs675;
	xor.b16  	%rs677, %rs676, %rs674;
	and.b16  	%rs678, %rs677, 255;
	mul.wide.u16 	%r2028, %rs678, 256;
	xor.b16  	%rs679, %rs674, %rs673;
	cvt.u32.u16 	%r2029, %rs679;
	and.b32  	%r2030, %r2029, 255;
	or.b32  	%r2031, %r2028, %r2030;
	xor.b32  	%r2032, %r1988, %r1989;
	xor.b32  	%r2033, %r1990, %r1991;
	shr.u32 	%r2034, %r2032, 8;
	shr.u32 	%r2035, %r2033, 8;
	and.b32  	%r2036, %r2032, 255;
	shl.b32 	%r2037, %r2032, 8;
	and.b32  	%r2038, %r2037, 65280;
	add.s32 	%r2039, %r1408, %r2038;
	and.b32  	%r2040, %r2033, 255;
	add.s32 	%r2041, %r2039, %r2040;
	ld.shared.u8 	%rs680, [%r2041];
	and.b32  	%r2042, %r2032, 65280;
	add.s32 	%r2043, %r1408, %r2042;
	add.s32 	%r2044, %r2043, %r2035;
	ld.shared.u8 	%rs681, [%r2044];
	xor.b32  	%r2045, %r2036, %r2034;
	shl.b32 	%r2046, %r2045, 8;
	add.s32 	%r2047, %r1408, %r2046;
	xor.b32  	%r2048, %r2040, %r2035;
	add.s32 	%r2049, %r2047, %r2048;
	ld.shared.u8 	%rs682, [%r2049];
	xor.b16  	%rs683, %rs680, %rs682;
	xor.b16  	%rs684, %rs683, %rs681;
	shl.b16 	%rs685, %rs684, 8;
	cvt.u32.u16 	%r2050, %rs685;
	xor.b16  	%rs686, %rs681, %rs680;
	cvt.u32.u16 	%r2051, %rs686;
	and.b32  	%r2052, %r2051, 255;
	or.b32  	%r2053, %r2050, %r2052;
	xor.b32  	%r2054, %r2011, %r2053;
	xor.b32  	%r2055, %r2054, %r2031;
	shl.b32 	%r2056, %r2055, 16;
	xor.b32  	%r2057, %r2031, %r2011;
	or.b32  	%r2058, %r2056, %r2057;
	xor.b32  	%r2059, %r1914, %r2058;
	xor.b32  	%r2060, %r2059, %r1985;
	cvt.u64.u32 	%rd182, %r2060;
	shl.b64 	%rd183, %rd182, 32;
	xor.b32  	%r2061, %r1985, %r1914;
	cvt.u64.u32 	%rd184, %r2061;
	or.b64  	%rd185, %rd183, %rd184;
	xor.b64  	%rd186, %rd165, %rd759;
	xor.b64  	%rd759, %rd186, %rd174;
	xor.b64  	%rd187, %rd758, %rd185;
	xor.b64  	%rd188, %rd187, %rd165;
	xor.b64  	%rd758, %rd188, %rd174;
$L__BB1_10:
	ld.param.u32 	%r10756, [_Z18kernel_gf128_towerPK7uint128S1_PS_i_param_3];
	add.s32 	%r2062, %r11, 768;
	setp.ge.s32 	%p46, %r2062, %r10756;
	@%p46 bra 	$L__BB1_12;
	ld.param.u64 	%rd742, [_Z18kernel_gf128_towerPK7uint128S1_PS_i_param_1];
	ld.param.u64 	%rd726, [_Z18kernel_gf128_towerPK7uint128S1_PS_i_param_0];
	cvta.to.global.u64 	%rd189, %rd726;
	mul.wide.u32 	%rd190, %r11, 16;
	add.s64 	%rd191, %rd189, %rd190;
	ld.global.nc.u64 	%rd192, [%rd191+12288];
	ld.global.nc.u64 	%rd193, [%rd191+12296];
	cvta.to.global.u64 	%rd194, %rd742;
	add.s64 	%rd195, %rd194, %rd190;
	ld.global.nc.u64 	%rd196, [%rd195+12288];
	ld.global.nc.u64 	%rd197, [%rd195+12296];
	cvt.u32.u64 	%r2063, %rd192;
	{ .reg .b32 tmp; mov.b64 {tmp, %r2064}, %rd192; }
	cvt.u32.u64 	%r2065, %rd196;
	{ .reg .b32 tmp; mov.b64 {tmp, %r2066}, %rd196; }
	and.b32  	%r2067, %r2063, 65535;
	shr.u32 	%r2068, %r2063, 16;
	and.b32  	%r2069, %r2065, 65535;
	shr.u32 	%r2070, %r2065, 16;
	shr.u32 	%r2071, %r2067, 8;
	shr.u32 	%r2072, %r2069, 8;
	and.b32  	%r2073, %r2063, 255;
	shl.b32 	%r2074, %r2063, 8;
	and.b32  	%r2075, %r2074, 65280;
	mov.u32 	%r2076, smem_raw;
	add.s32 	%r2077, %r2076, %r2075;
	and.b32  	%r2078, %r2065, 255;
	add.s32 	%r2079, %r2077, %r2078;
	ld.shared.u8 	%rs687, [%r2079];
	and.b32  	%r2080, %r2063, 65280;
	add.s32 	%r2081, %r2076, %r2080;
	add.s32 	%r2082, %r2081, %r2072;
	ld.shared.u8 	%rs688, [%r2082];
	xor.b32  	%r2083, %r2071, %r2073;
	shl.b32 	%r2084, %r2083, 8;
	add.s32 	%r2085, %r2076, %r2084;
	xor.b32  	%r2086, %r2072, %r2078;
	add.s32 	%r2087, %r2085, %r2086;
	ld.shared.u8 	%rs689, [%r2087];
	xor.b16  	%rs690, %rs687, %rs689;
	xor.b16  	%rs691, %rs690, %rs688;
	and.b16  	%rs692, %rs691, 255;
	mul.wide.u16 	%r2088, %rs692, 256;
	xor.b16  	%rs693, %rs688, %rs687;
	cvt.u32.u16 	%r2089, %rs693;
	and.b32  	%r2090, %r2089, 255;
	or.b32  	%r2091, %r2088, %r2090;
	shr.u32 	%r2092, %r2063, 24;
	shr.u32 	%r2093, %r2065, 24;
	and.b32  	%r2094, %r2068, 255;
	shr.u32 	%r2095, %r2063, 8;
	and.b32  	%r2096, %r2095, 65280;
	add.s32 	%r2097, %r2076, %r2096;
	and.b32  	%r2098, %r2070, 255;
	add.s32 	%r2099, %r2097, %r2098;
	ld.shared.u8 	%rs694, [%r2099];
	shl.b32 	%r2100, %r2092, 8;
	add.s32 	%r2101, %r2076, %r2100;
	add.s32 	%r2102, %r2101, %r2093;
	ld.shared.u8 	%rs695, [%r2102];
	xor.b32  	%r2103, %r2094, %r2092;
	shl.b32 	%r2104, %r2103, 8;
	add.s32 	%r2105, %r2076, %r2104;
	xor.b32  	%r2106, %r2098, %r2093;
	add.s32 	%r2107, %r2105, %r2106;
	ld.shared.u8 	%rs696, [%r2107];
	xor.b16  	%rs697, %rs694, %rs696;
	xor.b16  	%rs698, %rs697, %rs695;
	and.b16  	%rs699, %rs698, 255;
	mul.wide.u16 	%r2108, %rs699, 256;
	xor.b16  	%rs700, %rs695, %rs694;
	cvt.u32.u16 	%r2109, %rs700;
	and.b32  	%r2110, %r2109, 255;
	or.b32  	%r2111, %r2108, %r2110;
	xor.b32  	%r2112, %r2067, %r2068;
	xor.b32  	%r2113, %r2069, %r2070;
	shr.u32 	%r2114, %r2112, 8;
	shr.u32 	%r2115, %r2113, 8;
	and.b32  	%r2116, %r2112, 255;
	shl.b32 	%r2117, %r2112, 8;
	and.b32  	%r2118, %r2117, 65280;
	add.s32 	%r2119, %r2076, %r2118;
	and.b32  	%r2120, %r2113, 255;
	add.s32 	%r2121, %r2119, %r2120;
	ld.shared.u8 	%rs701, [%r2121];
	and.b32  	%r2122, %r2112, 65280;
	add.s32 	%r2123, %r2076, %r2122;
	add.s32 	%r2124, %r2123, %r2115;
	ld.shared.u8 	%rs702, [%r2124];
	xor.b32  	%r2125, %r2116, %r2114;
	shl.b32 	%r2126, %r2125, 8;
	add.s32 	%r2127, %r2076, %r2126;
	xor.b32  	%r2128, %r2120, %r2115;
	add.s32 	%r2129, %r2127, %r2128;
	ld.shared.u8 	%rs703, [%r2129];
	xor.b16  	%rs704, %rs701, %rs703;
	xor.b16  	%rs705, %rs704, %rs702;
	shl.b16 	%rs706, %rs705, 8;
	cvt.u32.u16 	%r2130, %rs706;
	xor.b16  	%rs707, %rs702, %rs701;
	cvt.u32.u16 	%r2131, %rs707;
	and.b32  	%r2132, %r2131, 255;
	or.b32  	%r2133, %r2130, %r2132;
	xor.b32  	%r2134, %r2091, %r2133;
	xor.b32  	%r2135, %r2134, %r2111;
	shl.b32 	%r2136, %r2135, 16;
	xor.b32  	%r2137, %r2111, %r2091;
	or.b32  	%r2138, %r2136, %r2137;
	and.b32  	%r2139, %r2064, 65535;
	shr.u64 	%rd198, %rd192, 48;
	cvt.u32.u64 	%r2140, %rd198;
	and.b32  	%r2141, %r2066, 65535;
	shr.u64 	%rd199, %rd196, 48;
	cvt.u32.u64 	%r2142, %rd199;
	shr.u32 	%r2143, %r2139, 8;
	shr.u32 	%r2144, %r2141, 8;
	and.b32  	%r2145, %r2064, 255;
	shl.b32 	%r2146, %r2064, 8;
	and.b32  	%r2147, %r2146, 65280;
	add.s32 	%r2148, %r2076, %r2147;
	and.b32  	%r2149, %r2066, 255;
	add.s32 	%r2150, %r2148, %r2149;
	ld.shared.u8 	%rs708, [%r2150];
	and.b32  	%r2151, %r2064, 65280;
	add.s32 	%r2152, %r2076, %r2151;
	add.s32 	%r2153, %r2152, %r2144;
	ld.shared.u8 	%rs709, [%r2153];
	xor.b32  	%r2154, %r2143, %r2145;
	shl.b32 	%r2155, %r2154, 8;
	add.s32 	%r2156, %r2076, %r2155;
	xor.b32  	%r2157, %r2144, %r2149;
	add.s32 	%r2158, %r2156, %r2157;
	ld.shared.u8 	%rs710, [%r2158];
	xor.b16  	%rs711, %rs708, %rs710;
	xor.b16  	%rs712, %rs711, %rs709;
	and.b16  	%rs713, %rs712, 255;
	mul.wide.u16 	%r2159, %rs713, 256;
	xor.b16  	%rs714, %rs709, %rs708;
	cvt.u32.u16 	%r2160, %rs714;
	and.b32  	%r2161, %r2160, 255;
	or.b32  	%r2162, %r2159, %r2161;
	shr.u64 	%rd200, %rd192, 56;
	cvt.u32.u64 	%r2163, %rd200;
	shr.u64 	%rd201, %rd196, 56;
	cvt.u32.u64 	%r2164, %rd201;
	and.b32  	%r2165, %r2140, 255;
	shr.u64 	%rd202, %rd192, 40;
	cvt.u32.u64 	%r2166, %rd202;
	and.b32  	%r2167, %r2166, 65280;
	add.s32 	%r2168, %r2076, %r2167;
	and.b32  	%r2169, %r2142, 255;
	add.s32 	%r2170, %r2168, %r2169;
	ld.shared.u8 	%rs715, [%r2170];
	shl.b32 	%r2171, %r2163, 8;
	add.s32 	%r2172, %r2076, %r2171;
	add.s32 	%r2173, %r2172, %r2164;
	ld.shared.u8 	%rs716, [%r2173];
	xor.b32  	%r2174, %r2165, %r2163;
	shl.b32 	%r2175, %r2174, 8;
	add.s32 	%r2176, %r2076, %r2175;
	xor.b32  	%r2177, %r2169, %r2164;
	add.s32 	%r2178, %r2176, %r2177;
	ld.shared.u8 	%rs717, [%r2178];
	xor.b16  	%rs718, %rs715, %rs717;
	xor.b16  	%rs719, %rs718, %rs716;
	and.b16  	%rs720, %rs719, 255;
	mul.wide.u16 	%r2179, %rs720, 256;
	xor.b16  	%rs721, %rs716, %rs715;
	cvt.u32.u16 	%r2180, %rs721;
	and.b32  	%r2181, %r2180, 255;
	or.b32  	%r2182, %r2179, %r2181;
	xor.b32  	%r2183, %r2139, %r2140;
	xor.b32  	%r2184, %r2141, %r2142;
	shr.u32 	%r2185, %r2183, 8;
	shr.u32 	%r2186, %r2184, 8;
	and.b32  	%r2187, %r2183, 255;
	shl.b32 	%r2188, %r2183, 8;
	and.b32  	%r2189, %r2188, 65280;
	add.s32 	%r2190, %r2076, %r2189;
	and.b32  	%r2191, %r2184, 255;
	add.s32 	%r2192, %r2190, %r2191;
	ld.shared.u8 	%rs722, [%r2192];
	and.b32  	%r2193, %r2183, 65280;
	add.s32 	%r2194, %r2076, %r2193;
	add.s32 	%r2195, %r2194, %r2186;
	ld.shared.u8 	%rs723, [%r2195];
	xor.b32  	%r2196, %r2187, %r2185;
	shl.b32 	%r2197, %r2196, 8;
	add.s32 	%r2198, %r2076, %r2197;
	xor.b32  	%r2199, %r2191, %r2186;
	add.s32 	%r2200, %r2198, %r2199;
	ld.shared.u8 	%rs724, [%r2200];
	xor.b16  	%rs725, %rs722, %rs724;
	xor.b16  	%rs726, %rs725, %rs723;
	shl.b16 	%rs727, %rs726, 8;
	cvt.u32.u16 	%r2201, %rs727;
	xor.b16  	%rs728, %rs723, %rs722;
	cvt.u32.u16 	%r2202, %rs728;
	and.b32  	%r2203, %r2202, 255;
	or.b32  	%r2204, %r2201, %r2203;
	xor.b32  	%r2205, %r2162, %r2204;
	xor.b32  	%r2206, %r2205, %r2182;
	shl.b32 	%r2207, %r2206, 16;
	xor.b32  	%r2208, %r2182, %r2162;
	or.b32  	%r2209, %r2207, %r2208;
	xor.b32  	%r2210, %r2064, %r2063;
	xor.b32  	%r2211, %r2066, %r2065;
	and.b32  	%r2212, %r2210, 65535;
	shr.u32 	%r2213, %r2210, 16;
	and.b32  	%r2214, %r2211, 65535;
	shr.u32 	%r2215, %r2211, 16;
	shr.u32 	%r2216, %r2212, 8;
	shr.u32 	%r2217, %r2214, 8;
	and.b32  	%r2218, %r2210, 255;
	shl.b32 	%r2219, %r2210, 8;
	and.b32  	%r2220, %r2219, 65280;
	add.s32 	%r2221, %r2076, %r2220;
	and.b32  	%r2222, %r2211, 255;
	add.s32 	%r2223, %r2221, %r2222;
	ld.shared.u8 	%rs729, [%r2223];
	and.b32  	%r2224, %r2210, 65280;
	add.s32 	%r2225, %r2076, %r2224;
	add.s32 	%r2226, %r2225, %r2217;
	ld.shared.u8 	%rs730, [%r2226];
	xor.b32  	%r2227, %r2216, %r2218;
	shl.b32 	%r2228, %r2227, 8;
	add.s32 	%r2229, %r2076, %r2228;
	xor.b32  	%r2230, %r2217, %r2222;
	add.s32 	%r2231, %r2229, %r2230;
	ld.shared.u8 	%rs731, [%r2231];
	xor.b16  	%rs732, %rs729, %rs731;
	xor.b16  	%rs733, %rs732, %rs730;
	and.b16  	%rs734, %rs733, 255;
	mul.wide.u16 	%r2232, %rs734, 256;
	xor.b16  	%rs735, %rs730, %rs729;
	cvt.u32.u16 	%r2233, %rs735;
	and.b32  	%r2234, %r2233, 255;
	or.b32  	%r2235, %r2232, %r2234;
	shr.u32 	%r2236, %r2210, 24;
	shr.u32 	%r2237, %r2211, 24;
	and.b32  	%r2238, %r2213, 255;
	shr.u32 	%r2239, %r2210, 8;
	and.b32  	%r2240, %r2239, 65280;
	add.s32 	%r2241, %r2076, %r2240;
	and.b32  	%r2242, %r2215, 255;
	add.s32 	%r2243, %r2241, %r2242;
	ld.shared.u8 	%rs736, [%r2243];
	shl.b32 	%r2244, %r2236, 8;
	add.s32 	%r2245, %r2076, %r2244;
	add.s32 	%r2246, %r2245, %r2237;
	ld.shared.u8 	%rs737, [%r2246];
	xor.b32  	%r2247, %r2238, %r2236;
	shl.b32 	%r2248, %r2247, 8;
	add.s32 	%r2249, %r2076, %r2248;
	xor.b32  	%r2250, %r2242, %r2237;
	add.s32 	%r2251, %r2249, %r2250;
	ld.shared.u8 	%rs738, [%r2251];
	xor.b16  	%rs739, %rs736, %rs738;
	xor.b16  	%rs740, %rs739, %rs737;
	and.b16  	%rs741, %rs740, 255;
	mul.wide.u16 	%r2252, %rs741, 256;
	xor.b16  	%rs742, %rs737, %rs736;
	cvt.u32.u16 	%r2253, %rs742;
	and.b32  	%r2254, %r2253, 255;
	or.b32  	%r2255, %r2252, %r2254;
	xor.b32  	%r2256, %r2212, %r2213;
	xor.b32  	%r2257, %r2214, %r2215;
	shr.u32 	%r2258, %r2256, 8;
	shr.u32 	%r2259, %r2257, 8;
	and.b32  	%r2260, %r2256, 255;
	shl.b32 	%r2261, %r2256, 8;
	and.b32  	%r2262, %r2261, 65280;
	add.s32 	%r2263, %r2076, %r2262;
	and.b32  	%r2264, %r2257, 255;
	add.s32 	%r2265, %r2263, %r2264;
	ld.shared.u8 	%rs743, [%r2265];
	and.b32  	%r2266, %r2256, 65280;
	add.s32 	%r2267, %r2076, %r2266;
	add.s32 	%r2268, %r2267, %r2259;
	ld.shared.u8 	%rs744, [%r2268];
	xor.b32  	%r2269, %r2260, %r2258;
	shl.b32 	%r2270, %r2269, 8;
	add.s32 	%r2271, %r2076, %r2270;
	xor.b32  	%r2272, %r2264, %r2259;
	add.s32 	%r2273, %r2271, %r2272;
	ld.shared.u8 	%rs745, [%r2273];
	xor.b16  	%rs746, %rs743, %rs745;
	xor.b16  	%rs747, %rs746, %rs744;
	shl.b16 	%rs748, %rs747, 8;
	cvt.u32.u16 	%r2274, %rs748;
	xor.b16  	%rs749, %rs744, %rs743;
	cvt.u32.u16 	%r2275, %rs749;
	and.b32  	%r2276, %r2275, 255;
	or.b32  	%r2277, %r2274, %r2276;
	xor.b32  	%r2278, %r2235, %r2277;
	xor.b32  	%r2279, %r2278, %r2255;
	shl.b32 	%r2280, %r2279, 16;
	xor.b32  	%r2281, %r2255, %r2235;
	or.b32  	%r2282, %r2280, %r2281;
	xor.b32  	%r2283, %r2138, %r2282;
	xor.b32  	%r2284, %r2283, %r2209;
	cvt.u64.u32 	%rd203, %r2284;
	shl.b64 	%rd204, %rd203, 32;
	xor.b32  	%r2285, %r2209, %r2138;
	cvt.u64.u32 	%rd205, %r2285;
	or.b64  	%rd206, %rd204, %rd205;
	cvt.u32.u64 	%r2286, %rd193;
	{ .reg .b32 tmp; mov.b64 {tmp, %r2287}, %rd193; }
	cvt.u32.u64 	%r2288, %rd197;
	{ .reg .b32 tmp; mov.b64 {tmp, %r2289}, %rd197; }
	and.b32  	%r2290, %r2286, 65535;
	shr.u32 	%r2291, %r2286, 16;
	and.b32  	%r2292, %r2288, 65535;
	shr.u32 	%r2293, %r2288, 16;
	shr.u32 	%r2294, %r2290, 8;
	shr.u32 	%r2295, %r2292, 8;
	and.b32  	%r2296, %r2286, 255;
	shl.b32 	%r2297, %r2286, 8;
	and.b32  	%r2298, %r2297, 65280;
	add.s32 	%r2299, %r2076, %r2298;
	and.b32  	%r2300, %r2288, 255;
	add.s32 	%r2301, %r2299, %r2300;
	ld.shared.u8 	%rs750, [%r2301];
	and.b32  	%r2302, %r2286, 65280;
	add.s32 	%r2303, %r2076, %r2302;
	add.s32 	%r2304, %r2303, %r2295;
	ld.shared.u8 	%rs751, [%r2304];
	xor.b32  	%r2305, %r2294, %r2296;
	shl.b32 	%r2306, %r2305, 8;
	add.s32 	%r2307, %r2076, %r2306;
	xor.b32  	%r2308, %r2295, %r2300;
	add.s32 	%r2309, %r2307, %r2308;
	ld.shared.u8 	%rs752, [%r2309];
	xor.b16  	%rs753, %rs750, %rs752;
	xor.b16  	%rs754, %rs753, %rs751;
	and.b16  	%rs755, %rs754, 255;
	mul.wide.u16 	%r2310, %rs755, 256;
	xor.b16  	%rs756, %rs751, %rs750;
	cvt.u32.u16 	%r2311, %rs756;
	and.b32  	%r2312, %r2311, 255;
	or.b32  	%r2313, %r2310, %r2312;
	shr.u32 	%r2314, %r2286, 24;
	shr.u32 	%r2315, %r2288, 24;
	and.b32  	%r2316, %r2291, 255;
	shr.u32 	%r2317, %r2286, 8;
	and.b32  	%r2318, %r2317, 65280;
	add.s32 	%r2319, %r2076, %r2318;
	and.b32  	%r2320, %r2293, 255;
	add.s32 	%r2321, %r2319, %r2320;
	ld.shared.u8 	%rs757, [%r2321];
	shl.b32 	%r2322, %r2314, 8;
	add.s32 	%r2323, %r2076, %r2322;
	add.s32 	%r2324, %r2323, %r2315;
	ld.shared.u8 	%rs758, [%r2324];
	xor.b32  	%r2325, %r2316, %r2314;
	shl.b32 	%r2326, %r2325, 8;
	add.s32 	%r2327, %r2076, %r2326;
	xor.b32  	%r2328, %r2320, %r2315;
	add.s32 	%r2329, %r2327, %r2328;
	ld.shared.u8 	%rs759, [%r2329];
	xor.b16  	%rs760, %rs757, %rs759;
	xor.b16  	%rs761, %rs760, %rs758;
	and.b16  	%rs762, %rs761, 255;
	mul.wide.u16 	%r2330, %rs762, 256;
	xor.b16  	%rs763, %rs758, %rs757;
	cvt.u32.u16 	%r2331, %rs763;
	and.b32  	%r2332, %r2331, 255;
	or.b32  	%r2333, %r2330, %r2332;
	xor.b32  	%r2334, %r2290, %r2291;
	xor.b32  	%r2335, %r2292, %r2293;
	shr.u32 	%r2336, %r2334, 8;
	shr.u32 	%r2337, %r2335, 8;
	and.b32  	%r2338, %r2334, 255;
	shl.b32 	%r2339, %r2334, 8;
	and.b32  	%r2340, %r2339, 65280;
	add.s32 	%r2341, %r2076, %r2340;
	and.b32  	%r2342, %r2335, 255;
	add.s32 	%r2343, %r2341, %r2342;
	ld.shared.u8 	%rs764, [%r2343];
	and.b32  	%r2344, %r2334, 65280;
	add.s32 	%r2345, %r2076, %r2344;
	add.s32 	%r2346, %r2345, %r2337;
	ld.shared.u8 	%rs765, [%r2346];
	xor.b32  	%r2347, %r2338, %r2336;
	shl.b32 	%r2348, %r2347, 8;
	add.s32 	%r2349, %r2076, %r2348;
	xor.b32  	%r2350, %r2342, %r2337;
	add.s32 	%r2351, %r2349, %r2350;
	ld.shared.u8 	%rs766, [%r2351];
	xor.b16  	%rs767, %rs764, %rs766;
	xor.b16  	%rs768, %rs767, %rs765;
	shl.b16 	%rs769, %rs768, 8;
	cvt.u32.u16 	%r2352, %rs769;
	xor.b16  	%rs770, %rs765, %rs764;
	cvt.u32.u16 	%r2353, %rs770;
	and.b32  	%r2354, %r2353, 255;
	or.b32  	%r2355, %r2352, %r2354;
	xor.b32  	%r2356, %r2313, %r2355;
	xor.b32  	%r2357, %r2356, %r2333;
	shl.b32 	%r2358, %r2357, 16;
	xor.b32  	%r2359, %r2333, %r2313;
	or.b32  	%r2360, %r2358, %r2359;
	and.b32  	%r2361, %r2287, 65535;
	shr.u64 	%rd207, %rd193, 48;
	cvt.u32.u64 	%r2362, %rd207;
	and.b32  	%r2363, %r2289, 65535;
	shr.u64 	%rd208, %rd197, 48;
	cvt.u32.u64 	%r2364, %rd208;
	shr.u32 	%r2365, %r2361, 8;
	shr.u32 	%r2366, %r2363, 8;
	and.b32  	%r2367, %r2287, 255;
	shl.b32 	%r2368, %r2287, 8;
	and.b32  	%r2369, %r2368, 65280;
	add.s32 	%r2370, %r2076, %r2369;
	and.b32  	%r2371, %r2289, 255;
	add.s32 	%r2372, %r2370, %r2371;
	ld.shared.u8 	%rs771, [%r2372];
	and.b32  	%r2373, %r2287, 65280;
	add.s32 	%r2374, %r2076, %r2373;
	add.s32 	%r2375, %r2374, %r2366;
	ld.shared.u8 	%rs772, [%r2375];
	xor.b32  	%r2376, %r2365, %r2367;
	shl.b32 	%r2377, %r2376, 8;
	add.s32 	%r2378, %r2076, %r2377;
	xor.b32  	%r2379, %r2366, %r2371;
	add.s32 	%r2380, %r2378, %r2379;
	ld.shared.u8 	%rs773, [%r2380];
	xor.b16  	%rs774, %rs771, %rs773;
	xor.b16  	%rs775, %rs774, %rs772;
	and.b16  	%rs776, %rs775, 255;
	mul.wide.u16 	%r2381, %rs776, 256;
	xor.b16  	%rs777, %rs772, %rs771;
	cvt.u32.u16 	%r2382, %rs777;
	and.b32  	%r2383, %r2382, 255;
	or.b32  	%r2384, %r2381, %r2383;
	shr.u64 	%rd209, %rd193, 56;
	cvt.u32.u64 	%r2385, %rd209;
	shr.u64 	%rd210, %rd197, 56;
	cvt.u32.u64 	%r2386, %rd210;
	and.b32  	%r2387, %r2362, 255;
	shr.u64 	%rd211, %rd193, 40;
	cvt.u32.u64 	%r2388, %rd211;
	and.b32  	%r2389, %r2388, 65280;
	add.s32 	%r2390, %r2076, %r2389;
	and.b32  	%r2391, %r2364, 255;
	add.s32 	%r2392, %r2390, %r2391;
	ld.shared.u8 	%rs778, [%r2392];
	shl.b32 	%r2393, %r2385, 8;
	add.s32 	%r2394, %r2076, %r2393;
	add.s32 	%r2395, %r2394, %r2386;
	ld.shared.u8 	%rs779, [%r2395];
	xor.b32  	%r2396, %r2387, %r2385;
	shl.b32 	%r2397, %r2396, 8;
	add.s32 	%r2398, %r2076, %r2397;
	xor.b32  	%r2399, %r2391, %r2386;
	add.s32 	%r2400, %r2398, %r2399;
	ld.shared.u8 	%rs780, [%r2400];
	xor.b16  	%rs781, %rs778, %rs780;
	xor.b16  	%rs782, %rs781, %rs779;
	and.b16  	%rs783, %rs782, 255;
	mul.wide.u16 	%r2401, %rs783, 256;
	xor.b16  	%rs784, %rs779, %rs778;
	cvt.u32.u16 	%r2402, %rs784;
	and.b32  	%r2403, %r2402, 255;
	or.b32  	%r2404, %r2401, %r2403;
	xor.b32  	%r2405, %r2361, %r2362;
	xor.b32  	%r2406, %r2363, %r2364;
	shr.u32 	%r2407, %r2405, 8;
	shr.u32 	%r2408, %r2406, 8;
	and.b32  	%r2409, %r2405, 255;
	shl.b32 	%r2410, %r2405, 8;
	and.b32  	%r2411, %r2410, 65280;
	add.s32 	%r2412, %r2076, %r2411;
	and.b32  	%r2413, %r2406, 255;
	add.s32 	%r2414, %r2412, %r2413;
	ld.shared.u8 	%rs785, [%r2414];
	and.b32  	%r2415, %r2405, 65280;
	add.s32 	%r2416, %r2076, %r2415;
	add.s32 	%r2417, %r2416, %r2408;
	ld.shared.u8 	%rs786, [%r2417];
	xor.b32  	%r2418, %r2409, %r2407;
	shl.b32 	%r2419, %r2418, 8;
	add.s32 	%r2420, %r2076, %r2419;
	xor.b32  	%r2421, %r2413, %r2408;
	add.s32 	%r2422, %r2420, %r2421;
	ld.shared.u8 	%rs787, [%r2422];
	xor.b16  	%rs788, %rs785, %rs787;
	xor.b16  	%rs789, %rs788, %rs786;
	shl.b16 	%rs790, %rs789, 8;
	cvt.u32.u16 	%r2423, %rs790;
	xor.b16  	%rs791, %rs786, %rs785;
	cvt.u32.u16 	%r2424, %rs791;
	and.b32  	%r2425, %r2424, 255;
	or.b32  	%r2426, %r2423, %r2425;
	xor.b32  	%r2427, %r2384, %r2426;
	xor.b32  	%r2428, %r2427, %r2404;
	shl.b32 	%r2429, %r2428, 16;
	xor.b32  	%r2430, %r2404, %r2384;
	or.b32  	%r2431, %r2429, %r2430;
	xor.b32  	%r2432, %r2287, %r2286;
	xor.b32  	%r2433, %r2289, %r2288;
	and.b32  	%r2434, %r2432, 65535;
	shr.u32 	%r2435, %r2432, 16;
	and.b32  	%r2436, %r2433, 65535;
	shr.u32 	%r2437, %r2433, 16;
	shr.u32 	%r2438, %r2434, 8;
	shr.u32 	%r2439, %r2436, 8;
	and.b32  	%r2440, %r2432, 255;
	shl.b32 	%r2441, %r2432, 8;
	and.b32  	%r2442, %r2441, 65280;
	add.s32 	%r2443, %r2076, %r2442;
	and.b32  	%r2444, %r2433, 255;
	add.s32 	%r2445, %r2443, %r2444;
	ld.shared.u8 	%rs792, [%r2445];
	and.b32  	%r2446, %r2432, 65280;
	add.s32 	%r2447, %r2076, %r2446;
	add.s32 	%r2448, %r2447, %r2439;
	ld.shared.u8 	%rs793, [%r2448];
	xor.b32  	%r2449, %r2438, %r2440;
	shl.b32 	%r2450, %r2449, 8;
	add.s32 	%r2451, %r2076, %r2450;
	xor.b32  	%r2452, %r2439, %r2444;
	add.s32 	%r2453, %r2451, %r2452;
	ld.shared.u8 	%rs794, [%r2453];
	xor.b16  	%rs795, %rs792, %rs794;
	xor.b16  	%rs796, %rs795, %rs793;
	and.b16  	%rs797, %rs796, 255;
	mul.wide.u16 	%r2454, %rs797, 256;
	xor.b16  	%rs798, %rs793, %rs792;
	cvt.u32.u16 	%r2455, %rs798;
	and.b32  	%r2456, %r2455, 255;
	or.b32  	%r2457, %r2454, %r2456;
	shr.u32 	%r2458, %r2432, 24;
	shr.u32 	%r2459, %r2433, 24;
	and.b32  	%r2460, %r2435, 255;
	shr.u32 	%r2461, %r2432, 8;
	and.b32  	%r2462, %r2461, 65280;
	add.s32 	%r2463, %r2076, %r2462;
	and.b32  	%r2464, %r2437, 255;
	add.s32 	%r2465, %r2463, %r2464;
	ld.shared.u8 	%rs799, [%r2465];
	shl.b32 	%r2466, %r2458, 8;
	add.s32 	%r2467, %r2076, %r2466;
	add.s32 	%r2468, %r2467, %r2459;
	ld.shared.u8 	%rs800, [%r2468];
	xor.b32  	%r2469, %r2460, %r2458;
	shl.b32 	%r2470, %r2469, 8;
	add.s32 	%r2471, %r2076, %r2470;
	xor.b32  	%r2472, %r2464, %r2459;
	add.s32 	%r2473, %r2471, %r2472;
	ld.shared.u8 	%rs801, [%r2473];
	xor.b16  	%rs802, %rs799, %rs801;
	xor.b16  	%rs803, %rs802, %rs800;
	and.b16  	%rs804, %rs803, 255;
	mul.wide.u16 	%r2474, %rs804, 256;
	xor.b16  	%rs805, %rs800, %rs799;
	cvt.u32.u16 	%r2475, %rs805;
	and.b32  	%r2476, %r2475, 255;
	or.b32  	%r2477, %r2474, %r2476;
	xor.b32  	%r2478, %r2434, %r2435;
	xor.b32  	%r2479, %r2436, %r2437;
	shr.u32 	%r2480, %r2478, 8;
	shr.u32 	%r2481, %r2479, 8;
	and.b32  	%r2482, %r2478, 255;
	shl.b32 	%r2483, %r2478, 8;
	and.b32  	%r2484, %r2483, 65280;
	add.s32 	%r2485, %r2076, %r2484;
	and.b32  	%r2486, %r2479, 255;
	add.s32 	%r2487, %r2485, %r2486;
	ld.shared.u8 	%rs806, [%r2487];
	and.b32  	%r2488, %r2478, 65280;
	add.s32 	%r2489, %r2076, %r2488;
	add.s32 	%r2490, %r2489, %r2481;
	ld.shared.u8 	%rs807, [%r2490];
	xor.b32  	%r2491, %r2482, %r2480;
	shl.b32 	%r2492, %r2491, 8;
	add.s32 	%r2493, %r2076, %r2492;
	xor.b32  	%r2494, %r2486, %r2481;
	add.s32 	%r2495, %r2493, %r2494;
	ld.shared.u8 	%rs808, [%r2495];
	xor.b16  	%rs809, %rs806, %rs808;
	xor.b16  	%rs810, %rs809, %rs807;
	shl.b16 	%rs811, %rs810, 8;
	cvt.u32.u16 	%r2496, %rs811;
	xor.b16  	%rs812, %rs807, %rs806;
	cvt.u32.u16 	%r2497, %rs812;
	and.b32  	%r2498, %r2497, 255;
	or.b32  	%r2499, %r2496, %r2498;
	xor.b32  	%r2500, %r2457, %r2499;
	xor.b32  	%r2501, %r2500, %r2477;
	shl.b32 	%r2502, %r2501, 16;
	xor.b32  	%r2503, %r2477, %r2457;
	or.b32  	%r2504, %r2502, %r2503;
	xor.b32  	%r2505, %r2360, %r2504;
	xor.b32  	%r2506, %r2505, %r2431;
	cvt.u64.u32 	%rd212, %r2506;
	shl.b64 	%rd213, %rd212, 32;
	xor.b32  	%r2507, %r2431, %r2360;
	cvt.u64.u32 	%rd214, %r2507;
	or.b64  	%rd215, %rd213, %rd214;
	xor.b64  	%rd216, %rd193, %rd192;
	xor.b64  	%rd217, %rd197, %rd196;
	cvt.u32.u64 	%r2508, %rd216;
	{ .reg .b32 tmp; mov.b64 {tmp, %r2509}, %rd216; }
	cvt.u32.u64 	%r2510, %rd217;
	{ .reg .b32 tmp; mov.b64 {tmp, %r2511}, %rd217; }
	and.b32  	%r2512, %r2508, 65535;
	shr.u32 	%r2513, %r2508, 16;
	and.b32  	%r2514, %r2510, 65535;
	shr.u32 	%r2515, %r2510, 16;
	shr.u32 	%r2516, %r2512, 8;
	shr.u32 	%r2517, %r2514, 8;
	and.b32  	%r2518, %r2508, 255;
	shl.b32 	%r2519, %r2508, 8;
	and.b32  	%r2520, %r2519, 65280;
	add.s32 	%r2521, %r2076, %r2520;
	and.b32  	%r2522, %r2510, 255;
	add.s32 	%r2523, %r2521, %r2522;
	ld.shared.u8 	%rs813, [%r2523];
	and.b32  	%r2524, %r2508, 65280;
	add.s32 	%r2525, %r2076, %r2524;
	add.s32 	%r2526, %r2525, %r2517;
	ld.shared.u8 	%rs814, [%r2526];
	xor.b32  	%r2527, %r2516, %r2518;
	shl.b32 	%r2528, %r2527, 8;
	add.s32 	%r2529, %r2076, %r2528;
	xor.b32  	%r2530, %r2517, %r2522;
	add.s32 	%r2531, %r2529, %r2530;
	ld.shared.u8 	%rs815, [%r2531];
	xor.b16  	%rs816, %rs813, %rs815;
	xor.b16  	%rs817, %rs816, %rs814;
	and.b16  	%rs818, %rs817, 255;
	mul.wide.u16 	%r2532, %rs818, 256;
	xor.b16  	%rs819, %rs814, %rs813;
	cvt.u32.u16 	%r2533, %rs819;
	and.b32  	%r2534, %r2533, 255;
	or.b32  	%r2535, %r2532, %r2534;
	shr.u32 	%r2536, %r2508, 24;
	shr.u32 	%r2537, %r2510, 24;
	and.b32  	%r2538, %r2513, 255;
	shr.u32 	%r2539, %r2508, 8;
	and.b32  	%r2540, %r2539, 65280;
	add.s32 	%r2541, %r2076, %r2540;
	and.b32  	%r2542, %r2515, 255;
	add.s32 	%r2543, %r2541, %r2542;
	ld.shared.u8 	%rs820, [%r2543];
	shl.b32 	%r2544, %r2536, 8;
	add.s32 	%r2545, %r2076, %r2544;
	add.s32 	%r2546, %r2545, %r2537;
	ld.shared.u8 	%rs821, [%r2546];
	xor.b32  	%r2547, %r2538, %r2536;
	shl.b32 	%r2548, %r2547, 8;
	add.s32 	%r2549, %r2076, %r2548;
	xor.b32  	%r2550, %r2542, %r2537;
	add.s32 	%r2551, %r2549, %r2550;
	ld.shared.u8 	%rs822, [%r2551];
	xor.b16  	%rs823, %rs820, %rs822;
	xor.b16  	%rs824, %rs823, %rs821;
	and.b16  	%rs825, %rs824, 255;
	mul.wide.u16 	%r2552, %rs825, 256;
	xor.b16  	%rs826, %rs821, %rs820;
	cvt.u32.u16 	%r2553, %rs826;
	and.b32  	%r2554, %r2553, 255;
	or.b32  	%r2555, %r2552, %r2554;
	xor.b32  	%r2556, %r2512, %r2513;
	xor.b32  	%r2557, %r2514, %r2515;
	shr.u32 	%r2558, %r2556, 8;
	shr.u32 	%r2559, %r2557, 8;
	and.b32  	%r2560, %r2556, 255;
	shl.b32 	%r2561, %r2556, 8;
	and.b32  	%r2562, %r2561, 65280;
	add.s32 	%r2563, %r2076, %r2562;
	and.b32  	%r2564, %r2557, 255;
	add.s32 	%r2565, %r2563, %r2564;
	ld.shared.u8 	%rs827, [%r2565];
	and.b32  	%r2566, %r2556, 65280;
	add.s32 	%r2567, %r2076, %r2566;
	add.s32 	%r2568, %r2567, %r2559;
	ld.shared.u8 	%rs828, [%r2568];
	xor.b32  	%r2569, %r2560, %r2558;
	shl.b32 	%r2570, %r2569, 8;
	add.s32 	%r2571, %r2076, %r2570;
	xor.b32  	%r2572, %r2564, %r2559;
	add.s32 	%r2573, %r2571, %r2572;
	ld.shared.u8 	%rs829, [%r2573];
	xor.b16  	%rs830, %rs827, %rs829;
	xor.b16  	%rs831, %rs830, %rs828;
	shl.b16 	%rs832, %rs831, 8;
	cvt.u32.u16 	%r2574, %rs832;
	xor.b16  	%rs833, %rs828, %rs827;
	cvt.u32.u16 	%r2575, %rs833;
	and.b32  	%r2576, %r2575, 255;
	or.b32  	%r2577, %r2574, %r2576;
	xor.b32  	%r2578, %r2535, %r2577;
	xor.b32  	%r2579, %r2578, %r2555;
	shl.b32 	%r2580, %r2579, 16;
	xor.b32  	%r2581, %r2555, %r2535;
	or.b32  	%r2582, %r2580, %r2581;
	and.b32  	%r2583, %r2509, 65535;
	shr.u64 	%rd218, %rd216, 48;
	cvt.u32.u64 	%r2584, %rd218;
	and.b32  	%r2585, %r2511, 65535;
	shr.u64 	%rd219, %rd217, 48;
	cvt.u32.u64 	%r2586, %rd219;
	shr.u32 	%r2587, %r2583, 8;
	shr.u32 	%r2588, %r2585, 8;
	and.b32  	%r2589, %r2509, 255;
	shl.b32 	%r2590, %r2509, 8;
	and.b32  	%r2591, %r2590, 65280;
	add.s32 	%r2592, %r2076, %r2591;
	and.b32  	%r2593, %r2511, 255;
	add.s32 	%r2594, %r2592, %r2593;
	ld.shared.u8 	%rs834, [%r2594];
	and.b32  	%r2595, %r2509, 65280;
	add.s32 	%r2596, %r2076, %r2595;
	add.s32 	%r2597, %r2596, %r2588;
	ld.shared.u8 	%rs835, [%r2597];
	xor.b32  	%r2598, %r2587, %r2589;
	shl.b32 	%r2599, %r2598, 8;
	add.s32 	%r2600, %r2076, %r2599;
	xor.b32  	%r2601, %r2588, %r2593;
	add.s32 	%r2602, %r2600, %r2601;
	ld.shared.u8 	%rs836, [%r2602];
	xor.b16  	%rs837, %rs834, %rs836;
	xor.b16  	%rs838, %rs837, %rs835;
	and.b16  	%rs839, %rs838, 255;
	mul.wide.u16 	%r2603, %rs839, 256;
	xor.b16  	%rs840, %rs835, %rs834;
	cvt.u32.u16 	%r2604, %rs840;
	and.b32  	%r2605, %r2604, 255;
	or.b32  	%r2606, %r2603, %r2605;
	shr.u64 	%rd220, %rd216, 56;
	cvt.u32.u64 	%r2607, %rd220;
	shr.u64 	%rd221, %rd217, 56;
	cvt.u32.u64 	%r2608, %rd221;
	and.b32  	%r2609, %r2584, 255;
	shr.u64 	%rd222, %rd216, 40;
	cvt.u32.u64 	%r2610, %rd222;
	and.b32  	%r2611, %r2610, 65280;
	add.s32 	%r2612, %r2076, %r2611;
	and.b32  	%r2613, %r2586, 255;
	add.s32 	%r2614, %r2612, %r2613;
	ld.shared.u8 	%rs841, [%r2614];
	shl.b32 	%r2615, %r2607, 8;
	add.s32 	%r2616, %r2076, %r2615;
	add.s32 	%r2617, %r2616, %r2608;
	ld.shared.u8 	%rs842, [%r2617];
	xor.b32  	%r2618, %r2609, %r2607;
	shl.b32 	%r2619, %r2618, 8;
	add.s32 	%r2620, %r2076, %r2619;
	xor.b32  	%r2621, %r2613, %r2608;
	add.s32 	%r2622, %r2620, %r2621;
	ld.shared.u8 	%rs843, [%r2622];
	xor.b16  	%rs844, %rs841, %rs843;
	xor.b16  	%rs845, %rs844, %rs842;
	and.b16  	%rs846, %rs845, 255;
	mul.wide.u16 	%r2623, %rs846, 256;
	xor.b16  	%rs847, %rs842, %rs841;
	cvt.u32.u16 	%r2624, %rs847;
	and.b32  	%r2625, %r2624, 255;
	or.b32  	%r2626, %r2623, %r2625;
	xor.b32  	%r2627, %r2583, %r2584;
	xor.b32  	%r2628, %r2585, %r2586;
	shr.u32 	%r2629, %r2627, 8;
	shr.u32 	%r2630, %r2628, 8;
	and.b32  	%r2631, %r2627, 255;
	shl.b32 	%r2632, %r2627, 8;
	and.b32  	%r2633, %r2632, 65280;
	add.s32 	%r2634, %r2076, %r2633;
	and.b32  	%r2635, %r2628, 255;
	add.s32 	%r2636, %r2634, %r2635;
	ld.shared.u8 	%rs848, [%r2636];
	and.b32  	%r2637, %r2627, 65280;
	add.s32 	%r2638, %r2076, %r2637;
	add.s32 	%r2639, %r2638, %r2630;
	ld.shared.u8 	%rs849, [%r2639];
	xor.b32  	%r2640, %r2631, %r2629;
	shl.b32 	%r2641, %r2640, 8;
	add.s32 	%r2642, %r2076, %r2641;
	xor.b32  	%r2643, %r2635, %r2630;
	add.s32 	%r2644, %r2642, %r2643;
	ld.shared.u8 	%rs850, [%r2644];
	xor.b16  	%rs851, %rs848, %rs850;
	xor.b16  	%rs852, %rs851, %rs849;
	shl.b16 	%rs853, %rs852, 8;
	cvt.u32.u16 	%r2645, %rs853;
	xor.b16  	%rs854, %rs849, %rs848;
	cvt.u32.u16 	%r2646, %rs854;
	and.b32  	%r2647, %r2646, 255;
	or.b32  	%r2648, %r2645, %r2647;
	xor.b32  	%r2649, %r2606, %r2648;
	xor.b32  	%r2650, %r2649, %r2626;
	shl.b32 	%r2651, %r2650, 16;
	xor.b32  	%r2652, %r2626, %r2606;
	or.b32  	%r2653, %r2651, %r2652;
	xor.b32  	%r2654, %r2509, %r2508;
	xor.b32  	%r2655, %r2511, %r2510;
	and.b32  	%r2656, %r2654, 65535;
	shr.u32 	%r2657, %r2654, 16;
	and.b32  	%r2658, %r2655, 65535;
	shr.u32 	%r2659, %r2655, 16;
	shr.u32 	%r2660, %r2656, 8;
	shr.u32 	%r2661, %r2658, 8;
	and.b32  	%r2662, %r2654, 255;
	shl.b32 	%r2663, %r2654, 8;
	and.b32  	%r2664, %r2663, 65280;
	add.s32 	%r2665, %r2076, %r2664;
	and.b32  	%r2666, %r2655, 255;
	add.s32 	%r2667, %r2665, %r2666;
	ld.shared.u8 	%rs855, [%r2667];
	and.b32  	%r2668, %r2654, 65280;
	add.s32 	%r2669, %r2076, %r2668;
	add.s32 	%r2670, %r2669, %r2661;
	ld.shared.u8 	%rs856, [%r2670];
	xor.b32  	%r2671, %r2660, %r2662;
	shl.b32 	%r2672, %r2671, 8;
	add.s32 	%r2673, %r2076, %r2672;
	xor.b32  	%r2674, %r2661, %r2666;
	add.s32 	%r2675, %r2673, %r2674;
	ld.shared.u8 	%rs857, [%r2675];
	xor.b16  	%rs858, %rs855, %rs857;
	xor.b16  	%rs859, %rs858, %rs856;
	and.b16  	%rs860, %rs859, 255;
	mul.wide.u16 	%r2676, %rs860, 256;
	xor.b16  	%rs861, %rs856, %rs855;
	cvt.u32.u16 	%r2677, %rs861;
	and.b32  	%r2678, %r2677, 255;
	or.b32  	%r2679, %r2676, %r2678;
	shr.u32 	%r2680, %r2654, 24;
	shr.u32 	%r2681, %r2655, 24;
	and.b32  	%r2682, %r2657, 255;
	shr.u32 	%r2683, %r2654, 8;
	and.b32  	%r2684, %r2683, 65280;
	add.s32 	%r2685, %r2076, %r2684;
	and.b32  	%r2686, %r2659, 255;
	add.s32 	%r2687, %r2685, %r2686;
	ld.shared.u8 	%rs862, [%r2687];
	shl.b32 	%r2688, %r2680, 8;
	add.s32 	%r2689, %r2076, %r2688;
	add.s32 	%r2690, %r2689, %r2681;
	ld.shared.u8 	%rs863, [%r2690];
	xor.b32  	%r2691, %r2682, %r2680;
	shl.b32 	%r2692, %r2691, 8;
	add.s32 	%r2693, %r2076, %r2692;
	xor.b32  	%r2694, %r2686, %r2681;
	add.s32 	%r2695, %r2693, %r2694;
	ld.shared.u8 	%rs864, [%r2695];
	xor.b16  	%rs865, %rs862, %rs864;
	xor.b16  	%rs866, %rs865, %rs863;
	and.b16  	%rs867, %rs866, 255;
	mul.wide.u16 	%r2696, %rs867, 256;
	xor.b16  	%rs868, %rs863, %rs862;
	cvt.u32.u16 	%r2697, %rs868;
	and.b32  	%r2698, %r2697, 255;
	or.b32  	%r2699, %r2696, %r2698;
	xor.b32  	%r2700, %r2656, %r2657;
	xor.b32  	%r2701, %r2658, %r2659;
	shr.u32 	%r2702, %r2700, 8;
	shr.u32 	%r2703, %r2701, 8;
	and.b32  	%r2704, %r2700, 255;
	shl.b32 	%r2705, %r2700, 8;
	and.b32  	%r2706, %r2705, 65280;
	add.s32 	%r2707, %r2076, %r2706;
	and.b32  	%r2708, %r2701, 255;
	add.s32 	%r2709, %r2707, %r2708;
	ld.shared.u8 	%rs869, [%r2709];
	and.b32  	%r2710, %r2700, 65280;
	add.s32 	%r2711, %r2076, %r2710;
	add.s32 	%r2712, %r2711, %r2703;
	ld.shared.u8 	%rs870, [%r2712];
	xor.b32  	%r2713, %r2704, %r2702;
	shl.b32 	%r2714, %r2713, 8;
	add.s32 	%r2715, %r2076, %r2714;
	xor.b32  	%r2716, %r2708, %r2703;
	add.s32 	%r2717, %r2715, %r2716;
	ld.shared.u8 	%rs871, [%r2717];
	xor.b16  	%rs872, %rs869, %rs871;
	xor.b16  	%rs873, %rs872, %rs870;
	shl.b16 	%rs874, %rs873, 8;
	cvt.u32.u16 	%r2718, %rs874;
	xor.b16  	%rs875, %rs870, %rs869;
	cvt.u32.u16 	%r2719, %rs875;
	and.b32  	%r2720, %r2719, 255;
	or.b32  	%r2721, %r2718, %r2720;
	xor.b32  	%r2722, %r2679, %r2721;
	xor.b32  	%r2723, %r2722, %r2699;
	shl.b32 	%r2724, %r2723, 16;
	xor.b32  	%r2725, %r2699, %r2679;
	or.b32  	%r2726, %r2724, %r2725;
	xor.b32  	%r2727, %r2582, %r2726;
	xor.b32  	%r2728, %r2727, %r2653;
	cvt.u64.u32 	%rd223, %r2728;
	shl.b64 	%rd224, %rd223, 32;
	xor.b32  	%r2729, %r2653, %r2582;
	cvt.u64.u32 	%rd225, %r2729;
	or.b64  	%rd226, %rd224, %rd225;
	xor.b64  	%rd227, %rd206, %rd759;
	xor.b64  	%rd759, %rd227, %rd215;
	xor.b64  	%rd228, %rd758, %rd226;
	xor.b64  	%rd229, %rd228, %rd206;
	xor.b64  	%rd758, %rd229, %rd215;
$L__BB1_12:
	ld.param.u32 	%r10757, [_Z18kernel_gf128_towerPK7uint128S1_PS_i_param_3];
	add.s32 	%r2730, %r11, 1024;
	setp.ge.s32 	%p47, %r2730, %r10757;
	@%p47 bra 	$L__BB1_14;
	ld.param.u64 	%rd743, [_Z18kernel_gf128_towerPK7uint128S1_PS_i_param_1];
	ld.param.u64 	%rd727, [_Z18kernel_gf128_towerPK7uint128S1_PS_i_param_0];
	cvta.to.global.u64 	%rd230, %rd727;
	mul.wide.u32 	%rd231, %r11, 16;
	add.s64 	%rd232, %rd230, %rd231;
	ld.global.nc.u64 	%rd233, [%rd232+16384];
	ld.global.nc.u64 	%rd234, [%rd232+16392];
	cvta.to.global.u64 	%rd235, %rd743;
	add.s64 	%rd236, %rd235, %rd231;
	ld.global.nc.u64 	%rd237, [%rd236+16384];
	ld.global.nc.u64 	%rd238, [%rd236+16392];
	cvt.u32.u64 	%r2731, %rd233;
	{ .reg .b32 tmp; mov.b64 {tmp, %r2732}, %rd233; }
	cvt.u32.u64 	%r2733, %rd237;
	{ .reg .b32 tmp; mov.b64 {tmp, %r2734}, %rd237; }
	and.b32  	%r2735, %r2731, 65535;
	shr.u32 	%r2736, %r2731, 16;
	and.b32  	%r2737, %r2733, 65535;
	shr.u32 	%r2738, %r2733, 16;
	shr.u32 	%r2739, %r2735, 8;
	shr.u32 	%r2740, %r2737, 8;
	and.b32  	%r2741, %r2731, 255;
	shl.b32 	%r2742, %r2731, 8;
	and.b32  	%r2743, %r2742, 65280;
	mov.u32 	%r2744, smem_raw;
	add.s32 	%r2745, %r2744, %r2743;
	and.b32  	%r2746, %r2733, 255;
	add.s32 	%r2747, %r2745, %r2746;
	ld.shared.u8 	%rs876, [%r2747];
	and.b32  	%r2748, %r2731, 65280;
	add.s32 	%r2749, %r2744, %r2748;
	add.s32 	%r2750, %r2749, %r2740;
	ld.shared.u8 	%rs877, [%r2750];
	xor.b32  	%r2751, %r2739, %r2741;
	shl.b32 	%r2752, %r2751, 8;
	add.s32 	%r2753, %r2744, %r2752;
	xor.b32  	%r2754, %r2740, %r2746;
	add.s32 	%r2755, %r2753, %r2754;
	ld.shared.u8 	%rs878, [%r2755];
	xor.b16  	%rs879, %rs876, %rs878;
	xor.b16  	%rs880, %rs879, %rs877;
	and.b16  	%rs881, %rs880, 255;
	mul.wide.u16 	%r2756, %rs881, 256;
	xor.b16  	%rs882, %rs877, %rs876;
	cvt.u32.u16 	%r2757, %rs882;
	and.b32  	%r2758, %r2757, 255;
	or.b32  	%r2759, %r2756, %r2758;
	shr.u32 	%r2760, %r2731, 24;
	shr.u32 	%r2761, %r2733, 24;
	and.b32  	%r2762, %r2736, 255;
	shr.u32 	%r2763, %r2731, 8;
	and.b32  	%r2764, %r2763, 65280;
	add.s32 	%r2765, %r2744, %r2764;
	and.b32  	%r2766, %r2738, 255;
	add.s32 	%r2767, %r2765, %r2766;
	ld.shared.u8 	%rs883, [%r2767];
	shl.b32 	%r2768, %r2760, 8;
	add.s32 	%r2769, %r2744, %r2768;
	add.s32 	%r2770, %r2769, %r2761;
	ld.shared.u8 	%rs884, [%r2770];
	xor.b32  	%r2771, %r2762, %r2760;
	shl.b32 	%r2772, %r2771, 8;
	add.s32 	%r2773, %r2744, %r2772;
	xor.b32  	%r2774, %r2766, %r2761;
	add.s32 	%r2775, %r2773, %r2774;
	ld.shared.u8 	%rs885, [%r2775];
	xor.b16  	%rs886, %rs883, %rs885;
	xor.b16  	%rs887, %rs886, %rs884;
	and.b16  	%rs888, %rs887, 255;
	mul.wide.u16 	%r2776, %rs888, 256;
	xor.b16  	%rs889, %rs884, %rs883;
	cvt.u32.u16 	%r2777, %rs889;
	and.b32  	%r2778, %r2777, 255;
	or.b32  	%r2779, %r2776, %r2778;
	xor.b32  	%r2780, %r2735, %r2736;
	xor.b32  	%r2781, %r2737, %r2738;
	shr.u32 	%r2782, %r2780, 8;
	shr.u32 	%r2783, %r2781, 8;
	and.b32  	%r2784, %r2780, 255;
	shl.b32 	%r2785, %r2780, 8;
	and.b32  	%r2786, %r2785, 65280;
	add.s32 	%r2787, %r2744, %r2786;
	and.b32  	%r2788, %r2781, 255;
	add.s32 	%r2789, %r2787, %r2788;
	ld.shared.u8 	%rs890, [%r2789];
	and.b32  	%r2790, %r2780, 65280;
	add.s32 	%r2791, %r2744, %r2790;
	add.s32 	%r2792, %r2791, %r2783;
	ld.shared.u8 	%rs891, [%r2792];
	xor.b32  	%r2793, %r2784, %r2782;
	shl.b32 	%r2794, %r2793, 8;
	add.s32 	%r2795, %r2744, %r2794;
	xor.b32  	%r2796, %r2788, %r2783;
	add.s32 	%r2797, %r2795, %r2796;
	ld.shared.u8 	%rs892, [%r2797];
	xor.b16  	%rs893, %rs890, %rs892;
	xor.b16  	%rs894, %rs893, %rs891;
	shl.b16 	%rs895, %rs894, 8;
	cvt.u32.u16 	%r2798, %rs895;
	xor.b16  	%rs896, %rs891, %rs890;
	cvt.u32.u16 	%r2799, %rs896;
	and.b32  	%r2800, %r2799, 255;
	or.b32  	%r2801, %r2798, %r2800;
	xor.b32  	%r2802, %r2759, %r2801;
	xor.b32  	%r2803, %r2802, %r2779;
	shl.b32 	%r2804, %r2803, 16;
	xor.b32  	%r2805, %r2779, %r2759;
	or.b32  	%r2806, %r2804, %r2805;
	and.b32  	%r2807, %r2732, 65535;
	shr.u64 	%rd239, %rd233, 48;
	cvt.u32.u64 	%r2808, %rd239;
	and.b32  	%r2809, %r2734, 65535;
	shr.u64 	%rd240, %rd237, 48;
	cvt.u32.u64 	%r2810, %rd240;
	shr.u32 	%r2811, %r2807, 8;
	shr.u32 	%r2812, %r2809, 8;
	and.b32  	%r2813, %r2732, 255;
	shl.b32 	%r2814, %r2732, 8;
	and.b32  	%r2815, %r2814, 65280;
	add.s32 	%r2816, %r2744, %r2815;
	and.b32  	%r2817, %r2734, 255;
	add.s32 	%r2818, %r2816, %r2817;
	ld.shared.u8 	%rs897, [%r2818];
	and.b32  	%r2819, %r2732, 65280;
	add.s32 	%r2820, %r2744, %r2819;
	add.s32 	%r2821, %r2820, %r2812;
	ld.shared.u8 	%rs898, [%r2821];
	xor.b32  	%r2822, %r2811, %r2813;
	shl.b32 	%r2823, %r2822, 8;
	add.s32 	%r2824, %r2744, %r2823;
	xor.b32  	%r2825, %r2812, %r2817;
	add.s32 	%r2826, %r2824, %r2825;
	ld.shared.u8 	%rs899, [%r2826];
	xor.b16  	%rs900, %rs897, %rs899;
	xor.b16  	%rs901, %rs900, %rs898;
	and.b16  	%rs902, %rs901, 255;
	mul.wide.u16 	%r2827, %rs902, 256;
	xor.b16  	%rs903, %rs898, %rs897;
	cvt.u32.u16 	%r2828, %rs903;
	and.b32  	%r2829, %r2828, 255;
	or.b32  	%r2830, %r2827, %r2829;
	shr.u64 	%rd241, %rd233, 56;
	cvt.u32.u64 	%r2831, %rd241;
	shr.u64 	%rd242, %rd237, 56;
	cvt.u32.u64 	%r2832, %rd242;
	and.b32  	%r2833, %r2808, 255;
	shr.u64 	%rd243, %rd233, 40;
	cvt.u32.u64 	%r2834, %rd243;
	and.b32  	%r2835, %r2834, 65280;
	add.s32 	%r2836, %r2744, %r2835;
	and.b32  	%r2837, %r2810, 255;
	add.s32 	%r2838, %r2836, %r2837;
	ld.shared.u8 	%rs904, [%r2838];
	shl.b32 	%r2839, %r2831, 8;
	add.s32 	%r2840, %r2744, %r2839;
	add.s32 	%r2841, %r2840, %r2832;
	ld.shared.u8 	%rs905, [%r2841];
	xor.b32  	%r2842, %r2833, %r2831;
	shl.b32 	%r2843, %r2842, 8;
	add.s32 	%r2844, %r2744, %r2843;
	xor.b32  	%r2845, %r2837, %r2832;
	add.s32 	%r2846, %r2844, %r2845;
	ld.shared.u8 	%rs906, [%r2846];
	xor.b16  	%rs907, %rs904, %rs906;
	xor.b16  	%rs908, %rs907, %rs905;
	and.b16  	%rs909, %rs908, 255;
	mul.wide.u16 	%r2847, %rs909, 256;
	xor.b16  	%rs910, %rs905, %rs904;
	cvt.u32.u16 	%r2848, %rs910;
	and.b32  	%r2849, %r2848, 255;
	or.b32  	%r2850, %r2847, %r2849;
	xor.b32  	%r2851, %r2807, %r2808;
	xor.b32  	%r2852, %r2809, %r2810;
	shr.u32 	%r2853, %r2851, 8;
	shr.u32 	%r2854, %r2852, 8;
	and.b32  	%r2855, %r2851, 255;
	shl.b32 	%r2856, %r2851, 8;
	and.b32  	%r2857, %r2856, 65280;
	add.s32 	%r2858, %r2744, %r2857;
	and.b32  	%r2859, %r2852, 255;
	add.s32 	%r2860, %r2858, %r2859;
	ld.shared.u8 	%rs911, [%r2860];
	and.b32  	%r2861, %r2851, 65280;
	add.s32 	%r2862, %r2744, %r2861;
	add.s32 	%r2863, %r2862, %r2854;
	ld.shared.u8 	%rs912, [%r2863];
	xor.b32  	%r2864, %r2855, %r2853;
	shl.b32 	%r2865, %r2864, 8;
	add.s32 	%r2866, %r2744, %r2865;
	xor.b32  	%r2867, %r2859, %r2854;
	add.s32 	%r2868, %r2866, %r2867;
	ld.shared.u8 	%rs913, [%r2868];
	xor.b16  	%rs914, %rs911, %rs913;
	xor.b16  	%rs915, %rs914, %rs912;
	shl.b16 	%rs916, %rs915, 8;
	cvt.u32.u16 	%r2869, %rs916;
	xor.b16  	%rs917, %rs912, %rs911;
	cvt.u32.u16 	%r2870, %rs917;
	and.b32  	%r2871, %r2870, 255;
	or.b32  	%r2872, %r2869, %r2871;
	xor.b32  	%r2873, %r2830, %r2872;
	xor.b32  	%r2874, %r2873, %r2850;
	shl.b32 	%r2875, %r2874, 16;
	xor.b32  	%r2876, %r2850, %r2830;
	or.b32  	%r2877, %r2875, %r2876;
	xor.b32  	%r2878, %r2732, %r2731;
	xor.b32  	%r2879, %r2734, %r2733;
	and.b32  	%r2880, %r2878, 65535;
	shr.u32 	%r2881, %r2878, 16;
	and.b32  	%r2882, %r2879, 65535;
	shr.u32 	%r2883, %r2879, 16;
	shr.u32 	%r2884, %r2880, 8;
	shr.u32 	%r2885, %r2882, 8;
	and.b32  	%r2886, %r2878, 255;
	shl.b32 	%r2887, %r2878, 8;
	and.b32  	%r2888, %r2887, 65280;
	add.s32 	%r2889, %r2744, %r2888;
	and.b32  	%r2890, %r2879, 255;
	add.s32 	%r2891, %r2889, %r2890;
	ld.shared.u8 	%rs918, [%r2891];
	and.b32  	%r2892, %r2878, 65280;
	add.s32 	%r2893, %r2744, %r2892;
	add.s32 	%r2894, %r2893, %r2885;
	ld.shared.u8 	%rs919, [%r2894];
	xor.b32  	%r2895, %r2884, %r2886;
	shl.b32 	%r2896, %r2895, 8;
	add.s32 	%r2897, %r2744, %r2896;
	xor.b32  	%r2898, %r2885, %r2890;
	add.s32 	%r2899, %r2897, %r2898;
	ld.shared.u8 	%rs920, [%r2899];
	xor.b16  	%rs921, %rs918, %rs920;
	xor.b16  	%rs922, %rs921, %rs919;
	and.b16  	%rs923, %rs922, 255;
	mul.wide.u16 	%r2900, %rs923, 256;
	xor.b16  	%rs924, %rs919, %rs918;
	cvt.u32.u16 	%r2901, %rs924;
	and.b32  	%r2902, %r2901, 255;
	or.b32  	%r2903, %r2900, %r2902;
	shr.u32 	%r2904, %r2878, 24;
	shr.u32 	%r2905, %r2879, 24;
	and.b32  	%r2906, %r2881, 255;
	shr.u32 	%r2907, %r2878, 8;
	and.b32  	%r2908, %r2907, 65280;
	add.s32 	%r2909, %r2744, %r2908;
	and.b32  	%r2910, %r2883, 255;
	add.s32 	%r2911, %r2909, %r2910;
	ld.shared.u8 	%rs925, [%r2911];
	shl.b32 	%r2912, %r2904, 8;
	add.s32 	%r2913, %r2744, %r2912;
	add.s32 	%r2914, %r2913, %r2905;
	ld.shared.u8 	%rs926, [%r2914];
	xor.b32  	%r2915, %r2906, %r2904;
	shl.b32 	%r2916, %r2915, 8;
	add.s32 	%r2917, %r2744, %r2916;
	xor.b32  	%r2918, %r2910, %r2905;
	add.s32 	%r2919, %r2917, %r2918;
	ld.shared.u8 	%rs927, [%r2919];
	xor.b16  	%rs928, %rs925, %rs927;
	xor.b16  	%rs929, %rs928, %rs926;
	and.b16  	%rs930, %rs929, 255;
	mul.wide.u16 	%r2920, %rs930, 256;
	xor.b16  	%rs931, %rs926, %rs925;
	cvt.u32.u16 	%r2921, %rs931;
	and.b32  	%r2922, %r2921, 255;
	or.b32  	%r2923, %r2920, %r2922;
	xor.b32  	%r2924, %r2880, %r2881;
	xor.b32  	%r2925, %r2882, %r2883;
	shr.u32 	%r2926, %r2924, 8;
	shr.u32 	%r2927, %r2925, 8;
	and.b32  	%r2928, %r2924, 255;
	shl.b32 	%r2929, %r2924, 8;
	and.b32  	%r2930, %r2929, 65280;
	add.s32 	%r2931, %r2744, %r2930;
	and.b32  	%r2932, %r2925, 255;
	add.s32 	%r2933, %r2931, %r2932;
	ld.shared.u8 	%rs932, [%r2933];
	and.b32  	%r2934, %r2924, 65280;
	add.s32 	%r2935, %r2744, %r2934;
	add.s32 	%r2936, %r2935, %r2927;
	ld.shared.u8 	%rs933, [%r2936];
	xor.b32  	%r2937, %r2928, %r2926;
	shl.b32 	%r2938, %r2937, 8;
	add.s32 	%r2939, %r2744, %r2938;
	xor.b32  	%r2940, %r2932, %r2927;
	add.s32 	%r2941, %r2939, %r2940;
	ld.shared.u8 	%rs934, [%r2941];
	xor.b16  	%rs935, %rs932, %rs934;
	xor.b16  	%rs936, %rs935, %rs933;
	shl.b16 	%rs937, %rs936, 8;
	cvt.u32.u16 	%r2942, %rs937;
	xor.b16  	%rs938, %rs933, %rs932;
	cvt.u32.u16 	%r2943, %rs938;
	and.b32  	%r2944, %r2943, 255;
	or.b32  	%r2945, %r2942, %r2944;
	xor.b32  	%r2946, %r2903, %r2945;
	xor.b32  	%r2947, %r2946, %r2923;
	shl.b32 	%r2948, %r2947, 16;
	xor.b32  	%r2949, %r2923, %r2903;
	or.b32  	%r2950, %r2948, %r2949;
	xor.b32  	%r2951, %r2806, %r2950;
	xor.b32  	%r2952, %r2951, %r2877;
	cvt.u64.u32 	%rd244, %r2952;
	shl.b64 	%rd245, %rd244, 32;
	xor.b32  	%r2953, %r2877, %r2806;
	cvt.u64.u32 	%rd246, %r2953;
	or.b64  	%rd247, %rd245, %rd246;
	cvt.u32.u64 	%r2954, %rd234;
	{ .reg .b32 tmp; mov.b64 {tmp, %r2955}, %rd234; }
	cvt.u32.u64 	%r2956, %rd238;
	{ .reg .b32 tmp; mov.b64 {tmp, %r2957}, %rd238; }
	and.b32  	%r2958, %r2954, 65535;
	shr.u32 	%r2959, %r2954, 16;
	and.b32  	%r2960, %r2956, 65535;
	shr.u32 	%r2961, %r2956, 16;
	shr.u32 	%r2962, %r2958, 8;
	shr.u32 	%r2963, %r2960, 8;
	and.b32  	%r2964, %r2954, 255;
	shl.b32 	%r2965, %r2954, 8;
	and.b32  	%r2966, %r2965, 65280;
	add.s32 	%r2967, %r2744, %r2966;
	and.b32  	%r2968, %r2956, 255;
	add.s32 	%r2969, %r2967, %r2968;
	ld.shared.u8 	%rs939, [%r2969];
	and.b32  	%r2970, %r2954, 65280;
	add.s32 	%r2971, %r2744, %r2970;
	add.s32 	%r2972, %r2971, %r2963;
	ld.shared.u8 	%rs940, [%r2972];
	xor.b32  	%r2973, %r2962, %r2964;
	shl.b32 	%r2974, %r2973, 8;
	add.s32 	%r2975, %r2744, %r2974;
	xor.b32  	%r2976, %r2963, %r2968;
	add.s32 	%r2977, %r2975, %r2976;
	ld.shared.u8 	%rs941, [%r2977];
	xor.b16  	%rs942, %rs939, %rs941;
	xor.b16  	%rs943, %rs942, %rs940;
	and.b16  	%rs944, %rs943, 255;
	mul.wide.u16 	%r2978, %rs944, 256;
	xor.b16  	%rs945, %rs940, %rs939;
	cvt.u32.u16 	%r2979, %rs945;
	and.b32  	%r2980, %r2979, 255;
	or.b32  	%r2981, %r2978, %r2980;
	shr.u32 	%r2982, %r2954, 24;
	shr.u32 	%r2983, %r2956, 24;
	and.b32  	%r2984, %r2959, 255;
	shr.u32 	%r2985, %r2954, 8;
	and.b32  	%r2986, %r2985, 65280;
	add.s32 	%r2987, %r2744, %r2986;
	and.b32  	%r2988, %r2961, 255;
	add.s32 	%r2989, %r2987, %r2988;
	ld.shared.u8 	%rs946, [%r2989];
	shl.b32 	%r2990, %r2982, 8;
	add.s32 	%r2991, %r2744, %r2990;
	add.s32 	%r2992, %r2991, %r2983;
	ld.shared.u8 	%rs947, [%r2992];
	xor.b32  	%r2993, %r2984, %r2982;
	shl.b32 	%r2994, %r2993, 8;
	add.s32 	%r2995, %r2744, %r2994;
	xor.b32  	%r2996, %r2988, %r2983;
	add.s32 	%r2997, %r2995, %r2996;
	ld.shared.u8 	%rs948, [%r2997];
	xor.b16  	%rs949, %rs946, %rs948;
	xor.b16  	%rs950, %rs949, %rs947;
	and.b16  	%rs951, %rs950, 255;
	mul.wide.u16 	%r2998, %rs951, 256;
	xor.b16  	%rs952, %rs947, %rs946;
	cvt.u32.u16 	%r2999, %rs952;
	and.b32  	%r3000, %r2999, 255;
	or.b32  	%r3001, %r2998, %r3000;
	xor.b32  	%r3002, %r2958, %r2959;
	xor.b32  	%r3003, %r2960, %r2961;
	shr.u32 	%r3004, %r3002, 8;
	shr.u32 	%r3005, %r3003, 8;
	and.b32  	%r3006, %r3002, 255;
	shl.b32 	%r3007, %r3002, 8;
	and.b32  	%r3008, %r3007, 65280;
	add.s32 	%r3009, %r2744, %r3008;
	and.b32  	%r3010, %r3003, 255;
	add.s32 	%r3011, %r3009, %r3010;
	ld.shared.u8 	%rs953, [%r3011];
	and.b32  	%r3012, %r3002, 65280;
	add.s32 	%r3013, %r2744, %r3012;
	add.s32 	%r3014, %r3013, %r3005;
	ld.shared.u8 	%rs954, [%r3014];
	xor.b32  	%r3015, %r3006, %r3004;
	shl.b32 	%r3016, %r3015, 8;
	add.s32 	%r3017, %r2744, %r3016;
	xor.b32  	%r3018, %r3010, %r3005;
	add.s32 	%r3019, %r3017, %r3018;
	ld.shared.u8 	%rs955, [%r3019];
	xor.b16  	%rs956, %rs953, %rs955;
	xor.b16  	%rs957, %rs956, %rs954;
	shl.b16 	%rs958, %rs957, 8;
	cvt.u32.u16 	%r3020, %rs958;
	xor.b16  	%rs959, %rs954, %rs953;
	cvt.u32.u16 	%r3021, %rs959;
	and.b32  	%r3022, %r3021, 255;
	or.b32  	%r3023, %r3020, %r3022;
	xor.b32  	%r3024, %r2981, %r3023;
	xor.b32  	%r3025, %r3024, %r3001;
	shl.b32 	%r3026, %r3025, 16;
	xor.b32  	%r3027, %r3001, %r2981;
	or.b32  	%r3028, %r3026, %r3027;
	and.b32  	%r3029, %r2955, 65535;
	shr.u64 	%rd248, %rd234, 48;
	cvt.u32.u64 	%r3030, %rd248;
	and.b32  	%r3031, %r2957, 65535;
	shr.u64 	%rd249, %rd238, 48;
	cvt.u32.u64 	%r3032, %rd249;
	shr.u32 	%r3033, %r3029, 8;
	shr.u32 	%r3034, %r3031, 8;
	and.b32  	%r3035, %r2955, 255;
	shl.b32 	%r3036, %r2955, 8;
	and.b32  	%r3037, %r3036, 65280;
	add.s32 	%r3038, %r2744, %r3037;
	and.b32  	%r3039, %r2957, 255;
	add.s32 	%r3040, %r3038, %r3039;
	ld.shared.u8 	%rs960, [%r3040];
	and.b32  	%r3041, %r2955, 65280;
	add.s32 	%r3042, %r2744, %r3041;
	add.s32 	%r3043, %r3042, %r3034;
	ld.shared.u8 	%rs961, [%r3043];
	xor.b32  	%r3044, %r3033, %r3035;
	shl.b32 	%r3045, %r3044, 8;
	add.s32 	%r3046, %r2744, %r3045;
	xor.b32  	%r3047, %r3034, %r3039;
	add.s32 	%r3048, %r3046, %r3047;
	ld.shared.u8 	%rs962, [%r3048];
	xor.b16  	%rs963, %rs960, %rs962;
	xor.b16  	%rs964, %rs963, %rs961;
	and.b16  	%rs965, %rs964, 255;
	mul.wide.u16 	%r3049, %rs965, 256;
	xor.b16  	%rs966, %rs961, %rs960;
	cvt.u32.u16 	%r3050, %rs966;
	and.b32  	%r3051, %r3050, 255;
	or.b32  	%r3052, %r3049, %r3051;
	shr.u64 	%rd250, %rd234, 56;
	cvt.u32.u64 	%r3053, %rd250;
	shr.u64 	%rd251, %rd238, 56;
	cvt.u32.u64 	%r3054, %rd251;
	and.b32  	%r3055, %r3030, 255;
	shr.u64 	%rd252, %rd234, 40;
	cvt.u32.u64 	%r3056, %rd252;
	and.b32  	%r3057, %r3056, 65280;
	add.s32 	%r3058, %r2744, %r3057;
	and.b32  	%r3059, %r3032, 255;
	add.s32 	%r3060, %r3058, %r3059;
	ld.shared.u8 	%rs967, [%r3060];
	shl.b32 	%r3061, %r3053, 8;
	add.s32 	%r3062, %r2744, %r3061;
	add.s32 	%r3063, %r3062, %r3054;
	ld.shared.u8 	%rs968, [%r3063];
	xor.b32  	%r3064, %r3055, %r3053;
	shl.b32 	%r3065, %r3064, 8;
	add.s32 	%r3066, %r2744, %r3065;
	xor.b32  	%r3067, %r3059, %r3054;
	add.s32 	%r3068, %r3066, %r3067;
	ld.shared.u8 	%rs969, [%r3068];
	xor.b16  	%rs970, %rs967, %rs969;
	xor.b16  	%rs971, %rs970, %rs968;
	and.b16  	%rs972, %rs971, 255;
	mul.wide.u16 	%r3069, %rs972, 256;
	xor.b16  	%rs973, %rs968, %rs967;
	cvt.u32.u16 	%r3070, %rs973;
	and.b32  	%r3071, %r3070, 255;
	or.b32  	%r3072, %r3069, %r3071;
	xor.b32  	%r3073, %r3029, %r3030;
	xor.b32  	%r3074, %r3031, %r3032;
	shr.u32 	%r3075, %r3073, 8;
	shr.u32 	%r3076, %r3074, 8;
	and.b32  	%r3077, %r3073, 255;
	shl.b32 	%r3078, %r3073, 8;
	and.b32  	%r3079, %r3078, 65280;
	add.s32 	%r3080, %r2744, %r3079;
	and.b32  	%r3081, %r3074, 255;
	add.s32 	%r3082, %r3080, %r3081;
	ld.shared.u8 	%rs974, [%r3082];
	and.b32  	%r3083, %r3073, 65280;
	add.s32 	%r3084, %r2744, %r3083;
	add.s32 	%r3085, %r3084, %r3076;
	ld.shared.u8 	%rs975, [%r3085];
	xor.b32  	%r3086, %r3077, %r3075;
	shl.b32 	%r3087, %r3086, 8;
	add.s32 	%r3088, %r2744, %r3087;
	xor.b32  	%r3089, %r3081, %r3076;
	add.s32 	%r3090, %r3088, %r3089;
	ld.shared.u8 	%rs976, [%r3090];
	xor.b16  	%rs977, %rs974, %rs976;
	xor.b16  	%rs978, %rs977, %rs975;
	shl.b16 	%rs979, %rs978, 8;
	cvt.u32.u16 	%r3091, %rs979;
	xor.b16  	%rs980, %rs975, %rs974;
	cvt.u32.u16 	%r3092, %rs980;
	and.b32  	%r3093, %r3092, 255;
	or.b32  	%r3094, %r3091, %r3093;
	xor.b32  	%r3095, %r3052, %r3094;
	xor.b32  	%r3096, %r3095, %r3072;
	shl.b32 	%r3097, %r3096, 16;
	xor.b32  	%r3098, %r3072, %r3052;
	or.b32  	%r3099, %r3097, %r3098;
	xor.b32  	%r3100, %r2955, %r2954;
	xor.b32  	%r3101, %r2957, %r2956;
	and.b32  	%r3102, %r3100, 65535;
	shr.u32 	%r3103, %r3100, 16;
	and.b32  	%r3104, %r3101, 65535;
	shr.u32 	%r3105, %r3101, 16;
	shr.u32 	%r3106, %r3102, 8;
	shr.u32 	%r3107, %r3104, 8;
	and.b32  	%r3108, %r3100, 255;
	shl.b32 	%r3109, %r3100, 8;
	and.b32  	%r3110, %r3109, 65280;
	add.s32 	%r3111, %r2744, %r3110;
	and.b32  	%r3112, %r3101, 255;
	add.s32 	%r3113, %r3111, %r3112;
	ld.shared.u8 	%rs981, [%r3113];
	and.b32  	%r3114, %r3100, 65280;
	add.s32 	%r3115, %r2744, %r3114;
	add.s32 	%r3116, %r3115, %r3107;
	ld.shared.u8 	%rs982, [%r3116];
	xor.b32  	%r3117, %r3106, %r3108;
	shl.b32 	%r3118, %r3117, 8;
	add.s32 	%r3119, %r2744, %r3118;
	xor.b32  	%r3120, %r3107, %r3112;
	add.s32 	%r3121, %r3119, %r3120;
	ld.shared.u8 	%rs983, [%r3121];
	xor.b16  	%rs984, %rs981, %rs983;
	xor.b16  	%rs985, %rs984, %rs982;
	and.b16  	%rs986, %rs985, 255;
	mul.wide.u16 	%r3122, %rs986, 256;
	xor.b16  	%rs987, %rs982, %rs981;
	cvt.u32.u16 	%r3123, %rs987;
	and.b32  	%r3124, %r3123, 255;
	or.b32  	%r3125, %r3122, %r3124;
	shr.u32 	%r3126, %r3100, 24;
	shr.u32 	%r3127, %r3101, 24;
	and.b32  	%r3128, %r3103, 255;
	shr.u32 	%r3129, %r3100, 8;
	and.b32  	%r3130, %r3129, 65280;
	add.s32 	%r3131, %r2744, %r3130;
	and.b32  	%r3132, %r3105, 255;
	add.s32 	%r3133, %r3131, %r3132;
	ld.shared.u8 	%rs988, [%r3133];
	shl.b32 	%r3134, %r3126, 8;
	add.s32 	%r3135, %r2744, %r3134;
	add.s32 	%r3136, %r3135, %r3127;
	ld.shared.u8 	%rs989, [%r3136];
	xor.b32  	%r3137, %r3128, %r3126;
	shl.b32 	%r3138, %r3137, 8;
	add.s32 	%r3139, %r2744, %r3138;
	xor.b32  	%r3140, %r3132, %r3127;
	add.s32 	%r3141, %r3139, %r3140;
	ld.shared.u8 	%rs990, [%r3141];
	xor.b16  	%rs991, %rs988, %rs990;
	xor.b16  	%rs992, %rs991, %rs989;
	and.b16  	%rs993, %rs992, 255;
	mul.wide.u16 	%r3142, %rs993, 256;
	xor.b16  	%rs994, %rs989, %rs988;
	cvt.u32.u16 	%r3143, %rs994;
	and.b32  	%r3144, %r3143, 255;
	or.b32  	%r3145, %r3142, %r3144;
	xor.b32  	%r3146, %r3102, %r3103;
	xor.b32  	%r3147, %r3104, %r3105;
	shr.u32 	%r3148, %r3146, 8;
	shr.u32 	%r3149, %r3147, 8;
	and.b32  	%r3150, %r3146, 255;
	shl.b32 	%r3151, %r3146, 8;
	and.b32  	%r3152, %r3151, 65280;
	add.s32 	%r3153, %r2744, %r3152;
	and.b32  	%r3154, %r3147, 255;
	add.s32 	%r3155, %r3153, %r3154;
	ld.shared.u8 	%rs995, [%r3155];
	and.b32  	%r3156, %r3146, 65280;
	add.s32 	%r3157, %r2744, %r3156;
	add.s32 	%r3158, %r3157, %r3149;
	ld.shared.u8 	%rs996, [%r3158];
	xor.b32  	%r3159, %r3150, %r3148;
	shl.b32 	%r3160, %r3159, 8;
	add.s32 	%r3161, %r2744, %r3160;
	xor.b32  	%r3162, %r3154, %r3149;
	add.s32 	%r3163, %r3161, %r3162;
	ld.shared.u8 	%rs997, [%r3163];
	xor.b16  	%rs998, %rs995, %rs997;
	xor.b16  	%rs999, %rs998, %rs996;
	shl.b16 	%rs1000, %rs999, 8;
	cvt.u32.u16 	%r3164, %rs1000;
	xor.b16  	%rs1001, %rs996, %rs995;
	cvt.u32.u16 	%r3165, %rs1001;
	and.b32  	%r3166, %r3165, 255;
	or.b32  	%r3167, %r3164, %r3166;
	xor.b32  	%r3168, %r3125, %r3167;
	xor.b32  	%r3169, %r3168, %r3145;
	shl.b32 	%r3170, %r3169, 16;
	xor.b32  	%r3171, %r3145, %r3125;
	or.b32  	%r3172, %r3170, %r3171;
	xor.b32  	%r3173, %r3028, %r3172;
	xor.b32  	%r3174, %r3173, %r3099;
	cvt.u64.u32 	%rd253, %r3174;
	shl.b64 	%rd254, %rd253, 32;
	xor.b32  	%r3175, %r3099, %r3028;
	cvt.u64.u32 	%rd255, %r3175;
	or.b64  	%rd256, %rd254, %rd255;
	xor.b64  	%rd257, %rd234, %rd233;
	xor.b64  	%rd258, %rd238, %rd237;
	cvt.u32.u64 	%r3176, %rd257;
	{ .reg .b32 tmp; mov.b64 {tmp, %r3177}, %rd257; }
	cvt.u32.u64 	%r3178, %rd258;
	{ .reg .b32 tmp; mov.b64 {tmp, %r3179}, %rd258; }
	and.b32  	%r3180, %r3176, 65535;
	shr.u32 	%r3181, %r3176, 16;
	and.b32  	%r3182, %r3178, 65535;
	shr.u32 	%r3183, %r3178, 16;
	shr.u32 	%r3184, %r3180, 8;
	shr.u32 	%r3185, %r3182, 8;
	and.b32  	%r3186, %r3176, 255;
	shl.b32 	%r3187, %r3176, 8;
	and.b32  	%r3188, %r3187, 65280;
	add.s32 	%r3189, %r2744, %r3188;
	and.b32  	%r3190, %r3178, 255;
	add.s32 	%r3191, %r3189, %r3190;
	ld.shared.u8 	%rs1002, [%r3191];
	and.b32  	%r3192, %r3176, 65280;
	add.s32 	%r3193, %r2744, %r3192;
	add.s32 	%r3194, %r3193, %r3185;
	ld.shared.u8 	%rs1003, [%r3194];
	xor.b32  	%r3195, %r3184, %r3186;
	shl.b32 	%r3196, %r3195, 8;
	add.s32 	%r3197, %r2744, %r3196;
	xor.b32  	%r3198, %r3185, %r3190;
	add.s32 	%r3199, %r3197, %r3198;
	ld.shared.u8 	%rs1004, [%r3199];
	xor.b16  	%rs1005, %rs1002, %rs1004;
	xor.b16  	%rs1006, %rs1005, %rs1003;
	and.b16  	%rs1007, %rs1006, 255;
	mul.wide.u16 	%r3200, %rs1007, 256;
	xor.b16  	%rs1008, %rs1003, %rs1002;
	cvt.u32.u16 	%r3201, %rs1008;
	and.b32  	%r3202, %r3201, 255;
	or.b32  	%r3203, %r3200, %r3202;
	shr.u32 	%r3204, %r3176, 24;
	shr.u32 	%r3205, %r3178, 24;
	and.b32  	%r3206, %r3181, 255;
	shr.u32 	%r3207, %r3176, 8;
	and.b32  	%r3208, %r3207, 65280;
	add.s32 	%r3209, %r2744, %r3208;
	and.b32  	%r3210, %r3183, 255;
	add.s32 	%r3211, %r3209, %r3210;
	ld.shared.u8 	%rs1009, [%r3211];
	shl.b32 	%r3212, %r3204, 8;
	add.s32 	%r3213, %r2744, %r3212;
	add.s32 	%r3214, %r3213, %r3205;
	ld.shared.u8 	%rs1010, [%r3214];
	xor.b32  	%r3215, %r3206, %r3204;
	shl.b32 	%r3216, %r3215, 8;
	add.s32 	%r3217, %r2744, %r3216;
	xor.b32  	%r3218, %r3210, %r3205;
	add.s32 	%r3219, %r3217, %r3218;
	ld.shared.u8 	%rs1011, [%r3219];
	xor.b16  	%rs1012, %rs1009, %rs1011;
	xor.b16  	%rs1013, %rs1012, %rs1010;
	and.b16  	%rs1014, %rs1013, 255;
	mul.wide.u16 	%r3220, %rs1014, 256;
	xor.b16  	%rs1015, %rs1010, %rs1009;
	cvt.u32.u16 	%r3221, %rs1015;
	and.b32  	%r3222, %r3221, 255;
	or.b32  	%r3223, %r3220, %r3222;
	xor.b32  	%r3224, %r3180, %r3181;
	xor.b32  	%r3225, %r3182, %r3183;
	shr.u32 	%r3226, %r3224, 8;
	shr.u32 	%r3227, %r3225, 8;
	and.b32  	%r3228, %r3224, 255;
	shl.b32 	%r3229, %r3224, 8;
	and.b32  	%r3230, %r3229, 65280;
	add.s32 	%r3231, %r2744, %r3230;
	and.b32  	%r3232, %r3225, 255;
	add.s32 	%r3233, %r3231, %r3232;
	ld.shared.u8 	%rs1016, [%r3233];
	and.b32  	%r3234, %r3224, 65280;
	add.s32 	%r3235, %r2744, %r3234;
	add.s32 	%r3236, %r3235, %r3227;
	ld.shared.u8 	%rs1017, [%r3236];
	xor.b32  	%r3237, %r3228, %r3226;
	shl.b32 	%r3238, %r3237, 8;
	add.s32 	%r3239, %r2744, %r3238;
	xor.b32  	%r3240, %r3232, %r3227;
	add.s32 	%r3241, %r3239, %r3240;
	ld.shared.u8 	%rs1018, [%r3241];
	xor.b16  	%rs1019, %rs1016, %rs1018;
	xor.b16  	%rs1020, %rs1019, %rs1017;
	shl.b16 	%rs1021, %rs1020, 8;
	cvt.u32.u16 	%r3242, %rs1021;
	xor.b16  	%rs1022, %rs1017, %rs1016;
	cvt.u32.u16 	%r3243, %rs1022;
	and.b32  	%r3244, %r3243, 255;
	or.b32  	%r3245, %r3242, %r3244;
	xor.b32  	%r3246, %r3203, %r3245;
	xor.b32  	%r3247, %r3246, %r3223;
	shl.b32 	%r3248, %r3247, 16;
	xor.b32  	%r3249, %r3223, %r3203;
	or.b32  	%r3250, %r3248, %r3249;
	and.b32  	%r3251, %r3177, 65535;
	shr.u64 	%rd259, %rd257, 48;
	cvt.u32.u64 	%r3252, %rd259;
	and.b32  	%r3253, %r3179, 65535;
	shr.u64 	%rd260, %rd258, 48;
	cvt.u32.u64 	%r3254, %rd260;
	shr.u32 	%r3255, %r3251, 8;
	shr.u32 	%r3256, %r3253, 8;
	and.b32  	%r3257, %r3177, 255;
	shl.b32 	%r3258, %r3177, 8;
	and.b32  	%r3259, %r3258, 65280;
	add.s32 	%r3260, %r2744, %r3259;
	and.b32  	%r3261, %r3179, 255;
	add.s32 	%r3262, %r3260, %r3261;
	ld.shared.u8 	%rs1023, [%r3262];
	and.b32  	%r3263, %r3177, 65280;
	add.s32 	%r3264, %r2744, %r3263;
	add.s32 	%r3265, %r3264, %r3256;
	ld.shared.u8 	%rs1024, [%r3265];
	xor.b32  	%r3266, %r3255, %r3257;
	shl.b32 	%r3267, %r3266, 8;
	add.s32 	%r3268, %r2744, %r3267;
	xor.b32  	%r3269, %r3256, %r3261;
	add.s32 	%r3270, %r3268, %r3269;
	ld.shared.u8 	%rs1025, [%r3270];
	xor.b16  	%rs1026, %rs1023, %rs1025;
	xor.b16  	%rs1027, %rs1026, %rs1024;
	and.b16  	%rs1028, %rs1027, 255;
	mul.wide.u16 	%r3271, %rs1028, 256;
	xor.b16  	%rs1029, %rs1024, %rs1023;
	cvt.u32.u16 	%r3272, %rs1029;
	and.b32  	%r3273, %r3272, 255;
	or.b32  	%r3274, %r3271, %r3273;
	shr.u64 	%rd261, %rd257, 56;
	cvt.u32.u64 	%r3275, %rd261;
	shr.u64 	%rd262, %rd258, 56;
	cvt.u32.u64 	%r3276, %rd262;
	and.b32  	%r3277, %r3252, 255;
	shr.u64 	%rd263, %rd257, 40;
	cvt.u32.u64 	%r3278, %rd263;
	and.b32  	%r3279, %r3278, 65280;
	add.s32 	%r3280, %r2744, %r3279;
	and.b32  	%r3281, %r3254, 255;
	add.s32 	%r3282, %r3280, %r3281;
	ld.shared.u8 	%rs1030, [%r3282];
	shl.b32 	%r3283, %r3275, 8;
	add.s32 	%r3284, %r2744, %r3283;
	add.s32 	%r3285, %r3284, %r3276;
	ld.shared.u8 	%rs1031, [%r3285];
	xor.b32  	%r3286, %r3277, %r3275;
	shl.b32 	%r3287, %r3286, 8;
	add.s32 	%r3288, %r2744, %r3287;
	xor.b32  	%r3289, %r3281, %r3276;
	add.s32 	%r3290, %r3288, %r3289;
	ld.shared.u8 	%rs1032, [%r3290];
	xor.b16  	%rs1033, %rs1030, %rs1032;
	xor.b16  	%rs1034, %rs1033, %rs1031;
	and.b16  	%rs1035, %rs1034, 255;
	mul.wide.u16 	%r3291, %rs1035, 256;
	xor.b16  	%rs1036, %rs1031, %rs1030;
	cvt.u32.u16 	%r3292, %rs1036;
	and.b32  	%r3293, %r3292, 255;
	or.b32  	%r3294, %r3291, %r3293;
	xor.b32  	%r3295, %r3251, %r3252;
	xor.b32  	%r3296, %r3253, %r3254;
	shr.u32 	%r3297, %r3295, 8;
	shr.u32 	%r3298, %r3296, 8;
	and.b32  	%r3299, %r3295, 255;
	shl.b32 	%r3300, %r3295, 8;
	and.b32  	%r3301, %r3300, 65280;
	add.s32 	%r3302, %r2744, %r3301;
	and.b32  	%r3303, %r3296, 255;
	add.s32 	%r3304, %r3302, %r3303;
	ld.shared.u8 	%rs1037, [%r3304];
	and.b32  	%r3305, %r3295, 65280;
	add.s32 	%r3306, %r2744, %r3305;
	add.s32 	%r3307, %r3306, %r3298;
	ld.shared.u8 	%rs1038, [%r3307];
	xor.b32  	%r3308, %r3299, %r3297;
	shl.b32 	%r3309, %r3308, 8;
	add.s32 	%r3310, %r2744, %r3309;
	xor.b32  	%r3311, %r3303, %r3298;
	add.s32 	%r3312, %r3310, %r3311;
	ld.shared.u8 	%rs1039, [%r3312];
	xor.b16  	%rs1040, %rs1037, %rs1039;
	xor.b16  	%rs1041, %rs1040, %rs1038;
	shl.b16 	%rs1042, %rs1041, 8;
	cvt.u32.u16 	%r3313, %rs1042;
	xor.b16  	%rs1043, %rs1038, %rs1037;
	cvt.u32.u16 	%r3314, %rs1043;
	and.b32  	%r3315, %r3314, 255;
	or.b32  	%r3316, %r3313, %r3315;
	xor.b32  	%r3317, %r3274, %r3316;
	xor.b32  	%r3318, %r3317, %r3294;
	shl.b32 	%r3319, %r3318, 16;
	xor.b32  	%r3320, %r3294, %r3274;
	or.b32  	%r3321, %r3319, %r3320;
	xor.b32  	%r3322, %r3177, %r3176;
	xor.b32  	%r3323, %r3179, %r3178;
	and.b32  	%r3324, %r3322, 65535;
	shr.u32 	%r3325, %r3322, 16;
	and.b32  	%r3326, %r3323, 65535;
	shr.u32 	%r3327, %r3323, 16;
	shr.u32 	%r3328, %r3324, 8;
	shr.u32 	%r3329, %r3326, 8;
	and.b32  	%r3330, %r3322, 255;
	shl.b32 	%r3331, %r3322, 8;
	and.b32  	%r3332, %r3331, 65280;
	add.s32 	%r3333, %r2744, %r3332;
	and.b32  	%r3334, %r3323, 255;
	add.s32 	%r3335, %r3333, %r3334;
	ld.shared.u8 	%rs1044, [%r3335];
	and.b32  	%r3336, %r3322, 65280;
	add.s32 	%r3337, %r2744, %r3336;
	add.s32 	%r3338, %r3337, %r3329;
	ld.shared.u8 	%rs1045, [%r3338];
	xor.b32  	%r3339, %r3328, %r3330;
	shl.b32 	%r3340, %r3339, 8;
	add.s32 	%r3341, %r2744, %r3340;
	xor.b32  	%r3342, %r3329, %r3334;
	add.s32 	%r3343, %r3341, %r3342;
	ld.shared.u8 	%rs1046, [%r3343];
	xor.b16  	%rs1047, %rs1044, %rs1046;
	xor.b16  	%rs1048, %rs1047, %rs1045;
	and.b16  	%rs1049, %rs1048, 255;
	mul.wide.u16 	%r3344, %rs1049, 256;
	xor.b16  	%rs1050, %rs1045, %rs1044;
	cvt.u32.u16 	%r3345, %rs1050;
	and.b32  	%r3346, %r3345, 255;
	or.b32  	%r3347, %r3344, %r3346;
	shr.u32 	%r3348, %r3322, 24;
	shr.u32 	%r3349, %r3323, 24;
	and.b32  	%r3350, %r3325, 255;
	shr.u32 	%r3351, %r3322, 8;
	and.b32  	%r3352, %r3351, 65280;
	add.s32 	%r3353, %r2744, %r3352;
	and.b32  	%r3354, %r3327, 255;
	add.s32 	%r3355, %r3353, %r3354;
	ld.shared.u8 	%rs1051, [%r3355];
	shl.b32 	%r3356, %r3348, 8;
	add.s32 	%r3357, %r2744, %r3356;
	add.s32 	%r3358, %r3357, %r3349;
	ld.shared.u8 	%rs1052, [%r3358];
	xor.b32  	%r3359, %r3350, %r3348;
	shl.b32 	%r3360, %r3359, 8;
	add.s32 	%r3361, %r2744, %r3360;
	xor.b32  	%r3362, %r3354, %r3349;
	add.s32 	%r3363, %r3361, %r3362;
	ld.shared.u8 	%rs1053, [%r3363];
	xor.b16  	%rs1054, %rs1051, %rs1053;
	xor.b16  	%rs1055, %rs1054, %rs1052;
	and.b16  	%rs1056, %rs1055, 255;
	mul.wide.u16 	%r3364, %rs1056, 256;
	xor.b16  	%rs1057, %rs1052, %rs1051;
	cvt.u32.u16 	%r3365, %rs1057;
	and.b32  	%r3366, %r3365, 255;
	or.b32  	%r3367, %r3364, %r3366;
	xor.b32  	%r3368, %r3324, %r3325;
	xor.b32  	%r3369, %r3326, %r3327;
	shr.u32 	%r3370, %r3368, 8;
	shr.u32 	%r3371, %r3369, 8;
	and.b32  	%r3372, %r3368, 255;
	shl.b32 	%r3373, %r3368, 8;
	and.b32  	%r3374, %r3373, 65280;
	add.s32 	%r3375, %r2744, %r3374;
	and.b32  	%r3376, %r3369, 255;
	add.s32 	%r3377, %r3375, %r3376;
	ld.shared.u8 	%rs1058, [%r3377];
	and.b32  	%r3378, %r3368, 65280;
	add.s32 	%r3379, %r2744, %r3378;
	add.s32 	%r3380, %r3379, %r3371;
	ld.shared.u8 	%rs1059, [%r3380];
	xor.b32  	%r3381, %r3372, %r3370;
	shl.b32 	%r3382, %r3381, 8;
	add.s32 	%r3383, %r2744, %r3382;
	xor.b32  	%r3384, %r3376, %r3371;
	add.s32 	%r3385, %r3383, %r3384;
	ld.shared.u8 	%rs1060, [%r3385];
	xor.b16  	%rs1061, %rs1058, %rs1060;
	xor.b16  	%rs1062, %rs1061, %rs1059;
	shl.b16 	%rs1063, %rs1062, 8;
	cvt.u32.u16 	%r3386, %rs1063;
	xor.b16  	%rs1064, %rs1059, %rs1058;
	cvt.u32.u16 	%r3387, %rs1064;
	and.b32  	%r3388, %r3387, 255;
	or.b32  	%r3389, %r3386, %r3388;
	xor.b32  	%r3390, %r3347, %r3389;
	xor.b32  	%r3391, %r3390, %r3367;
	shl.b32 	%r3392, %r3391, 16;
	xor.b32  	%r3393, %r3367, %r3347;
	or.b32  	%r3394, %r3392, %r3393;
	xor.b32  	%r3395, %r3250, %r3394;
	xor.b32  	%r3396, %r3395, %r3321;
	cvt.u64.u32 	%rd264, %r3396;
	shl.b64 	%rd265, %rd264, 32;
	xor.b32  	%r3397, %r3321, %r3250;
	cvt.u64.u32 	%rd266, %r3397;
	or.b64  	%rd267, %rd265, %rd266;
	xor.b64  	%rd268, %rd247, %rd759;
	xor.b64  	%rd759, %rd268, %rd256;
	xor.b64  	%rd269, %rd758, %rd267;
	xor.b64  	%rd270, %rd269, %rd247;
	xor.b64  	%rd758, %rd270, %rd256;
$L__BB1_14:
	ld.param.u32 	%r10758, [_Z18kernel_gf128_towerPK7uint128S1_PS_i_param_3];
	add.s32 	%r3398, %r11, 1280;
	setp.ge.s32 	%p48, %r3398, %r10758;
	@%p48 bra 	$L__BB1_16;
	ld.param.u64 	%rd744, [_Z18kernel_gf128_towerPK7uint128S1_PS_i_param_1];
	ld.param.u64 	%rd728, [_Z18kernel_gf128_towerPK7uint128S1_PS_i_param_0];
	cvta.to.global.u64 	%rd271, %rd728;
	mul.wide.u32 	%rd272, %r11, 16;
	add.s64 	%rd273, %rd271, %rd272;
	ld.global.nc.u64 	%rd274, [%rd273+20480];
	ld.global.nc.u64 	%rd275, [%rd273+20488];
	cvta.to.global.u64 	%rd276, %rd744;
	add.s64 	%rd277, %rd276, %rd272;
	ld.global.nc.u64 	%rd278, [%rd277+20480];
	ld.global.nc.u64 	%rd279, [%rd277+20488];
	cvt.u32.u64 	%r3399, %rd274;
	{ .reg .b32 tmp; mov.b64 {tmp, %r3400}, %rd274; }
	cvt.u32.u64 	%r3401, %rd278;
	{ .reg .b32 tmp; mov.b64 {tmp, %r3402}, %rd278; }
	and.b32  	%r3403, %r3399, 65535;
	shr.u32 	%r3404, %r3399, 16;
	and.b32  	%r3405, %r3401, 65535;
	shr.u32 	%r3406, %r3401, 16;
	shr.u32 	%r3407, %r3403, 8;
	shr.u32 	%r3408, %r3405, 8;
	and.b32  	%r3409, %r3399, 255;
	shl.b32 	%r3410, %r3399, 8;
	and.b32  	%r3411, %r3410, 65280;
	mov.u32 	%r3412, smem_raw;
	add.s32 	%r3413, %r3412, %r3411;
	and.b32  	%r3414, %r3401, 255;
	add.s32 	%r3415, %r3413, %r3414;
	ld.shared.u8 	%rs1065, [%r3415];
	and.b32  	%r3416, %r3399, 65280;
	add.s32 	%r3417, %r3412, %r3416;
	add.s32 	%r3418, %r3417, %r3408;
	ld.shared.u8 	%rs1066, [%r3418];
	xor.b32  	%r3419, %r3407, %r3409;
	shl.b32 	%r3420, %r3419, 8;
	add.s32 	%r3421, %r3412, %r3420;
	xor.b32  	%r3422, %r3408, %r3414;
	add.s32 	%r3423, %r3421, %r3422;
	ld.shared.u8 	%rs1067, [%r3423];
	xor.b16  	%rs1068, %rs1065, %rs1067;
	xor.b16  	%rs1069, %rs1068, %rs1066;
	and.b16  	%rs1070, %rs1069, 255;
	mul.wide.u16 	%r3424, %rs1070, 256;
	xor.b16  	%rs1071, %rs1066, %rs1065;
	cvt.u32.u16 	%r3425, %rs1071;
	and.b32  	%r3426, %r3425, 255;
	or.b32  	%r3427, %r3424, %r3426;
	shr.u32 	%r3428, %r3399, 24;
	shr.u32 	%r3429, %r3401, 24;
	and.b32  	%r3430, %r3404, 255;
	shr.u32 	%r3431, %r3399, 8;
	and.b32  	%r3432, %r3431, 65280;
	add.s32 	%r3433, %r3412, %r3432;
	and.b32  	%r3434, %r3406, 255;
	add.s32 	%r3435, %r3433, %r3434;
	ld.shared.u8 	%rs1072, [%r3435];
	shl.b32 	%r3436, %r3428, 8;
	add.s32 	%r3437, %r3412, %r3436;
	add.s32 	%r3438, %r3437, %r3429;
	ld.shared.u8 	%rs1073, [%r3438];
	xor.b32  	%r3439, %r3430, %r3428;
	shl.b32 	%r3440, %r3439, 8;
	add.s32 	%r3441, %r3412, %r3440;
	xor.b32  	%r3442, %r3434, %r3429;
	add.s32 	%r3443, %r3441, %r3442;
	ld.shared.u8 	%rs1074, [%r3443];
	xor.b16  	%rs1075, %rs1072, %rs1074;
	xor.b16  	%rs1076, %rs1075, %rs1073;
	and.b16  	%rs1077, %rs1076, 255;
	mul.wide.u16 	%r3444, %rs1077, 256;
	xor.b16  	%rs1078, %rs1073, %rs1072;
	cvt.u32.u16 	%r3445, %rs1078;
	and.b32  	%r3446, %r3445, 255;
	or.b32  	%r3447, %r3444, %r3446;
	xor.b32  	%r3448, %r3403, %r3404;
	xor.b32  	%r3449, %r3405, %r3406;
	shr.u32 	%r3450, %r3448, 8;
	shr.u32 	%r3451, %r3449, 8;
	and.b32  	%r3452, %r3448, 255;
	shl.b32 	%r3453, %r3448, 8;
	and.b32  	%r3454, %r3453, 65280;
	add.s32 	%r3455, %r3412, %r3454;
	and.b32  	%r3456, %r3449, 255;
	add.s32 	%r3457, %r3455, %r3456;
	ld.shared.u8 	%rs1079, [%r3457];
	and.b32  	%r3458, %r3448, 65280;
	add.s32 	%r3459, %r3412, %r3458;
	add.s32 	%r3460, %r3459, %r3451;
	ld.shared.u8 	%rs1080, [%r3460];
	xor.b32  	%r3461, %r3452, %r3450;
	shl.b32 	%r3462, %r3461, 8;
	add.s32 	%r3463, %r3412, %r3462;
	xor.b32  	%r3464, %r3456, %r3451;
	add.s32 	%r3465, %r3463, %r3464;
	ld.shared.u8 	%rs1081, [%r3465];
	xor.b16  	%rs1082, %rs1079, %rs1081;
	xor.b16  	%rs1083, %rs1082, %rs1080;
	shl.b16 	%rs1084, %rs1083, 8;
	cvt.u32.u16 	%r3466, %rs1084;
	xor.b16  	%rs1085, %rs1080, %rs1079;
	cvt.u32.u16 	%r3467, %rs1085;
	and.b32  	%r3468, %r3467, 255;
	or.b32  	%r3469, %r3466, %r3468;
	xor.b32  	%r3470, %r3427, %r3469;
	xor.b32  	%r3471, %r3470, %r3447;
	shl.b32 	%r3472, %r3471, 16;
	xor.b32  	%r3473, %r3447, %r3427;
	or.b32  	%r3474, %r3472, %r3473;
	and.b32  	%r3475, %r3400, 65535;
	shr.u64 	%rd280, %rd274, 48;
	cvt.u32.u64 	%r3476, %rd280;
	and.b32  	%r3477, %r3402, 65535;
	shr.u64 	%rd281, %rd278, 48;
	cvt.u32.u64 	%r3478, %rd281;
	shr.u32 	%r3479, %r3475, 8;
	shr.u32 	%r3480, %r3477, 8;
	and.b32  	%r3481, %r3400, 255;
	shl.b32 	%r3482, %r3400, 8;
	and.b32  	%r3483, %r3482, 65280;
	add.s32 	%r3484, %r3412, %r3483;
	and.b32  	%r3485, %r3402, 255;
	add.s32 	%r3486, %r3484, %r3485;
	ld.shared.u8 	%rs1086, [%r3486];
	and.b32  	%r3487, %r3400, 65280;
	add.s32 	%r3488, %r3412, %r3487;
	add.s32 	%r3489, %r3488, %r3480;
	ld.shared.u8 	%rs1087, [%r3489];
	xor.b32  	%r3490, %r3479, %r3481;
	shl.b32 	%r3491, %r3490, 8;
	add.s32 	%r3492, %r3412, %r3491;
	xor.b32  	%r3493, %r3480, %r3485;
	add.s32 	%r3494, %r3492, %r3493;
	ld.shared.u8 	%rs1088, [%r3494];
	xor.b16  	%rs1089, %rs1086, %rs1088;
	xor.b16  	%rs1090, %rs1089, %rs1087;
	and.b16  	%rs1091, %rs1090, 255;
	mul.wide.u16 	%r3495, %rs1091, 256;
	xor.b16  	%rs1092, %rs1087, %rs1086;
	cvt.u32.u16 	%r3496, %rs1092;
	and.b32  	%r3497, %r3496, 255;
	or.b32  	%r3498, %r3495, %r3497;
	shr.u64 	%rd282, %rd274, 56;
	cvt.u32.u64 	%r3499, %rd282;
	shr.u64 	%rd283, %rd278, 56;
	cvt.u32.u64 	%r3500, %rd283;
	and.b32  	%r3501, %r3476, 255;
	shr.u64 	%rd284, %rd274, 40;
	cvt.u32.u64 	%r3502, %rd284;
	and.b32  	%r3503, %r3502, 65280;
	add.s32 	%r3504, %r3412, %r3503;
	and.b32  	%r3505, %r3478, 255;
	add.s32 	%r3506, %r3504, %r3505;
	ld.shared.u8 	%rs1093, [%r3506];
	shl.b32 	%r3507, %r3499, 8;
	add.s32 	%r3508, %r3412, %r3507;
	add.s32 	%r3509, %r3508, %r3500;
	ld.shared.u8 	%rs1094, [%r3509];
	xor.b32  	%r3510, %r3501, %r3499;
	shl.b32 	%r3511, %r3510, 8;
	add.s32 	%r3512, %r3412, %r3511;
	xor.b32  	%r3513, %r3505, %r3500;
	add.s32 	%r3514, %r3512, %r3513;
	ld.shared.u8 	%rs1095, [%r3514];
	xor.b16  	%rs1096, %rs1093, %rs1095;
	xor.b16  	%rs1097, %rs1096, %rs1094;
	and.b16  	%rs1098, %rs1097, 255;
	mul.wide.u16 	%r3515, %rs1098, 256;
	xor.b16  	%rs1099, %rs1094, %rs1093;
	cvt.u32.u16 	%r3516, %rs1099;
	and.b32  	%r3517, %r3516, 255;
	or.b32  	%r3518, %r3515, %r3517;
	xor.b32  	%r3519, %r3475, %r3476;
	xor.b32  	%r3520, %r3477, %r3478;
	shr.u32 	%r3521, %r3519, 8;
	shr.u32 	%r3522, %r3520, 8;
	and.b32  	%r3523, %r3519, 255;
	shl.b32 	%r3524, %r3519, 8;
	and.b32  	%r3525, %r3524, 65280;
	add.s32 	%r3526, %r3412, %r3525;
	and.b32  	%r3527, %r3520, 255;
	add.s32 	%r3528, %r3526, %r3527;
	ld.shared.u8 	%rs1100, [%r3528];
	and.b32  	%r3529, %r3519, 65280;
	add.s32 	%r3530, %r3412, %r3529;
	add.s32 	%r3531, %r3530, %r3522;
	ld.shared.u8 	%rs1101, [%r3531];
	xor.b32  	%r3532, %r3523, %r3521;
	shl.b32 	%r3533, %r3532, 8;
	add.s32 	%r3534, %r3412, %r3533;
	xor.b32  	%r3535, %r3527, %r3522;
	add.s32 	%r3536, %r3534, %r3535;
	ld.shared.u8 	%rs1102, [%r3536];
	xor.b16  	%rs1103, %rs1100, %rs1102;
	xor.b16  	%rs1104, %rs1103, %rs1101;
	shl.b16 	%rs1105, %rs1104, 8;
	cvt.u32.u16 	%r3537, %rs1105;
	xor.b16  	%rs1106, %rs1101, %rs1100;
	cvt.u32.u16 	%r3538, %rs1106;
	and.b32  	%r3539, %r3538, 255;
	or.b32  	%r3540, %r3537, %r3539;
	xor.b32  	%r3541, %r3498, %r3540;
	xor.b32  	%r3542, %r3541, %r3518;
	shl.b32 	%r3543, %r3542, 16;
	xor.b32  	%r3544, %r3518, %r3498;
	or.b32  	%r3545, %r3543, %r3544;
	xor.b32  	%r3546, %r3400, %r3399;
	xor.b32  	%r3547, %r3402, %r3401;
	and.b32  	%r3548, %r3546, 65535;
	shr.u32 	%r3549, %r3546, 16;
	and.b32  	%r3550, %r3547, 65535;
	shr.u32 	%r3551, %r3547, 16;
	shr.u32 	%r3552, %r3548, 8;
	shr.u32 	%r3553, %r3550, 8;
	and.b32  	%r3554, %r3546, 255;
	shl.b32 	%r3555, %r3546, 8;
	and.b32  	%r3556, %r3555, 65280;
	add.s32 	%r3557, %r3412, %r3556;
	and.b32  	%r3558, %r3547, 255;
	add.s32 	%r3559, %r3557, %r3558;
	ld.shared.u8 	%rs1107, [%r3559];
	and.b32  	%r3560, %r3546, 65280;
	add.s32 	%r3561, %r3412, %r3560;
	add.s32 	%r3562, %r3561, %r3553;
	ld.shared.u8 	%rs1108, [%r3562];
	xor.b32  	%r3563, %r3552, %r3554;
	shl.b32 	%r3564, %r3563, 8;
	add.s32 	%r3565, %r3412, %r3564;
	xor.b32  	%r3566, %r3553, %r3558;
	add.s32 	%r3567, %r3565, %r3566;
	ld.shared.u8 	%rs1109, [%r3567];
	xor.b16  	%rs1110, %rs1107, %rs1109;
	xor.b16  	%rs1111, %rs1110, %rs1108;
	and.b16  	%rs1112, %rs1111, 255;
	mul.wide.u16 	%r3568, %rs1112, 256;
	xor.b16  	%rs1113, %rs1108, %rs1107;
	cvt.u32.u16 	%r3569, %rs1113;
	and.b32  	%r3570, %r3569, 255;
	or.b32  	%r3571, %r3568, %r3570;
	shr.u32 	%r3572, %r3546, 24;
	shr.u32 	%r3573, %r3547, 24;
	and.b32  	%r3574, %r3549, 255;
	shr.u32 	%r3575, %r3546, 8;
	and.b32  	%r3576, %r3575, 65280;
	add.s32 	%r3577, %r3412, %r3576;
	and.b32  	%r3578, %r3551, 255;
	add.s32 	%r3579, %r3577, %r3578;
	ld.shared.u8 	%rs1114, [%r3579];
	shl.b32 	%r3580, %r3572, 8;
	add.s32 	%r3581, %r3412, %r3580;
	add.s32 	%r3582, %r3581, %r3573;
	ld.shared.u8 	%rs1115, [%r3582];
	xor.b32  	%r3583, %r3574, %r3572;
	shl.b32 	%r3584, %r3583, 8;
	add.s32 	%r3585, %r3412, %r3584;
	xor.b32  	%r3586, %r3578, %r3573;
	add.s32 	%r3587, %r3585, %r3586;
	ld.shared.u8 	%rs1116, [%r3587];
	xor.b16  	%rs1117, %rs1114, %rs1116;
	xor.b16  	%rs1118, %rs1117, %rs1115;
	and.b16  	%rs1119, %rs1118, 255;
	mul.wide.u16 	%r3588, %rs1119, 256;
	xor.b16  	%rs1120, %rs1115, %rs1114;
	cvt.u32.u16 	%r3589, %rs1120;
	and.b32  	%r3590, %r3589, 255;
	or.b32  	%r3591, %r3588, %r3590;
	xor.b32  	%r3592, %r3548, %r3549;
	xor.b32  	%r3593, %r3550, %r3551;
	shr.u32 	%r3594, %r3592, 8;
	shr.u32 	%r3595, %r3593, 8;
	and.b32  	%r3596, %r3592, 255;
	shl.b32 	%r3597, %r3592, 8;
	and.b32  	%r3598, %r3597, 65280;
	add.s32 	%r3599, %r3412, %r3598;
	and.b32  	%r3600, %r3593, 255;
	add.s32 	%r3601, %r3599, %r3600;
	ld.shared.u8 	%rs1121, [%r3601];
	and.b32  	%r3602, %r3592, 65280;
	add.s32 	%r3603, %r3412, %r3602;
	add.s32 	%r3604, %r3603, %r3595;
	ld.shared.u8 	%rs1122, [%r3604];
	xor.b32  	%r3605, %r3596, %r3594;
	shl.b32 	%r3606, %r3605, 8;
	add.s32 	%r3607, %r3412, %r3606;
	xor.b32  	%r3608, %r3600, %r3595;
	add.s32 	%r3609, %r3607, %r3608;
	ld.shared.u8 	%rs1123, [%r3609];
	xor.b16  	%rs1124, %rs1121, %rs1123;
	xor.b16  	%rs1125, %rs1124, %rs1122;
	shl.b16 	%rs1126, %rs1125, 8;
	cvt.u32.u16 	%r3610, %rs1126;
	xor.b16  	%rs1127, %rs1122, %rs1121;
	cvt.u32.u16 	%r3611, %rs1127;
	and.b32  	%r3612, %r3611, 255;
	or.b32  	%r3613, %r3610, %r3612;
	xor.b32  	%r3614, %r3571, %r3613;
	xor.b32  	%r3615, %r3614, %r3591;
	shl.b32 	%r3616, %r3615, 16;
	xor.b32  	%r3617, %r3591, %r3571;
	or.b32  	%r3618, %r3616, %r3617;
	xor.b32  	%r3619, %r3474, %r3618;
	xor.b32  	%r3620, %r3619, %r3545;
	cvt.u64.u32 	%rd285, %r3620;
	shl.b64 	%rd286, %rd285, 32;
	xor.b32  	%r3621, %r3545, %r3474;
	cvt.u64.u32 	%rd287, %r3621;
	or.b64  	%rd288, %rd286, %rd287;
	cvt.u32.u64 	%r3622, %rd275;
	{ .reg .b32 tmp; mov.b64 {tmp, %r3623}, %rd275; }
	cvt.u32.u64 	%r3624, %rd279;
	{ .reg .b32 tmp; mov.b64 {tmp, %r3625}, %rd279; }
	and.b32  	%r3626, %r3622, 65535;
	shr.u32 	%r3627, %r3622, 16;
	and.b32  	%r3628, %r3624, 65535;
	shr.u32 	%r3629, %r3624, 16;
	shr.u32 	%r3630, %r3626, 8;
	shr.u32 	%r3631, %r3628, 8;
	and.b32  	%r3632, %r3622, 255;
	shl.b32 	%r3633, %r3622, 8;
	and.b32  	%r3634, %r3633, 65280;
	add.s32 	%r3635, %r3412, %r3634;
	and.b32  	%r3636, %r3624, 255;
	add.s32 	%r3637, %r3635, %r3636;
	ld.shared.u8 	%rs1128, [%r3637];
	and.b32  	%r3638, %r3622, 65280;
	add.s32 	%r3639, %r3412, %r3638;
	add.s32 	%r3640, %r3639, %r3631;
	ld.shared.u8 	%rs1129, [%r3640];
	xor.b32  	%r3641, %r3630, %r3632;
	shl.b32 	%r3642, %r3641, 8;
	add.s32 	%r3643, %r3412, %r3642;
	xor.b32  	%r3644, %r3631, %r3636;
	add.s32 	%r3645, %r3643, %r3644;
	ld.shared.u8 	%rs1130, [%r3645];
	xor.b16  	%rs1131, %rs1128, %rs1130;
	xor.b16  	%rs1132, %rs1131, %rs1129;
	and.b16  	%rs1133, %rs1132, 255;
	mul.wide.u16 	%r3646, %rs1133, 256;
	xor.b16  	%rs1134, %rs1129, %rs1128;
	cvt.u32.u16 	%r3647, %rs1134;
	and.b32  	%r3648, %r3647, 255;
	or.b32  	%r3649, %r3646, %r3648;
	shr.u32 	%r3650, %r3622, 24;
	shr.u32 	%r3651, %r3624, 24;
	and.b32  	%r3652, %r3627, 255;
	shr.u32 	%r3653, %r3622, 8;
	and.b32  	%r3654, %r3653, 65280;
	add.s32 	%r3655, %r3412, %r3654;
	and.b32  	%r3656, %r3629, 255;
	add.s32 	%r3657, %r3655, %r3656;
	ld.shared.u8 	%rs1135, [%r3657];
	shl.b32 	%r3658, %r3650, 8;
	add.s32 	%r3659, %r3412, %r3658;
	add.s32 	%r3660, %r3659, %r3651;
	ld.shared.u8 	%rs1136, [%r3660];
	xor.b32  	%r3661, %r3652, %r3650;
	shl.b32 	%r3662, %r3661, 8;
	add.s32 	%r3663, %r3412, %r3662;
	xor.b32  	%r3664, %r3656, %r3651;
	add.s32 	%r3665, %r3663, %r3664;
	ld.shared.u8 	%rs1137, [%r3665];
	xor.b16  	%rs1138, %rs1135, %rs1137;
	xor.b16  	%rs1139, %rs1138, %rs1136;
	and.b16  	%rs1140, %rs1139, 255;
	mul.wide.u16 	%r3666, %rs1140, 256;
	xor.b16  	%rs1141, %rs1136, %rs1135;
	cvt.u32.u16 	%r3667, %rs1141;
	and.b32  	%r3668, %r3667, 255;
	or.b32  	%r3669, %r3666, %r3668;
	xor.b32  	%r3670, %r3626, %r3627;
	xor.b32  	%r3671, %r3628, %r3629;
	shr.u32 	%r3672, %r3670, 8;
	shr.u32 	%r3673, %r3671, 8;
	and.b32  	%r3674, %r3670, 255;
	shl.b32 	%r3675, %r3670, 8;
	and.b32  	%r3676, %r3675, 65280;
	add.s32 	%r3677, %r3412, %r3676;
	and.b32  	%r3678, %r3671, 255;
	add.s32 	%r3679, %r3677, %r3678;
	ld.shared.u8 	%rs1142, [%r3679];
	and.b32  	%r3680, %r3670, 65280;
	add.s32 	%r3681, %r3412, %r3680;
	add.s32 	%r3682, %r3681, %r3673;
	ld.shared.u8 	%rs1143, [%r3682];
	xor.b32  	%r3683, %r3674, %r3672;
	shl.b32 	%r3684, %r3683, 8;
	add.s32 	%r3685, %r3412, %r3684;
	xor.b32  	%r3686, %r3678, %r3673;
	add.s32 	%r3687, %r3685, %r3686;
	ld.shared.u8 	%rs1144, [%r3687];
	xor.b16  	%rs1145, %rs1142, %rs1144;
	xor.b16  	%rs1146, %rs1145, %rs1143;
	shl.b16 	%rs1147, %rs1146, 8;
	cvt.u32.u16 	%r3688, %rs1147;
	xor.b16  	%rs1148, %rs1143, %rs1142;
	cvt.u32.u16 	%r3689, %rs1148;
	and.b32  	%r3690, %r3689, 255;
	or.b32  	%r3691, %r3688, %r3690;
	xor.b32  	%r3692, %r3649, %r3691;
	xor.b32  	%r3693, %r3692, %r3669;
	shl.b32 	%r3694, %r3693, 16;
	xor.b32  	%r3695, %r3669, %r3649;
	or.b32  	%r3696, %r3694, %r3695;
	and.b32  	%r3697, %r3623, 65535;
	shr.u64 	%rd289, %rd275, 48;
	cvt.u32.u64 	%r3698, %rd289;
	and.b32  	%r3699, %r3625, 65535;
	shr.u64 	%rd290, %rd279, 48;
	cvt.u32.u64 	%r3700, %rd290;
	shr.u32 	%r3701, %r3697, 8;
	shr.u32 	%r3702, %r3699, 8;
	and.b32  	%r3703, %r3623, 255;
	shl.b32 	%r3704, %r3623, 8;
	and.b32  	%r3705, %r3704, 65280;
	add.s32 	%r3706, %r3412, %r3705;
	and.b32  	%r3707, %r3625, 255;
	add.s32 	%r3708, %r3706, %r3707;
	ld.shared.u8 	%rs1149, [%r3708];
	and.b32  	%r3709, %r3623, 65280;
	add.s32 	%r3710, %r3412, %r3709;
	add.s32 	%r3711, %r3710, %r3702;
	ld.shared.u8 	%rs1150, [%r3711];
	xor.b32  	%r3712, %r3701, %r3703;
	shl.b32 	%r3713, %r3712, 8;
	add.s32 	%r3714, %r3412, %r3713;
	xor.b32  	%r3715, %r3702, %r3707;
	add.s32 	%r3716, %r3714, %r3715;
	ld.shared.u8 	%rs1151, [%r3716];
	xor.b16  	%rs1152, %rs1149, %rs1151;
	xor.b16  	%rs1153, %rs1152, %rs1150;
	and.b16  	%rs1154, %rs1153, 255;
	mul.wide.u16 	%r3717, %rs1154, 256;
	xor.b16  	%rs1155, %rs1150, %rs1149;
	cvt.u32.u16 	%r3718, %rs1155;
	and.b32  	%r3719, %r3718, 255;
	or.b32  	%r3720, %r3717, %r3719;
	shr.u64 	%rd291, %rd275, 56;
	cvt.u32.u64 	%r3721, %rd291;
	shr.u64 	%rd292, %rd279, 56;
	cvt.u32.u64 	%r3722, %rd292;
	and.b32  	%r3723, %r3698, 255;
	shr.u64 	%rd293, %rd275, 40;
	cvt.u32.u64 	%r3724, %rd293;
	and.b32  	%r3725, %r3724, 65280;
	add.s32 	%r3726, %r3412, %r3725;
	and.b32  	%r3727, %r3700, 255;
	add.s32 	%r3728, %r3726, %r3727;
	ld.shared.u8 	%rs1156, [%r3728];
	shl.b32 	%r3729, %r3721, 8;
	add.s32 	%r3730, %r3412, %r3729;
	add.s32 	%r3731, %r3730, %r3722;
	ld.shared.u8 	%rs1157, [%r3731];
	xor.b32  	%r3732, %r3723, %r3721;
	shl.b32 	%r3733, %r3732, 8;
	add.s32 	%r3734, %r3412, %r3733;
	xor.b32  	%r3735, %r3727, %r3722;
	add.s32 	%r3736, %r3734, %r3735;
	ld.shared.u8 	%rs1158, [%r3736];
	xor.b16  	%rs1159, %rs1156, %rs1158;
	xor.b16  	%rs1160, %rs1159, %rs1157;
	and.b16  	%rs1161, %rs1160, 255;
	mul.wide.u16 	%r3737, %rs1161, 256;
	xor.b16  	%rs1162, %rs1157, %rs1156;
	cvt.u32.u16 	%r3738, %rs1162;
	and.b32  	%r3739, %r3738, 255;
	or.b32  	%r3740, %r3737, %r3739;
	xor.b32  	%r3741, %r3697, %r3698;
	xor.b32  	%r3742, %r3699, %r3700;
	shr.u32 	%r3743, %r3741, 8;
	shr.u32 	%r3744, %r3742, 8;
	and.b32  	%r3745, %r3741, 255;
	shl.b32 	%r3746, %r3741, 8;
	and.b32  	%r3747, %r3746, 65280;
	add.s32 	%r3748, %r3412, %r3747;
	and.b32  	%r3749, %r3742, 255;
	add.s32 	%r3750, %r3748, %r3749;
	ld.shared.u8 	%rs1163, [%r3750];
	and.b32  	%r3751, %r3741, 65280;
	add.s32 	%r3752, %r3412, %r3751;
	add.s32 	%r3753, %r3752, %r3744;
	ld.shared.u8 	%rs1164, [%r3753];
	xor.b32  	%r3754, %r3745, %r3743;
	shl.b32 	%r3755, %r3754, 8;
	add.s32 	%r3756, %r3412, %r3755;
	xor.b32  	%r3757, %r3749, %r3744;
	add.s32 	%r3758, %r3756, %r3757;
	ld.shared.u8 	%rs1165, [%r3758];
	xor.b16  	%rs1166, %rs1163, %rs1165;
	xor.b16  	%rs1167, %rs1166, %rs1164;
	shl.b16 	%rs1168, %rs1167, 8;
	cvt.u32.u16 	%r3759, %rs1168;
	xor.b16  	%rs1169, %rs1164, %rs1163;
	cvt.u32.u16 	%r3760, %rs1169;
	and.b32  	%r3761, %r3760, 255;
	or.b32  	%r3762, %r3759, %r3761;
	xor.b32  	%r3763, %r3720, %r3762;
	xor.b32  	%r3764, %r3763, %r3740;
	shl.b32 	%r3765, %r3764, 16;
	xor.b32  	%r3766, %r3740, %r3720;
	or.b32  	%r3767, %r3765, %r3766;
	xor.b32  	%r3768, %r3623, %r3622;
	xor.b32  	%r3769, %r3625, %r3624;
	and.b32  	%r3770, %r3768, 65535;
	shr.u32 	%r3771, %r3768, 16;
	and.b32  	%r3772, %r3769, 65535;
	shr.u32 	%r3773, %r3769, 16;
	shr.u32 	%r3774, %r3770, 8;
	shr.u32 	%r3775, %r3772, 8;
	and.b32  	%r3776, %r3768, 255;
	shl.b32 	%r3777, %r3768, 8;
	and.b32  	%r3778, %r3777, 65280;
	add.s32 	%r3779, %r3412, %r3778;
	and.b32  	%r3780, %r3769, 255;
	add.s32 	%r3781, %r3779, %r3780;
	ld.shared.u8 	%rs1170, [%r3781];
	and.b32  	%r3782, %r3768, 65280;
	add.s32 	%r3783, %r3412, %r3782;
	add.s32 	%r3784, %r3783, %r3775;
	ld.shared.u8 	%rs1171, [%r3784];
	xor.b32  	%r3785, %r3774, %r3776;
	shl.b32 	%r3786, %r3785, 8;
	add.s32 	%r3787, %r3412, %r3786;
	xor.b32  	%r3788, %r3775, %r3780;
	add.s32 	%r3789, %r3787, %r3788;
	ld.shared.u8 	%rs1172, [%r3789];
	xor.b16  	%rs1173, %rs1170, %rs1172;
	xor.b16  	%rs1174, %rs1173, %rs1171;
	and.b16  	%rs1175, %rs1174, 255;
	mul.wide.u16 	%r3790, %rs1175, 256;
	xor.b16  	%rs1176, %rs1171, %rs1170;
	cvt.u32.u16 	%r3791, %rs1176;
	and.b32  	%r3792, %r3791, 255;
	or.b32  	%r3793, %r3790, %r3792;
	shr.u32 	%r3794, %r3768, 24;
	shr.u32 	%r3795, %r3769, 24;
	and.b32  	%r3796, %r3771, 255;
	shr.u32 	%r3797, %r3768, 8;
	and.b32  	%r3798, %r3797, 65280;
	add.s32 	%r3799, %r3412, %r3798;
	and.b32  	%r3800, %r3773, 255;
	add.s32 	%r3801, %r3799, %r3800;
	ld.shared.u8 	%rs1177, [%r3801];
	shl.b32 	%r3802, %r3794, 8;
	add.s32 	%r3803, %r3412, %r3802;
	add.s32 	%r3804, %r3803, %r3795;
	ld.shared.u8 	%rs1178, [%r3804];
	xor.b32  	%r3805, %r3796, %r3794;
	shl.b32 	%r3806, %r3805, 8;
	add.s32 	%r3807, %r3412, %r3806;
	xor.b32  	%r3808, %r3800, %r3795;
	add.s32 	%r3809, %r3807, %r3808;
	ld.shared.u8 	%rs1179, [%r3809];
	xor.b16  	%rs1180, %rs1177, %rs1179;
	xor.b16  	%rs1181, %rs1180, %rs1178;
	and.b16  	%rs1182, %rs1181, 255;
	mul.wide.u16 	%r3810, %rs1182, 256;
	xor.b16  	%rs1183, %rs1178, %rs1177;
	cvt.u32.u16 	%r3811, %rs1183;
	and.b32  	%r3812, %r3811, 255;
	or.b32  	%r3813, %r3810, %r3812;
	xor.b32  	%r3814, %r3770, %r3771;
	xor.b32  	%r3815, %r3772, %r3773;
	shr.u32 	%r3816, %r3814, 8;
	shr.u32 	%r3817, %r3815, 8;
	and.b32  	%r3818, %r3814, 255;
	shl.b32 	%r3819, %r3814, 8;
	and.b32  	%r3820, %r3819, 65280;
	add.s32 	%r3821, %r3412, %r3820;
	and.b32  	%r3822, %r3815, 255;
	add.s32 	%r3823, %r3821, %r3822;
	ld.shared.u8 	%rs1184, [%r3823];
	and.b32  	%r3824, %r3814, 65280;
	add.s32 	%r3825, %r3412, %r3824;
	add.s32 	%r3826, %r3825, %r3817;
	ld.shared.u8 	%rs1185, [%r3826];
	xor.b32  	%r3827, %r3818, %r3816;
	shl.b32 	%r3828, %r3827, 8;
	add.s32 	%r3829, %r3412, %r3828;
	xor.b32  	%r3830, %r3822, %r3817;
	add.s32 	%r3831, %r3829, %r3830;
	ld.shared.u8 	%rs1186, [%r3831];
	xor.b16  	%rs1187, %rs1184, %rs1186;
	xor.b16  	%rs1188, %rs1187, %rs1185;
	shl.b16 	%rs1189, %rs1188, 8;
	cvt.u32.u16 	%r3832, %rs1189;
	xor.b16  	%rs1190, %rs1185, %rs1184;
	cvt.u32.u16 	%r3833, %rs1190;
	and.b32  	%r3834, %r3833, 255;
	or.b32  	%r3835, %r3832, %r3834;
	xor.b32  	%r3836, %r3793, %r3835;
	xor.b32  	%r3837, %r3836, %r3813;
	shl.b32 	%r3838, %r3837, 16;
	xor.b32  	%r3839, %r3813, %r3793;
	or.b32  	%r3840, %r3838, %r3839;
	xor.b32  	%r3841, %r3696, %r3840;
	xor.b32  	%r3842, %r3841, %r3767;
	cvt.u64.u32 	%rd294, %r3842;
	shl.b64 	%rd295, %rd294, 32;
	xor.b32  	%r3843, %r3767, %r3696;
	cvt.u64.u32 	%rd296, %r3843;
	or.b64  	%rd297, %rd295, %rd296;
	xor.b64  	%rd298, %rd275, %rd274;
	xor.b64  	%rd299, %rd279, %rd278;
	cvt.u32.u64 	%r3844, %rd298;
	{ .reg .b32 tmp; mov.b64 {tmp, %r3845}, %rd298; }
	cvt.u32.u64 	%r3846, %rd299;
	{ .reg .b32 tmp; mov.b64 {tmp, %r3847}, %rd299; }
	and.b32  	%r3848, %r3844, 65535;
	shr.u32 	%r3849, %r3844, 16;
	and.b32  	%r3850, %r3846, 65535;
	shr.u32 	%r3851, %r3846, 16;
	shr.u32 	%r3852, %r3848, 8;
	shr.u32 	%r3853, %r3850, 8;
	and.b32  	%r3854, %r3844, 255;
	shl.b32 	%r3855, %r3844, 8;
	and.b32  	%r3856, %r3855, 65280;
	add.s32 	%r3857, %r3412, %r3856;
	and.b32  	%r3858, %r3846, 255;
	add.s32 	%r3859, %r3857, %r3858;
	ld.shared.u8 	%rs1191, [%r3859];
	and.b32  	%r3860, %r3844, 65280;
	add.s32 	%r3861, %r3412, %r3860;
	add.s32 	%r3862, %r3861, %r3853;
	ld.shared.u8 	%rs1192, [%r3862];
	xor.b32  	%r3863, %r3852, %r3854;
	shl.b32 	%r3864, %r3863, 8;
	add.s32 	%r3865, %r3412, %r3864;
	xor.b32  	%r3866, %r3853, %r3858;
	add.s32 	%r3867, %r3865, %r3866;
	ld.shared.u8 	%rs1193, [%r3867];
	xor.b16  	%rs1194, %rs1191, %rs1193;
	xor.b16  	%rs1195, %rs1194, %rs1192;
	and.b16  	%rs1196, %rs1195, 255;
	mul.wide.u16 	%r3868, %rs1196, 256;
	xor.b16  	%rs1197, %rs1192, %rs1191;
	cvt.u32.u16 	%r3869, %rs1197;
	and.b32  	%r3870, %r3869, 255;
	or.b32  	%r3871, %r3868, %r3870;
	shr.u32 	%r3872, %r3844, 24;
	shr.u32 	%r3873, %r3846, 24;
	and.b32  	%r3874, %r3849, 255;
	shr.u32 	%r3875, %r3844, 8;
	and.b32  	%r3876, %r3875, 65280;
	add.s32 	%r3877, %r3412, %r3876;
	and.b32  	%r3878, %r3851, 255;
	add.s32 	%r3879, %r3877, %r3878;
	ld.shared.u8 	%rs1198, [%r3879];
	shl.b32 	%r3880, %r3872, 8;
	add.s32 	%r3881, %r3412, %r3880;
	add.s32 	%r3882, %r3881, %r3873;
	ld.shared.u8 	%rs1199, [%r3882];
	xor.b32  	%r3883, %r3874, %r3872;
	shl.b32 	%r3884, %r3883, 8;
	add.s32 	%r3885, %r3412, %r3884;
	xor.b32  	%r3886, %r3878, %r3873;
	add.s32 	%r3887, %r3885, %r3886;
	ld.shared.u8 	%rs1200, [%r3887];
	xor.b16  	%rs1201, %rs1198, %rs1200;
	xor.b16  	%rs1202, %rs1201, %rs1199;
	and.b16  	%rs1203, %rs1202, 255;
	mul.wide.u16 	%r3888, %rs1203, 256;
	xor.b16  	%rs1204, %rs1199, %rs1198;
	cvt.u32.u16 	%r3889, %rs1204;
	and.b32  	%r3890, %r3889, 255;
	or.b32  	%r3891, %r3888, %r3890;
	xor.b32  	%r3892, %r3848, %r3849;
	xor.b32  	%r3893, %r3850, %r3851;
	shr.u32 	%r3894, %r3892, 8;
	shr.u32 	%r3895, %r3893, 8;
	and.b32  	%r3896, %r3892, 255;
	shl.b32 	%r3897, %r3892, 8;
	and.b32  	%r3898, %r3897, 65280;
	add.s32 	%r3899, %r3412, %r3898;
	and.b32  	%r3900, %r3893, 255;
	add.s32 	%r3901, %r3899, %r3900;
	ld.shared.u8 	%rs1205, [%r3901];
	and.b32  	%r3902, %r3892, 65280;
	add.s32 	%r3903, %r3412, %r3902;
	add.s32 	%r3904, %r3903, %r3895;
	ld.shared.u8 	%rs1206, [%r3904];
	xor.b32  	%r3905, %r3896, %r3894;
	shl.b32 	%r3906, %r3905, 8;
	add.s32 	%r3907, %r3412, %r3906;
	xor.b32  	%r3908, %r3900, %r3895;
	add.s32 	%r3909, %r3907, %r3908;
	ld.shared.u8 	%rs1207, [%r3909];
	xor.b16  	%rs1208, %rs1205, %rs1207;
	xor.b16  	%rs1209, %rs1208, %rs1206;
	shl.b16 	%rs1210, %rs1209, 8;
	cvt.u32.u16 	%r3910, %rs1210;
	xor.b16  	%rs1211, %rs1206, %rs1205;
	cvt.u32.u16 	%r3911, %rs1211;
	and.b32  	%r3912, %r3911, 255;
	or.b32  	%r3913, %r3910, %r3912;
	xor.b32  	%r3914, %r3871, %r3913;
	xor.b32  	%r3915, %r3914, %r3891;
	shl.b32 	%r3916, %r3915, 16;
	xor.b32  	%r3917, %r3891, %r3871;
	or.b32  	%r3918, %r3916, %r3917;
	and.b32  	%r3919, %r3845, 65535;
	shr.u64 	%rd300, %rd298, 48;
	cvt.u32.u64 	%r3920, %rd300;
	and.b32  	%r3921, %r3847, 65535;
	shr.u64 	%rd301, %rd299, 48;
	cvt.u32.u64 	%r3922, %rd301;
	shr.u32 	%r3923, %r3919, 8;
	shr.u32 	%r3924, %r3921, 8;
	and.b32  	%r3925, %r3845, 255;
	shl.b32 	%r3926, %r3845, 8;
	and.b32  	%r3927, %r3926, 65280;
	add.s32 	%r3928, %r3412, %r3927;
	and.b32  	%r3929, %r3847, 255;
	add.s32 	%r3930, %r3928, %r3929;
	ld.shared.u8 	%rs1212, [%r3930];
	and.b32  	%r3931, %r3845, 65280;
	add.s32 	%r3932, %r3412, %r3931;
	add.s32 	%r3933, %r3932, %r3924;
	ld.shared.u8 	%rs1213, [%r3933];
	xor.b32  	%r3934, %r3923, %r3925;
	shl.b32 	%r3935, %r3934, 8;
	add.s32 	%r3936, %r3412, %r3935;
	xor.b32  	%r3937, %r3924, %r3929;
	add.s32 	%r3938, %r3936, %r3937;
	ld.shared.u8 	%rs1214, [%r3938];
	xor.b16  	%rs1215, %rs1212, %rs1214;
	xor.b16  	%rs1216, %rs1215, %rs1213;
	and.b16  	%rs1217, %rs1216, 255;
	mul.wide.u16 	%r3939, %rs1217, 256;
	xor.b16  	%rs1218, %rs1213, %rs1212;
	cvt.u32.u16 	%r3940, %rs1218;
	and.b32  	%r3941, %r3940, 255;
	or.b32  	%r3942, %r3939, %r3941;
	shr.u64 	%rd302, %rd298, 56;
	cvt.u32.u64 	%r3943, %rd302;
	shr.u64 	%rd303, %rd299, 56;
	cvt.u32.u64 	%r3944, %rd303;
	and.b32  	%r3945, %r3920, 255;
	shr.u64 	%rd304, %rd298, 40;
	cvt.u32.u64 	%r3946, %rd304;
	and.b32  	%r3947, %r3946, 65280;
	add.s32 	%r3948, %r3412, %r3947;
	and.b32  	%r3949, %r3922, 255;
	add.s32 	%r3950, %r3948, %r3949;
	ld.shared.u8 	%rs1219, [%r3950];
	shl.b32 	%r3951, %r3943, 8;
	add.s32 	%r3952, %r3412, %r3951;
	add.s32 	%r3953, %r3952, %r3944;
	ld.shared.u8 	%rs1220, [%r3953];
	xor.b32  	%r3954, %r3945, %r3943;
	shl.b32 	%r3955, %r3954, 8;
	add.s32 	%r3956, %r3412, %r3955;
	xor.b32  	%r3957, %r3949, %r3944;
	add.s32 	%r3958, %r3956, %r3957;
	ld.shared.u8 	%rs1221, [%r3958];
	xor.b16  	%rs1222, %rs1219, %rs1221;
	xor.b16  	%rs1223, %rs1222, %rs1220;
	and.b16  	%rs1224, %rs1223, 255;
	mul.wide.u16 	%r3959, %rs1224, 256;
	xor.b16  	%rs1225, %rs1220, %rs1219;
	cvt.u32.u16 	%r3960, %rs1225;
	and.b32  	%r3961, %r3960, 255;
	or.b32  	%r3962, %r3959, %r3961;
	xor.b32  	%r3963, %r3919, %r3920;
	xor.b32  	%r3964, %r3921, %r3922;
	shr.u32 	%r3965, %r3963, 8;
	shr.u32 	%r3966, %r3964, 8;
	and.b32  	%r3967, %r3963, 255;
	shl.b32 	%r3968, %r3963, 8;
	and.b32  	%r3969, %r3968, 65280;
	add.s32 	%r3970, %r3412, %r3969;
	and.b32  	%r3971, %r3964, 255;
	add.s32 	%r3972, %r3970, %r3971;
	ld.shared.u8 	%rs1226, [%r3972];
	and.b32  	%r3973, %r3963, 65280;
	add.s32 	%r3974, %r3412, %r3973;
	add.s32 	%r3975, %r3974, %r3966;
	ld.shared.u8 	%rs1227, [%r3975];
	xor.b32  	%r3976, %r3967, %r3965;
	shl.b32 	%r3977, %r3976, 8;
	add.s32 	%r3978, %r3412, %r3977;
	xor.b32  	%r3979, %r3971, %r3966;
	add.s32 	%r3980, %r3978, %r3979;
	ld.shared.u8 	%rs1228, [%r3980];
	xor.b16  	%rs1229, %rs1226, %rs1228;
	xor.b16  	%rs1230, %rs1229, %rs1227;
	shl.b16 	%rs1231, %rs1230, 8;
	cvt.u32.u16 	%r3981, %rs1231;
	xor.b16  	%rs1232, %rs1227, %rs1226;
	cvt.u32.u16 	%r3982, %rs1232;
	and.b32  	%r3983, %r3982, 255;
	or.b32  	%r3984, %r3981, %r3983;
	xor.b32  	%r3985, %r3942, %r3984;
	xor.b32  	%r3986, %r3985, %r3962;
	shl.b32 	%r3987, %r3986, 16;
	xor.b32  	%r3988, %r3962, %r3942;
	or.b32  	%r3989, %r3987, %r3988;
	xor.b32  	%r3990, %r3845, %r3844;
	xor.b32  	%r3991, %r3847, %r3846;
	and.b32  	%r3992, %r3990, 65535;
	shr.u32 	%r3993, %r3990, 16;
	and.b32  	%r3994, %r3991, 65535;
	shr.u32 	%r3995, %r3991, 16;
	shr.u32 	%r3996, %r3992, 8;
	shr.u32 	%r3997, %r3994, 8;
	and.b32  	%r3998, %r3990, 255;
	shl.b32 	%r3999, %r3990, 8;
	and.b32  	%r4000, %r3999, 65280;
	add.s32 	%r4001, %r3412, %r4000;
	and.b32  	%r4002, %r3991, 255;
	add.s32 	%r4003, %r4001, %r4002;
	ld.shared.u8 	%rs1233, [%r4003];
	and.b32  	%r4004, %r3990, 65280;
	add.s32 	%r4005, %r3412, %r4004;
	add.s32 	%r4006, %r4005, %r3997;
	ld.shared.u8 	%rs1234, [%r4006];
	xor.b32  	%r4007, %r3996, %r3998;
	shl.b32 	%r4008, %r4007, 8;
	add.s32 	%r4009, %r3412, %r4008;
	xor.b32  	%r4010, %r3997, %r4002;
	add.s32 	%r4011, %r4009, %r4010;
	ld.shared.u8 	%rs1235, [%r4011];
	xor.b16  	%rs1236, %rs1233, %rs1235;
	xor.b16  	%rs1237, %rs1236, %rs1234;
	and.b16  	%rs1238, %rs1237, 255;
	mul.wide.u16 	%r4012, %rs1238, 256;
	xor.b16  	%rs1239, %rs1234, %rs1233;
	cvt.u32.u16 	%r4013, %rs1239;
	and.b32  	%r4014, %r4013, 255;
	or.b32  	%r4015, %r4012, %r4014;
	shr.u32 	%r4016, %r3990, 24;
	shr.u32 	%r4017, %r3991, 24;
	and.b32  	%r4018, %r3993, 255;
	shr.u32 	%r4019, %r3990, 8;
	and.b32  	%r4020, %r4019, 65280;
	add.s32 	%r4021, %r3412, %r4020;
	and.b32  	%r4022, %r3995, 255;
	add.s32 	%r4023, %r4021, %r4022;
	ld.shared.u8 	%rs1240, [%r4023];
	shl.b32 	%r4024, %r4016, 8;
	add.s32 	%r4025, %r3412, %r4024;
	add.s32 	%r4026, %r4025, %r4017;
	ld.shared.u8 	%rs1241, [%r4026];
	xor.b32  	%r4027, %r4018, %r4016;
	shl.b32 	%r4028, %r4027, 8;
	add.s32 	%r4029, %r3412, %r4028;
	xor.b32  	%r4030, %r4022, %r4017;
	add.s32 	%r4031, %r4029, %r4030;
	ld.shared.u8 	%rs1242, [%r4031];
	xor.b16  	%rs1243, %rs1240, %rs1242;
	xor.b16  	%rs1244, %rs1243, %rs1241;
	and.b16  	%rs1245, %rs1244, 255;
	mul.wide.u16 	%r4032, %rs1245, 256;
	xor.b16  	%rs1246, %rs1241, %rs1240;
	cvt.u32.u16 	%r4033, %rs1246;
	and.b32  	%r4034, %r4033, 255;
	or.b32  	%r4035, %r4032, %r4034;
	xor.b32  	%r4036, %r3992, %r3993;
	xor.b32  	%r4037, %r3994, %r3995;
	shr.u32 	%r4038, %r4036, 8;
	shr.u32 	%r4039, %r4037, 8;
	and.b32  	%r4040, %r4036, 255;
	shl.b32 	%r4041, %r4036, 8;
	and.b32  	%r4042, %r4041, 65280;
	add.s32 	%r4043, %r3412, %r4042;
	and.b32  	%r4044, %r4037, 255;
	add.s32 	%r4045, %r4043, %r4044;
	ld.shared.u8 	%rs1247, [%r4045];
	and.b32  	%r4046, %r4036, 65280;
	add.s32 	%r4047, %r3412, %r4046;
	add.s32 	%r4048, %r4047, %r4039;
	ld.shared.u8 	%rs1248, [%r4048];
	xor.b32  	%r4049, %r4040, %r4038;
	shl.b32 	%r4050, %r4049, 8;
	add.s32 	%r4051, %r3412, %r4050;
	xor.b32  	%r4052, %r4044, %r4039;
	add.s32 	%r4053, %r4051, %r4052;
	ld.shared.u8 	%rs1249, [%r4053];
	xor.b16  	%rs1250, %rs1247, %rs1249;
	xor.b16  	%rs1251, %rs1250, %rs1248;
	shl.b16 	%rs1252, %rs1251, 8;
	cvt.u32.u16 	%r4054, %rs1252;
	xor.b16  	%rs1253, %rs1248, %rs1247;
	cvt.u32.u16 	%r4055, %rs1253;
	and.b32  	%r4056, %r4055, 255;
	or.b32  	%r4057, %r4054, %r4056;
	xor.b32  	%r4058, %r4015, %r4057;
	xor.b32  	%r4059, %r4058, %r4035;
	shl.b32 	%r4060, %r4059, 16;
	xor.b32  	%r4061, %r4035, %r4015;
	or.b32  	%r4062, %r4060, %r4061;
	xor.b32  	%r4063, %r3918, %r4062;
	xor.b32  	%r4064, %r4063, %r3989;
	cvt.u64.u32 	%rd305, %r4064;
	shl.b64 	%rd306, %rd305, 32;
	xor.b32  	%r4065, %r3989, %r3918;
	cvt.u64.u32 	%rd307, %r4065;
	or.b64  	%rd308, %rd306, %rd307;
	xor.b64  	%rd309, %rd288, %rd759;
	xor.b64  	%rd759, %rd309, %rd297;
	xor.b64  	%rd310, %rd758, %rd308;
	xor.b64  	%rd311, %rd310, %rd288;
	xor.b64  	%rd758, %rd311, %rd297;
$L__BB1_16:
	ld.param.u32 	%r10759, [_Z18kernel_gf128_towerPK7uint128S1_PS_i_param_3];
	add.s32 	%r4066, %r11, 1536;
	setp.ge.s32 	%p49, %r4066, %r10759;
	@%p49 bra 	$L__BB1_18;
	ld.param.u64 	%rd745, [_Z18kernel_gf128_towerPK7uint128S1_PS_i_param_1];
	ld.param.u64 	%rd729, [_Z18kernel_gf128_towerPK7uint128S1_PS_i_param_0];
	cvta.to.global.u64 	%rd312, %rd729;
	mul.wide.u32 	%rd313, %r11, 16;
	add.s64 	%rd314, %rd312, %rd313;
	ld.global.nc.u64 	%rd315, [%rd314+24576];
	ld.global.nc.u64 	%rd316, [%rd314+24584];
	cvta.to.global.u64 	%rd317, %rd745;
	add.s64 	%rd318, %rd317, %rd313;
	ld.global.nc.u64 	%rd319, [%rd318+24576];
	ld.global.nc.u64 	%rd320, [%rd318+24584];
	cvt.u32.u64 	%r4067, %rd315;
	{ .reg .b32 tmp; mov.b64 {tmp, %r4068}, %rd315; }
	cvt.u32.u64 	%r4069, %rd319;
	{ .reg .b32 tmp; mov.b64 {tmp, %r4070}, %rd319; }
	and.b32  	%r4071, %r4067, 65535;
	shr.u32 	%r4072, %r4067, 16;
	and.b32  	%r4073, %r4069, 65535;
	shr.u32 	%r4074, %r4069, 16;
	shr.u32 	%r4075, %r4071, 8;
	shr.u32 	%r4076, %r4073, 8;
	and.b32  	%r4077, %r4067, 255;
	shl.b32 	%r4078, %r4067, 8;
	and.b32  	%r4079, %r4078, 65280;
	mov.u32 	%r4080, smem_raw;
	add.s32 	%r4081, %r4080, %r4079;
	and.b32  	%r4082, %r4069, 255;
	add.s32 	%r4083, %r4081, %r4082;
	ld.shared.u8 	%rs1254, [%r4083];
	and.b32  	%r4084, %r4067, 65280;
	add.s32 	%r4085, %r4080, %r4084;
	add.s32 	%r4086, %r4085, %r4076;
	ld.shared.u8 	%rs1255, [%r4086];
	xor.b32  	%r4087, %r4075, %r4077;
	shl.b32 	%r4088, %r4087, 8;
	add.s32 	%r4089, %r4080, %r4088;
	xor.b32  	%r4090, %r4076, %r4082;
	add.s32 	%r4091, %r4089, %r4090;
	ld.shared.u8 	%rs1256, [%r4091];
	xor.b16  	%rs1257, %rs1254, %rs1256;
	xor.b16  	%rs1258, %rs1257, %rs1255;
	and.b16  	%rs1259, %rs1258, 255;
	mul.wide.u16 	%r4092, %rs1259, 256;
	xor.b16  	%rs1260, %rs1255, %rs1254;
	cvt.u32.u16 	%r4093, %rs1260;
	and.b32  	%r4094, %r4093, 255;
	or.b32  	%r4095, %r4092, %r4094;
	shr.u32 	%r4096, %r4067, 24;
	shr.u32 	%r4097, %r4069, 24;
	and.b32  	%r4098, %r4072, 255;
	shr.u32 	%r4099, %r4067, 8;
	and.b32  	%r4100, %r4099, 65280;
	add.s32 	%r4101, %r4080, %r4100;
	and.b32  	%r4102, %r4074, 255;
	add.s32 	%r4103, %r4101, %r4102;
	ld.shared.u8 	%rs1261, [%r4103];
	shl.b32 	%r4104, %r4096, 8;
	add.s32 	%r4105, %r4080, %r4104;
	add.s32 	%r4106, %r4105, %r4097;
	ld.shared.u8 	%rs1262, [%r4106];
	xor.b32  	%r4107, %r4098, %r4096;
	shl.b32 	%r4108, %r4107, 8;
	add.s32 	%r4109, %r4080, %r4108;
	xor.b32  	%r4110, %r4102, %r4097;
	add.s32 	%r4111, %r4109, %r4110;
	ld.shared.u8 	%rs1263, [%r4111];
	xor.b16  	%rs1264, %rs1261, %rs1263;
	xor.b16  	%rs1265, %rs1264, %rs1262;
	and.b16  	%rs1266, %rs1265, 255;
	mul.wide.u16 	%r4112, %rs1266, 256;
	xor.b16  	%rs1267, %rs1262, %rs1261;
	cvt.u32.u16 	%r4113, %rs1267;
	and.b32  	%r4114, %r4113, 255;
	or.b32  	%r4115, %r4112, %r4114;
	xor.b32  	%r4116, %r4071, %r4072;
	xor.b32  	%r4117, %r4073, %r4074;
	shr.u32 	%r4118, %r4116, 8;
	shr.u32 	%r4119, %r4117, 8;
	and.b32  	%r4120, %r4116, 255;
	shl.b32 	%r4121, %r4116, 8;
	and.b32  	%r4122, %r4121, 65280;
	add.s32 	%r4123, %r4080, %r4122;
	and.b32  	%r4124, %r4117, 255;
	add.s32 	%r4125, %r4123, %r4124;
	ld.shared.u8 	%rs1268, [%r4125];
	and.b32  	%r4126, %r4116, 65280;
	add.s32 	%r4127, %r4080, %r4126;
	add.s32 	%r4128, %r4127, %r4119;
	ld.shared.u8 	%rs1269, [%r4128];
	xor.b32  	%r4129, %r4120, %r4118;
	shl.b32 	%r4130, %r4129, 8;
	add.s32 	%r4131, %r4080, %r4130;
	xor.b32  	%r4132, %r4124, %r4119;
	add.s32 	%r4133, %r4131, %r4132;
	ld.shared.u8 	%rs1270, [%r4133];
	xor.b16  	%rs1271, %rs1268, %rs1270;
	xor.b16  	%rs1272, %rs1271, %rs1269;
	shl.b16 	%rs1273, %rs1272, 8;
	cvt.u32.u16 	%r4134, %rs1273;
	xor.b16  	%rs1274, %rs1269, %rs1268;
	cvt.u32.u16 	%r4135, %rs1274;
	and.b32  	%r4136, %r4135, 255;
	or.b32  	%r4137, %r4134, %r4136;
	xor.b32  	%r4138, %r4095, %r4137;
	xor.b32  	%r4139, %r4138, %r4115;
	shl.b32 	%r4140, %r4139, 16;
	xor.b32  	%r4141, %r4115, %r4095;
	or.b32  	%r4142, %r4140, %r4141;
	and.b32  	%r4143, %r4068, 65535;
	shr.u64 	%rd321, %rd315, 48;
	cvt.u32.u64 	%r4144, %rd321;
	and.b32  	%r4145, %r4070, 65535;
	shr.u64 	%rd322, %rd319, 48;
	cvt.u32.u64 	%r4146, %rd322;
	shr.u32 	%r4147, %r4143, 8;
	shr.u32 	%r4148, %r4145, 8;
	and.b32  	%r4149, %r4068, 255;
	shl.b32 	%r4150, %r4068, 8;
	and.b32  	%r4151, %r4150, 65280;
	add.s32 	%r4152, %r4080, %r4151;
	and.b32  	%r4153, %r4070, 255;
	add.s32 	%r4154, %r4152, %r4153;
	ld.shared.u8 	%rs1275, [%r4154];
	and.b32  	%r4155, %r4068, 65280;
	add.s32 	%r4156, %r4080, %r4155;
	add.s32 	%r4157, %r4156, %r4148;
	ld.shared.u8 	%rs1276, [%r4157];
	xor.b32  	%r4158, %r4147, %r4149;
	shl.b32 	%r4159, %r4158, 8;
	add.s32 	%r4160, %r4080, %r4159;
	xor.b32  	%r4161, %r4148, %r4153;
	add.s32 	%r4162, %r4160, %r4161;
	ld.shared.u8 	%rs1277, [%r4162];
	xor.b16  	%rs1278, %rs1275, %rs1277;
	xor.b16  	%rs1279, %rs1278, %rs1276;
	and.b16  	%rs1280, %rs1279, 255;
	mul.wide.u16 	%r4163, %rs1280, 256;
	xor.b16  	%rs1281, %rs1276, %rs1275;
	cvt.u32.u16 	%r4164, %rs1281;
	and.b32  	%r4165, %r4164, 255;
	or.b32  	%r4166, %r4163, %r4165;
	shr.u64 	%rd323, %rd315, 56;
	cvt.u32.u64 	%r4167, %rd323;
	shr.u64 	%rd324, %rd319, 56;
	cvt.u32.u64 	%r4168, %rd324;
	and.b32  	%r4169, %r4144, 255;
	shr.u64 	%rd325, %rd315, 40;
	cvt.u32.u64 	%r4170, %rd325;
	and.b32  	%r4171, %r4170, 65280;
	add.s32 	%r4172, %r4080, %r4171;
	and.b32  	%r4173, %r4146, 255;
	add.s32 	%r4174, %r4172, %r4173;
	ld.shared.u8 	%rs1282, [%r4174];
	shl.b32 	%r4175, %r4167, 8;
	add.s32 	%r4176, %r4080, %r4175;
	add.s32 	%r4177, %r4176, %r4168;
	ld.shared.u8 	%rs1283, [%r4177];
	xor.b32  	%r4178, %r4169, %r4167;
	shl.b32 	%r4179, %r4178, 8;
	add.s32 	%r4180, %r4080, %r4179;
	xor.b32  	%r4181, %r4173, %r4168;
	add.s32 	%r4182, %r4180, %r4181;
	ld.shared.u8 	%rs1284, [%r4182];
	xor.b16  	%rs1285, %rs1282, %rs1284;
	xor.b16  	%rs1286, %rs1285, %rs1283;
	and.b16  	%rs1287, %rs1286, 255;
	mul.wide.u16 	%r4183, %rs1287, 256;
	xor.b16  	%rs1288, %rs1283, %rs1282;
	cvt.u32.u16 	%r4184, %rs1288;
	and.b32  	%r4185, %r4184, 255;
	or.b32  	%r4186, %r4183, %r4185;
	xor.b32  	%r4187, %r4143, %r4144;
	xor.b32  	%r4188, %r4145, %r4146;
	shr.u32 	%r4189, %r4187, 8;
	shr.u32 	%r4190, %r4188, 8;
	and.b32  	%r4191, %r4187, 255;
	shl.b32 	%r4192, %r4187, 8;
	and.b32  	%r4193, %r4192, 65280;
	add.s32 	%r4194, %r4080, %r4193;
	and.b32  	%r4195, %r4188, 255;
	add.s32 	%r4196, %r4194, %r4195;
	ld.shared.u8 	%rs1289, [%r4196];
	and.b32  	%r4197, %r4187, 65280;
	add.s32 	%r4198, %r4080, %r4197;
	add.s32 	%r4199, %r4198, %r4190;
	ld.shared.u8 	%rs1290, [%r4199];
	xor.b32  	%r4200, %r4191, %r4189;
	shl.b32 	%r4201, %r4200, 8;
	add.s32 	%r4202, %r4080, %r4201;
	xor.b32  	%r4203, %r4195, %r4190;
	add.s32 	%r4204, %r4202, %r4203;
	ld.shared.u8 	%rs1291, [%r4204];
	xor.b16  	%rs1292, %rs1289, %rs1291;
	xor.b16  	%rs1293, %rs1292, %rs1290;
	shl.b16 	%rs1294, %rs1293, 8;
	cvt.u32.u16 	%r4205, %rs1294;
	xor.b16  	%rs1295, %rs1290, %rs1289;
	cvt.u32.u16 	%r4206, %rs1295;
	and.b32  	%r4207, %r4206, 255;
	or.b32  	%r4208, %r4205, %r4207;
	xor.b32  	%r4209, %r4166, %r4208;
	xor.b32  	%r4210, %r4209, %r4186;
	shl.b32 	%r4211, %r4210, 16;
	xor.b32  	%r4212, %r4186, %r4166;
	or.b32  	%r4213, %r4211, %r4212;
	xor.b32  	%r4214, %r4068, %r4067;
	xor.b32  	%r4215, %r4070, %r4069;
	and.b32  	%r4216, %r4214, 65535;
	shr.u32 	%r4217, %r4214, 16;
	and.b32  	%r4218, %r4215, 65535;
	shr.u32 	%r4219, %r4215, 16;
	shr.u32 	%r4220, %r4216, 8;
	shr.u32 	%r4221, %r4218, 8;
	and.b32  	%r4222, %r4214, 255;
	shl.b32 	%r4223, %r4214, 8;
	and.b32  	%r4224, %r4223, 65280;
	add.s32 	%r4225, %r4080, %r4224;
	and.b32  	%r4226, %r4215, 255;
	add.s32 	%r4227, %r4225, %r4226;
	ld.shared.u8 	%rs1296, [%r4227];
	and.b32  	%r4228, %r4214, 65280;
	add.s32 	%r4229, %r4080, %r4228;
	add.s32 	%r4230, %r4229, %r4221;
	ld.shared.u8 	%rs1297, [%r4230];
	xor.b32  	%r4231, %r4220, %r4222;
	shl.b32 	%r4232, %r4231, 8;
	add.s32 	%r4233, %r4080, %r4232;
	xor.b32  	%r4234, %r4221, %r4226;
	add.s32 	%r4235, %r4233, %r4234;
	ld.shared.u8 	%rs1298, [%r4235];
	xor.b16  	%rs1299, %rs1296, %rs1298;
	xor.b16  	%rs1300, %rs1299, %rs1297;
	and.b16  	%rs1301, %rs1300, 255;
	mul.wide.u16 	%r4236, %rs1301, 256;
	xor.b16  	%rs1302, %rs1297, %rs1296;
	cvt.u32.u16 	%r4237, %rs1302;
	and.b32  	%r4238, %r4237, 255;
	or.b32  	%r4239, %r4236, %r4238;
	shr.u32 	%r4240, %r4214, 24;
	shr.u32 	%r4241, %r4215, 24;
	and.b32  	%r4242, %r4217, 255;
	shr.u32 	%r4243, %r4214, 8;
	and.b32  	%r4244, %r4243, 65280;
	add.s32 	%r4245, %r4080, %r4244;
	and.b32  	%r4246, %r4219, 255;
	add.s32 	%r4247, %r4245, %r4246;
	ld.shared.u8 	%rs1303, [%r4247];
	shl.b32 	%r4248, %r4240, 8;
	add.s32 	%r4249, %r4080, %r4248;
	add.s32 	%r4250, %r4249, %r4241;
	ld.shared.u8 	%rs1304, [%r4250];
	xor.b32  	%r4251, %r4242, %r4240;
	shl.b32 	%r4252, %r4251, 8;
	add.s32 	%r4253, %r4080, %r4252;
	xor.b32  	%r4254, %r4246, %r4241;
	add.s32 	%r4255, %r4253, %r4254;
	ld.shared.u8 	%rs1305, [%r4255];
	xor.b16  	%rs1306, %rs1303, %rs1305;
	xor.b16  	%rs1307, %rs1306, %rs1304;
	and.b16  	%rs1308, %rs1307, 255;
	mul.wide.u16 	%r4256, %rs1308, 256;
	xor.b16  	%rs1309, %rs1304, %rs1303;
	cvt.u32.u16 	%r4257, %rs1309;
	and.b32  	%r4258, %r4257, 255;
	or.b32  	%r4259, %r4256, %r4258;
	xor.b32  	%r4260, %r4216, %r4217;
	xor.b32  	%r4261, %r4218, %r4219;
	shr.u32 	%r4262, %r4260, 8;
	shr.u32 	%r4263, %r4261, 8;
	and.b32  	%r4264, %r4260, 255;
	shl.b32 	%r4265, %r4260, 8;
	and.b32  	%r4266, %r4265, 65280;
	add.s32 	%r4267, %r4080, %r4266;
	and.b32  	%r4268, %r4261, 255;
	add.s32 	%r4269, %r4267, %r4268;
	ld.shared.u8 	%rs1310, [%r4269];
	and.b32  	%r4270, %r4260, 65280;
	add.s32 	%r4271, %r4080, %r4270;
	add.s32 	%r4272, %r4271, %r4263;
	ld.shared.u8 	%rs1311, [%r4272];
	xor.b32  	%r4273, %r4264, %r4262;
	shl.b32 	%r4274, %r4273, 8;
	add.s32 	%r4275, %r4080, %r4274;
	xor.b32  	%r4276, %r4268, %r4263;
	add.s32 	%r4277, %r4275, %r4276;
	ld.shared.u8 	%rs1312, [%r4277];
	xor.b16  	%rs1313, %rs1310, %rs1312;
	xor.b16  	%rs1314, %rs1313, %rs1311;
	shl.b16 	%rs1315, %rs1314, 8;
	cvt.u32.u16 	%r4278, %rs1315;
	xor.b16  	%rs1316, %rs1311, %rs1310;
	cvt.u32.u16 	%r4279, %rs1316;
	and.b32  	%r4280, %r4279, 255;
	or.b32  	%r4281, %r4278, %r4280;
	xor.b32  	%r4282, %r4239, %r4281;
	xor.b32  	%r4283, %r4282, %r4259;
	shl.b32 	%r4284, %r4283, 16;
	xor.b32  	%r4285, %r4259, %r4239;
	or.b32  	%r4286, %r4284, %r4285;
	xor.b32  	%r4287, %r4142, %r4286;
	xor.b32  	%r4288, %r4287, %r4213;
	cvt.u64.u32 	%rd326, %r4288;
	shl.b64 	%rd327, %rd326, 32;
	xor.b32  	%r4289, %r4213, %r4142;
	cvt.u64.u32 	%rd328, %r4289;
	or.b64  	%rd329, %rd327, %rd328;
	cvt.u32.u64 	%r4290, %rd316;
	{ .reg .b32 tmp; mov.b64 {tmp, %r4291}, %rd316; }
	cvt.u32.u64 	%r4292, %rd320;
	{ .reg .b32 tmp; mov.b64 {tmp, %r4293}, %rd320; }
	and.b32  	%r4294, %r4290, 65535;
	shr.u32 	%r4295, %r4290, 16;
	and.b32  	%r4296, %r4292, 65535;
	shr.u32 	%r4297, %r4292, 16;
	shr.u32 	%r4298, %r4294, 8;
	shr.u32 	%r4299, %r4296, 8;
	and.b32  	%r4300, %r4290, 255;
	shl.b32 	%r4301, %r4290, 8;
	and.b32  	%r4302, %r4301, 65280;
	add.s32 	%r4303, %r4080, %r4302;
	and.b32  	%r4304, %r4292, 255;
	add.s32 	%r4305, %r4303, %r4304;
	ld.shared.u8 	%rs1317, [%r4305];
	and.b32  	%r4306, %r4290, 65280;
	add.s32 	%r4307, %r4080, %r4306;
	add.s32 	%r4308, %r4307, %r4299;
	ld.shared.u8 	%rs1318, [%r4308];
	xor.b32  	%r4309, %r4298, %r4300;
	shl.b32 	%r4310, %r4309, 8;
	add.s32 	%r4311, %r4080, %r4310;
	xor.b32  	%r4312, %r4299, %r4304;
	add.s32 	%r4313, %r4311, %r4312;
	ld.shared.u8 	%rs1319, [%r4313];
	xor.b16  	%rs1320, %rs1317, %rs1319;
	xor.b16  	%rs1321, %rs1320, %rs1318;
	and.b16  	%rs1322, %rs1321, 255;
	mul.wide.u16 	%r4314, %rs1322, 256;
	xor.b16  	%rs1323, %rs1318, %rs1317;
	cvt.u32.u16 	%r4315, %rs1323;
	and.b32  	%r4316, %r4315, 255;
	or.b32  	%r4317, %r4314, %r4316;
	shr.u32 	%r4318, %r4290, 24;
	shr.u32 	%r4319, %r4292, 24;
	and.b32  	%r4320, %r4295, 255;
	shr.u32 	%r4321, %r4290, 8;
	and.b32  	%r4322, %r4321, 65280;
	add.s32 	%r4323, %r4080, %r4322;
	and.b32  	%r4324, %r4297, 255;
	add.s32 	%r4325, %r4323, %r4324;
	ld.shared.u8 	%rs1324, [%r4325];
	shl.b32 	%r4326, %r4318, 8;
	add.s32 	%r4327, %r4080, %r4326;
	add.s32 	%r4328, %r4327, %r4319;
	ld.shared.u8 	%rs1325, [%r4328];
	xor.b32  	%r4329, %r4320, %r4318;
	shl.b32 	%r4330, %r4329, 8;
	add.s32 	%r4331, %r4080, %r4330;
	xor.b32  	%r4332, %r4324, %r4319;
	add.s32 	%r4333, %r4331, %r4332;
	ld.shared.u8 	%rs1326, [%r4333];
	xor.b16  	%rs1327, %rs1324, %rs1326;
	xor.b16  	%rs1328, %rs1327, %rs1325;
	and.b16  	%rs1329, %rs1328, 255;
	mul.wide.u16 	%r4334, %rs1329, 256;
	xor.b16  	%rs1330, %rs1325, %rs1324;
	cvt.u32.u16 	%r4335, %rs1330;
	and.b32  	%r4336, %r4335, 255;
	or.b32  	%r4337, %r4334, %r4336;
	xor.b32  	%r4338, %r4294, %r4295;
	xor.b32  	%r4339, %r4296, %r4297;
	shr.u32 	%r4340, %r4338, 8;
	shr.u32 	%r4341, %r4339, 8;
	and.b32  	%r4342, %r4338, 255;
	shl.b32 	%r4343, %r4338, 8;
	and.b32  	%r4344, %r4343, 65280;
	add.s32 	%r4345, %r4080, %r4344;
	and.b32  	%r4346, %r4339, 255;
	add.s32 	%r4347, %r4345, %r4346;
	ld.shared.u8 	%rs1331, [%r4347];
	and.b32  	%r4348, %r4338, 65280;
	add.s32 	%r4349, %r4080, %r4348;
	add.s32 	%r4350, %r4349, %r4341;
	ld.shared.u8 	%rs1332, [%r4350];
	xor.b32  	%r4351, %r4342, %r4340;
	shl.b32 	%r4352, %r4351, 8;
	add.s32 	%r4353, %r4080, %r4352;
	xor.b32  	%r4354, %r4346, %r4341;
	add.s32 	%r4355, %r4353, %r4354;
	ld.shared.u8 	%rs1333, [%r4355];
	xor.b16  	%rs1334, %rs1331, %rs1333;
	xor.b16  	%rs1335, %rs1334, %rs1332;
	shl.b16 	%rs1336, %rs1335, 8;
	cvt.u32.u16 	%r4356, %rs1336;
	xor.b16  	%rs1337, %rs1332, %rs1331;
	cvt.u32.u16 	%r4357, %rs1337;
	and.b32  	%r4358, %r4357, 255;
	or.b32  	%r4359, %r4356, %r4358;
	xor.b32  	%r4360, %r4317, %r4359;
	xor.b32  	%r4361, %r4360, %r4337;
	shl.b32 	%r4362, %r4361, 16;
	xor.b32  	%r4363, %r4337, %r4317;
	or.b32  	%r4364, %r4362, %r4363;
	and.b32  	%r4365, %r4291, 65535;
	shr.u64 	%rd330, %rd316, 48;
	cvt.u32.u64 	%r4366, %rd330;
	and.b32  	%r4367, %r4293, 65535;
	shr.u64 	%rd331, %rd320, 48;
	cvt.u32.u64 	%r4368, %rd331;
	shr.u32 	%r4369, %r4365, 8;
	shr.u32 	%r4370, %r4367, 8;
	and.b32  	%r4371, %r4291, 255;
	shl.b32 	%r4372, %r4291, 8;
	and.b32  	%r4373, %r4372, 65280;
	add.s32 	%r4374, %r4080, %r4373;
	and.b32  	%r4375, %r4293, 255;
	add.s32 	%r4376, %r4374, %r4375;
	ld.shared.u8 	%rs1338, [%r4376];
	and.b32  	%r4377, %r4291, 65280;
	add.s32 	%r4378, %r4080, %r4377;
	add.s32 	%r4379, %r4378, %r4370;
	ld.shared.u8 	%rs1339, [%r4379];
	xor.b32  	%r4380, %r4369, %r4371;
	shl.b32 	%r4381, %r4380, 8;
	add.s32 	%r4382, %r4080, %r4381;
	xor.b32  	%r4383, %r4370, %r4375;
	add.s32 	%r4384, %r4382, %r4383;
	ld.shared.u8 	%rs1340, [%r4384];
	xor.b16  	%rs1341, %rs1338, %rs1340;
	xor.b16  	%rs1342, %rs1341, %rs1339;
	and.b16  	%rs1343, %rs1342, 255;
	mul.wide.u16 	%r4385, %rs1343, 256;
	xor.b16  	%rs1344, %rs1339, %rs1338;
	cvt.u32.u16 	%r4386, %rs1344;
	and.b32  	%r4387, %r4386, 255;
	or.b32  	%r4388, %r4385, %r4387;
	shr.u64 	%rd332, %rd316, 56;
	cvt.u32.u64 	%r4389, %rd332;
	shr.u64 	%rd333, %rd320, 56;
	cvt.u32.u64 	%r4390, %rd333;
	and.b32  	%r4391, %r4366, 255;
	shr.u64 	%rd334, %rd316, 40;
	cvt.u32.u64 	%r4392, %rd334;
	and.b32  	%r4393, %r4392, 65280;
	add.s32 	%r4394, %r4080, %r4393;
	and.b32  	%r4395, %r4368, 255;
	add.s32 	%r4396, %r4394, %r4395;
	ld.shared.u8 	%rs1345, [%r4396];
	shl.b32 	%r4397, %r4389, 8;
	add.s32 	%r4398, %r4080, %r4397;
	add.s32 	%r4399, %r4398, %r4390;
	ld.shared.u8 	%rs1346, [%r4399];
	xor.b32  	%r4400, %r4391, %r4389;
	shl.b32 	%r4401, %r4400, 8;
	add.s32 	%r4402, %r4080, %r4401;
	xor.b32  	%r4403, %r4395, %r4390;
	add.s32 	%r4404, %r4402, %r4403;
	ld.shared.u8 	%rs1347, [%r4404];
	xor.b16  	%rs1348, %rs1345, %rs1347;
	xor.b16  	%rs1349, %rs1348, %rs1346;
	and.b16  	%rs1350, %rs1349, 255;
	mul.wide.u16 	%r4405, %rs1350, 256;
	xor.b16  	%rs1351, %rs1346, %rs1345;
	cvt.u32.u16 	%r4406, %rs1351;
	and.b32  	%r4407, %r4406, 255;
	or.b32  	%r4408, %r4405, %r4407;
	xor.b32  	%r4409, %r4365, %r4366;
	xor.b32  	%r4410, %r4367, %r4368;
	shr.u32 	%r4411, %r4409, 8;
	shr.u32 	%r4412, %r4410, 8;
	and.b32  	%r4413, %r4409, 255;
	shl.b32 	%r4414, %r4409, 8;
	and.b32  	%r4415, %r4414, 65280;
	add.s32 	%r4416, %r4080, %r4415;
	and.b32  	%r4417, %r4410, 255;
	add.s32 	%r4418, %r4416, %r4417;
	ld.shared.u8 	%rs1352, [%r4418];
	and.b32  	%r4419, %r4409, 65280;
	add.s32 	%r4420, %r4080, %r4419;
	add.s32 	%r4421, %r4420, %r4412;
	ld.shared.u8 	%rs1353, [%r4421];
	xor.b32  	%r4422, %r4413, %r4411;
	shl.b32 	%r4423, %r4422, 8;
	add.s32 	%r4424, %r4080, %r4423;
	xor.b32  	%r4425, %r4417, %r4412;
	add.s32 	%r4426, %r4424, %r4425;
	ld.shared.u8 	%rs1354, [%r4426];
	xor.b16  	%rs1355, %rs1352, %rs1354;
	xor.b16  	%rs1356, %rs1355, %rs1353;
	shl.b16 	%rs1357, %rs1356, 8;
	cvt.u32.u16 	%r4427, %rs1357;
	xor.b16  	%rs1358, %rs1353, %rs1352;
	cvt.u32.u16 	%r4428, %rs1358;
	and.b32  	%r4429, %r4428, 255;
	or.b32  	%r4430, %r4427, %r4429;
	xor.b32  	%r4431, %r4388, %r4430;
	xor.b32  	%r4432, %r4431, %r4408;
	shl.b32 	%r4433, %r4432, 16;
	xor.b32  	%r4434, %r4408, %r4388;
	or.b32  	%r4435, %r4433, %r4434;
	xor.b32  	%r4436, %r4291, %r4290;
	xor.b32  	%r4437, %r4293, %r4292;
	and.b32  	%r4438, %r4436, 65535;
	shr.u32 	%r4439, %r4436, 16;
	and.b32  	%r4440, %r4437, 65535;
	shr.u32 	%r4441, %r4437, 16;
	shr.u32 	%r4442, %r4438, 8;
	shr.u32 	%r4443, %r4440, 8;
	and.b32  	%r4444, %r4436, 255;
	shl.b32 	%r4445, %r4436, 8;
	and.b32  	%r4446, %r4445, 65280;
	add.s32 	%r4447, %r4080, %r4446;
	and.b32  	%r4448, %r4437, 255;
	add.s32 	%r4449, %r4447, %r4448;
	ld.shared.u8 	%rs1359, [%r4449];
	and.b32  	%r4450, %r4436, 65280;
	add.s32 	%r4451, %r4080, %r4450;
	add.s32 	%r4452, %r4451, %r4443;
	ld.shared.u8 	%rs1360, [%r4452];
	xor.b32  	%r4453, %r4442, %r4444;
	shl.b32 	%r4454, %r4453, 8;
	add.s32 	%r4455, %r4080, %r4454;
	xor.b32  	%r4456, %r4443, %r4448;
	add.s32 	%r4457, %r4455, %r4456;
	ld.shared.u8 	%rs1361, [%r4457];
	xor.b16  	%rs1362, %rs1359, %rs1361;
	xor.b16  	%rs1363, %rs1362, %rs1360;
	and.b16  	%rs1364, %rs1363, 255;
	mul.wide.u16 	%r4458, %rs1364, 256;
	xor.b16  	%rs1365, %rs1360, %rs1359;
	cvt.u32.u16 	%r4459, %rs1365;
	and.b32  	%r4460, %r4459, 255;
	or.b32  	%r4461, %r4458, %r4460;
	shr.u32 	%r4462, %r4436, 24;
	shr.u32 	%r4463, %r4437, 24;
	and.b32  	%r4464, %r4439, 255;
	shr.u32 	%r4465, %r4436, 8;
	and.b32  	%r4466, %r4465, 65280;
	add.s32 	%r4467, %r4080, %r4466;
	and.b32  	%r4468, %r4441, 255;
	add.s32 	%r4469, %r4467, %r4468;
	ld.shared.u8 	%rs1366, [%r4469];
	shl.b32 	%r4470, %r4462, 8;
	add.s32 	%r4471, %r4080, %r4470;
	add.s32 	%r4472, %r4471, %r4463;
	ld.shared.u8 	%rs1367, [%r4472];
	xor.b32  	%r4473, %r4464, %r4462;
	shl.b32 	%r4474, %r4473, 8;
	add.s32 	%r4475, %r4080, %r4474;
	xor.b32  	%r4476, %r4468, %r4463;
	add.s32 	%r4477, %r4475, %r4476;
	ld.shared.u8 	%rs1368, [%r4477];
	xor.b16  	%rs1369, %rs1366, %rs1368;
	xor.b16  	%rs1370, %rs1369, %rs1367;
	and.b16  	%rs1371, %rs1370, 255;
	mul.wide.u16 	%r4478, %rs1371, 256;
	xor.b16  	%rs1372, %rs1367, %rs1366;
	cvt.u32.u16 	%r4479, %rs1372;
	and.b32  	%r4480, %r4479, 255;
	or.b32  	%r4481, %r4478, %r4480;
	xor.b32  	%r4482, %r4438, %r4439;
	xor.b32  	%r4483, %r4440, %r4441;
	shr.u32 	%r4484, %r4482, 8;
	shr.u32 	%r4485, %r4483, 8;
	and.b32  	%r4486, %r4482, 255;
	shl.b32 	%r4487, %r4482, 8;
	and.b32  	%r4488, %r4487, 65280;
	add.s32 	%r4489, %r4080, %r4488;
	and.b32  	%r4490, %r4483, 255;
	add.s32 	%r4491, %r4489, %r4490;
	ld.shared.u8 	%rs1373, [%r4491];
	and.b32  	%r4492, %r4482, 65280;
	add.s32 	%r4493, %r4080, %r4492;
	add.s32 	%r4494, %r4493, %r4485;
	ld.shared.u8 	%rs1374, [%r4494];
	xor.b32  	%r4495, %r4486, %r4484;
	shl.b32 	%r4496, %r4495, 8;
	add.s32 	%r4497, %r4080, %r4496;
	xor.b32  	%r4498, %r4490, %r4485;
	add.s32 	%r4499, %r4497, %r4498;
	ld.shared.u8 	%rs1375, [%r4499];
	xor.b16  	%rs1376, %rs1373, %rs1375;
	xor.b16  	%rs1377, %rs1376, %rs1374;
	shl.b16 	%rs1378, %rs1377, 8;
	cvt.u32.u16 	%r4500, %rs1378;
	xor.b16  	%rs1379, %rs1374, %rs1373;
	cvt.u32.u16 	%r4501, %rs1379;
	and.b32  	%r4502, %r4501, 255;
	or.b32  	%r4503, %r4500, %r4502;
	xor.b32  	%r4504, %r4461, %r4503;
	xor.b32  	%r4505, %r4504, %r4481;
	shl.b32 	%r4506, %r4505, 16;
	xor.b32  	%r4507, %r4481, %r4461;
	or.b32  	%r4508, %r4506, %r4507;
	xor.b32  	%r4509, %r4364, %r4508;
	xor.b32  	%r4510, %r4509, %r4435;
	cvt.u64.u32 	%rd335, %r4510;
	shl.b64 	%rd336, %rd335, 32;
	xor.b32  	%r4511, %r4435, %r4364;
	cvt.u64.u32 	%rd337, %r4511;
	or.b64  	%rd338, %rd336, %rd337;
	xor.b64  	%rd339, %rd316, %rd315;
	xor.b64  	%rd340, %rd320, %rd319;
	cvt.u32.u64 	%r4512, %rd339;
	{ .reg .b32 tmp; mov.b64 {tmp, %r4513}, %rd339; }
	cvt.u32.u64 	%r4514, %rd340;
	{ .reg .b32 tmp; mov.b64 {tmp, %r4515}, %rd340; }
	and.b32  	%r4516, %r4512, 65535;
	shr.u32 	%r4517, %r4512, 16;
	and.b32  	%r4518, %r4514, 65535;
	shr.u32 	%r4519, %r4514, 16;
	shr.u32 	%r4520, %r4516, 8;
	shr.u32 	%r4521, %r4518, 8;
	and.b32  	%r4522, %r4512, 255;
	shl.b32 	%r4523, %r4512, 8;
	and.b32  	%r4524, %r4523, 65280;
	add.s32 	%r4525, %r4080, %r4524;
	and.b32  	%r4526, %r4514, 255;
	add.s32 	%r4527, %r4525, %r4526;
	ld.shared.u8 	%rs1380, [%r4527];
	and.b32  	%r4528, %r4512, 65280;
	add.s32 	%r4529, %r4080, %r4528;
	add.s32 	%r4530, %r4529, %r4521;
	ld.shared.u8 	%rs1381, [%r4530];
	xor.b32  	%r4531, %r4520, %r4522;
	shl.b32 	%r4532, %r4531, 8;
	add.s32 	%r4533, %r4080, %r4532;
	xor.b32  	%r4534, %r4521, %r4526;
	add.s32 	%r4535, %r4533, %r4534;
	ld.shared.u8 	%rs1382, [%r4535];
	xor.b16  	%rs1383, %rs1380, %rs1382;
	xor.b16  	%rs1384, %rs1383, %rs1381;
	and.b16  	%rs1385, %rs1384, 255;
	mul.wide.u16 	%r4536, %rs1385, 256;
	xor.b16  	%rs1386, %rs1381, %rs1380;
	cvt.u32.u16 	%r4537, %rs1386;
	and.b32  	%r4538, %r4537, 255;
	or.b32  	%r4539, %r4536, %r4538;
	shr.u32 	%r4540, %r4512, 24;
	shr.u32 	%r4541, %r4514, 24;
	and.b32  	%r4542, %r4517, 255;
	shr.u32 	%r4543, %r4512, 8;
	and.b32  	%r4544, %r4543, 65280;
	add.s32 	%r4545, %r4080, %r4544;
	and.b32  	%r4546, %r4519, 255;
	add.s32 	%r4547, %r4545, %r4546;
	ld.shared.u8 	%rs1387, [%r4547];
	shl.b32 	%r4548, %r4540, 8;
	add.s32 	%r4549, %r4080, %r4548;
	add.s32 	%r4550, %r4549, %r4541;
	ld.shared.u8 	%rs1388, [%r4550];
	xor.b32  	%r4551, %r4542, %r4540;
	shl.b32 	%r4552, %r4551, 8;
	add.s32 	%r4553, %r4080, %r4552;
	xor.b32  	%r4554, %r4546, %r4541;
	add.s32 	%r4555, %r4553, %r4554;
	ld.shared.u8 	%rs1389, [%r4555];
	xor.b16  	%rs1390, %rs1387, %rs1389;
	xor.b16  	%rs1391, %rs1390, %rs1388;
	and.b16  	%rs1392, %rs1391, 255;
	mul.wide.u16 	%r4556, %rs1392, 256;
	xor.b16  	%rs1393, %rs1388, %rs1387;
	cvt.u32.u16 	%r4557, %rs1393;
	and.b32  	%r4558, %r4557, 255;
	or.b32  	%r4559, %r4556, %r4558;
	xor.b32  	%r4560, %r4516, %r4517;
	xor.b32  	%r4561, %r4518, %r4519;
	shr.u32 	%r4562, %r4560, 8;
	shr.u32 	%r4563, %r4561, 8;
	and.b32  	%r4564, %r4560, 255;
	shl.b32 	%r4565, %r4560, 8;
	and.b32  	%r4566, %r4565, 65280;
	add.s32 	%r4567, %r4080, %r4566;
	and.b32  	%r4568, %r4561, 255;
	add.s32 	%r4569, %r4567, %r4568;
	ld.shared.u8 	%rs1394, [%r4569];
	and.b32  	%r4570, %r4560, 65280;
	add.s32 	%r4571, %r4080, %r4570;
	add.s32 	%r4572, %r4571, %r4563;
	ld.shared.u8 	%rs1395, [%r4572];
	xor.b32  	%r4573, %r4564, %r4562;
	shl.b32 	%r4574, %r4573, 8;
	add.s32 	%r4575, %r4080, %r4574;
	xor.b32  	%r4576, %r4568, %r4563;
	add.s32 	%r4577, %r4575, %r4576;
	ld.shared.u8 	%rs1396, [%r4577];
	xor.b16  	%rs1397, %rs1394, %rs1396;
	xor.b16  	%rs1398, %rs1397, %rs1395;
	shl.b16 	%rs1399, %rs1398, 8;
	cvt.u32.u16 	%r4578, %rs1399;
	xor.b16  	%rs1400, %rs1395, %rs1394;
	cvt.u32.u16 	%r4579, %rs1400;
	and.b32  	%r4580, %r4579, 255;
	or.b32  	%r4581, %r4578, %r4580;
	xor.b32  	%r4582, %r4539, %r4581;
	xor.b32  	%r4583, %r4582, %r4559;
	shl.b32 	%r4584, %r4583, 16;
	xor.b32  	%r4585, %r4559, %r4539;
	or.b32  	%r4586, %r4584, %r4585;
	and.b32  	%r4587, %r4513, 65535;
	shr.u64 	%rd341, %rd339, 48;
	cvt.u32.u64 	%r4588, %rd341;
	and.b32  	%r4589, %r4515, 65535;
	shr.u64 	%rd342, %rd340, 48;
	cvt.u32.u64 	%r4590, %rd342;
	shr.u32 	%r4591, %r4587, 8;
	shr.u32 	%r4592, %r4589, 8;
	and.b32  	%r4593, %r4513, 255;
	shl.b32 	%r4594, %r4513, 8;
	and.b32  	%r4595, %r4594, 65280;
	add.s32 	%r4596, %r4080, %r4595;
	and.b32  	%r4597, %r4515, 255;
	add.s32 	%r4598, %r4596, %r4597;
	ld.shared.u8 	%rs1401, [%r4598];
	and.b32  	%r4599, %r4513, 65280;
	add.s32 	%r4600, %r4080, %r4599;
	add.s32 	%r4601, %r4600, %r4592;
	ld.shared.u8 	%rs1402, [%r4601];
	xor.b32  	%r4602, %r4591, %r4593;
	shl.b32 	%r4603, %r4602, 8;
	add.s32 	%r4604, %r4080, %r4603;
	xor.b32  	%r4605, %r4592, %r4597;
	add.s32 	%r4606, %r4604, %r4605;
	ld.shared.u8 	%rs1403, [%r4606];
	xor.b16  	%rs1404, %rs1401, %rs1403;
	xor.b16  	%rs1405, %rs1404, %rs1402;
	and.b16  	%rs1406, %rs1405, 255;
	mul.wide.u16 	%r4607, %rs1406, 256;
	xor.b16  	%rs1407, %rs1402, %rs1401;
	cvt.u32.u16 	%r4608, %rs1407;
	and.b32  	%r4609, %r4608, 255;
	or.b32  	%r4610, %r4607, %r4609;
	shr.u64 	%rd343, %rd339, 56;
	cvt.u32.u64 	%r4611, %rd343;
	shr.u64 	%rd344, %rd340, 56;
	cvt.u32.u64 	%r4612, %rd344;
	and.b32  	%r4613, %r4588, 255;
	shr.u64 	%rd345, %rd339, 40;
	cvt.u32.u64 	%r4614, %rd345;
	and.b32  	%r4615, %r4614, 65280;
	add.s32 	%r4616, %r4080, %r4615;
	and.b32  	%r4617, %r4590, 255;
	add.s32 	%r4618, %r4616, %r4617;
	ld.shared.u8 	%rs1408, [%r4618];
	shl.b32 	%r4619, %r4611, 8;
	add.s32 	%r4620, %r4080, %r4619;
	add.s32 	%r4621, %r4620, %r4612;
	ld.shared.u8 	%rs1409, [%r4621];
	xor.b32  	%r4622, %r4613, %r4611;
	shl.b32 	%r4623, %r4622, 8;
	add.s32 	%r4624, %r4080, %r4623;
	xor.b32  	%r4625, %r4617, %r4612;
	add.s32 	%r4626, %r4624, %r4625;
	ld.shared.u8 	%rs1410, [%r4626];
	xor.b16  	%rs1411, %rs1408, %rs1410;
	xor.b16  	%rs1412, %rs1411, %rs1409;
	and.b16  	%rs1413, %rs1412, 255;
	mul.wide.u16 	%r4627, %rs1413, 256;
	xor.b16  	%rs1414, %rs1409, %rs1408;
	cvt.u32.u16 	%r4628, %rs1414;
	and.b32  	%r4629, %r4628, 255;
	or.b32  	%r4630, %r4627, %r4629;
	xor.b32  	%r4631, %r4587, %r4588;
	xor.b32  	%r4632, %r4589, %r4590;
	shr.u32 	%r4633, %r4631, 8;
	shr.u32 	%r4634, %r4632, 8;
	and.b32  	%r4635, %r4631, 255;
	shl.b32 	%r4636, %r4631, 8;
	and.b32  	%r4637, %r4636, 65280;
	add.s32 	%r4638, %r4080, %r4637;
	and.b32  	%r4639, %r4632, 255;
	add.s32 	%r4640, %r4638, %r4639;
	ld.shared.u8 	%rs1415, [%r4640];
	and.b32  	%r4641, %r4631, 65280;
	add.s32 	%r4642, %r4080, %r4641;
	add.s32 	%r4643, %r4642, %r4634;
	ld.shared.u8 	%rs1416, [%r4643];
	xor.b32  	%r4644, %r4635, %r4633;
	shl.b32 	%r4645, %r4644, 8;
	add.s32 	%r4646, %r4080, %r4645;
	xor.b32  	%r4647, %r4639, %r4634;
	add.s32 	%r4648, %r4646, %r4647;
	ld.shared.u8 	%rs1417, [%r4648];
	xor.b16  	%rs1418, %rs1415, %rs1417;
	xor.b16  	%rs1419, %rs1418, %rs1416;
	shl.b16 	%rs1420, %rs1419, 8;
	cvt.u32.u16 	%r4649, %rs1420;
	xor.b16  	%rs1421, %rs1416, %rs1415;
	cvt.u32.u16 	%r4650, %rs1421;
	and.b32  	%r4651, %r4650, 255;
	or.b32  	%r4652, %r4649, %r4651;
	xor.b32  	%r4653, %r4610, %r4652;
	xor.b32  	%r4654, %r4653, %r4630;
	shl.b32 	%r4655, %r4654, 16;
	xor.b32  	%r4656, %r4630, %r4610;
	or.b32  	%r4657, %r4655, %r4656;
	xor.b32  	%r4658, %r4513, %r4512;
	xor.b32  	%r4659, %r4515, %r4514;
	and.b32  	%r4660, %r4658, 65535;
	shr.u32 	%r4661, %r4658, 16;
	and.b32  	%r4662, %r4659, 65535;
	shr.u32 	%r4663, %r4659, 16;
	shr.u32 	%r4664, %r4660, 8;
	shr.u32 	%r4665, %r4662, 8;
	and.b32  	%r4666, %r4658, 255;
	shl.b32 	%r4667, %r4658, 8;
	and.b32  	%r4668, %r4667, 65280;
	add.s32 	%r4669, %r4080, %r4668;
	and.b32  	%r4670, %r4659, 255;
	add.s32 	%r4671, %r4669, %r4670;
	ld.shared.u8 	%rs1422, [%r4671];
	and.b32  	%r4672, %r4658, 65280;
	add.s32 	%r4673, %r4080, %r4672;
	add.s32 	%r4674, %r4673, %r4665;
	ld.shared.u8 	%rs1423, [%r4674];
	xor.b32  	%r4675, %r4664, %r4666;
	shl.b32 	%r4676, %r4675, 8;
	add.s32 	%r4677, %r4080, %r4676;
	xor.b32  	%r4678, %r4665, %r4670;
	add.s32 	%r4679, %r4677, %r4678;
	ld.shared.u8 	%rs1424, [%r4679];
	xor.b16  	%rs1425, %rs1422, %rs1424;
	xor.b16  	%rs1426, %rs1425, %rs1423;
	and.b16  	%rs1427, %rs1426, 255;
	mul.wide.u16 	%r4680, %rs1427, 256;
	xor.b16  	%rs1428, %rs1423, %rs1422;
	cvt.u32.u16 	%r4681, %rs1428;
	and.b32  	%r4682, %r4681, 255;
	or.b32  	%r4683, %r4680, %r4682;
	shr.u32 	%r4684, %r4658, 24;
	shr.u32 	%r4685, %r4659, 24;
	and.b32  	%r4686, %r4661, 255;
	shr.u32 	%r4687, %r4658, 8;
	and.b32  	%r4688, %r4687, 65280;
	add.s32 	%r4689, %r4080, %r4688;
	and.b32  	%r4690, %r4663, 255;
	add.s32 	%r4691, %r4689, %r4690;
	ld.shared.u8 	%rs1429, [%r4691];
	shl.b32 	%r4692, %r4684, 8;
	add.s32 	%r4693, %r4080, %r4692;
	add.s32 	%r4694, %r4693, %r4685;
	ld.shared.u8 	%rs1430, [%r4694];
	xor.b32  	%r4695, %r4686, %r4684;
	shl.b32 	%r4696, %r4695, 8;
	add.s32 	%r4697, %r4080, %r4696;
	xor.b32  	%r4698, %r4690, %r4685;
	add.s32 	%r4699, %r4697, %r4698;
	ld.shared.u8 	%rs1431, [%r4699];
	xor.b16  	%rs1432, %rs1429, %rs1431;
	xor.b16  	%rs1433, %rs1432, %rs1430;
	and.b16  	%rs1434, %rs1433, 255;
	mul.wide.u16 	%r4700, %rs1434, 256;
	xor.b16  	%rs1435, %rs1430, %rs1429;
	cvt.u32.u16 	%r4701, %rs1435;
	and.b32  	%r4702, %r4701, 255;
	or.b32  	%r4703, %r4700, %r4702;
	xor.b32  	%r4704, %r4660, %r4661;
	xor.b32  	%r4705, %r4662, %r4663;
	shr.u32 	%r4706, %r4704, 8;
	shr.u32 	%r4707, %r4705, 8;
	and.b32  	%r4708, %r4704, 255;
	shl.b32 	%r4709, %r4704, 8;
	and.b32  	%r4710, %r4709, 65280;
	add.s32 	%r4711, %r4080, %r4710;
	and.b32  	%r4712, %r4705, 255;
	add.s32 	%r4713, %r4711, %r4712;
	ld.shared.u8 	%rs1436, [%r4713];
	and.b32  	%r4714, %r4704, 65280;
	add.s32 	%r4715, %r4080, %r4714;
	add.s32 	%r4716, %r4715, %r4707;
	ld.shared.u8 	%rs1437, [%r4716];
	xor.b32  	%r4717, %r4708, %r4706;
	shl.b32 	%r4718, %r4717, 8;
	add.s32 	%r4719, %r4080, %r4718;
	xor.b32  	%r4720, %r4712, %r4707;
	add.s32 	%r4721, %r4719, %r4720;
	ld.shared.u8 	%rs1438, [%r4721];
	xor.b16  	%rs1439, %rs1436, %rs1438;
	xor.b16  	%rs1440, %rs1439, %rs1437;
	shl.b16 	%rs1441, %rs1440, 8;
	cvt.u32.u16 	%r4722, %rs1441;
	xor.b16  	%rs1442, %rs1437, %rs1436;
	cvt.u32.u16 	%r4723, %rs1442;
	and.b32  	%r4724, %r4723, 255;
	or.b32  	%r4725, %r4722, %r4724;
	xor.b32  	%r4726, %r4683, %r4725;
	xor.b32  	%r4727, %r4726, %r4703;
	shl.b32 	%r4728, %r4727, 16;
	xor.b32  	%r4729, %r4703, %r4683;
	or.b32  	%r4730, %r4728, %r4729;
	xor.b32  	%r4731, %r4586, %r4730;
	xor.b32  	%r4732, %r4731, %r4657;
	cvt.u64.u32 	%rd346, %r4732;
	shl.b64 	%rd347, %rd346, 32;
	xor.b32  	%r4733, %r4657, %r4586;
	cvt.u64.u32 	%rd348, %r4733;
	or.b64  	%rd349, %rd347, %rd348;
	xor.b64  	%rd350, %rd329, %rd759;
	xor.b64  	%rd759, %rd350, %rd338;
	xor.b64  	%rd351, %rd758, %rd349;
	xor.b64  	%rd352, %rd351, %rd329;
	xor.b64  	%rd758, %rd352, %rd338;
$L__BB1_18:
	ld.param.u32 	%r10760, [_Z18kernel_gf128_towerPK7uint128S1_PS_i_param_3];
	add.s32 	%r4734, %r11, 1792;
	setp.ge.s32 	%p50, %r4734, %r10760;
	@%p50 bra 	$L__BB1_20;
	ld.param.u64 	%rd746, [_Z18kernel_gf128_towerPK7uint128S1_PS_i_param_1];
	ld.param.u64 	%rd730, [_Z18kernel_gf128_towerPK7uint128S1_PS_i_param_0];
	cvta.to.global.u64 	%rd353, %rd730;
	mul.wide.u32 	%rd354, %r11, 16;
	add.s64 	%rd355, %rd353, %rd354;
	ld.global.nc.u64 	%rd356, [%rd355+28672];
	ld.global.nc.u64 	%rd357, [%rd355+28680];
	cvta.to.global.u64 	%rd358, %rd746;
	add.s64 	%rd359, %rd358, %rd354;
	ld.global.nc.u64 	%rd360, [%rd359+28672];
	ld.global.nc.u64 	%rd361, [%rd359+28680];
	cvt.u32.u64 	%r4735, %rd356;
	{ .reg .b32 tmp; mov.b64 {tmp, %r4736}, %rd356; }
	cvt.u32.u64 	%r4737, %rd360;
	{ .reg .b32 tmp; mov.b64 {tmp, %r4738}, %rd360; }
	and.b32  	%r4739, %r4735, 65535;
	shr.u32 	%r4740, %r4735, 16;
	and.b32  	%r4741, %r4737, 65535;
	shr.u32 	%r4742, %r4737, 16;
	shr.u32 	%r4743, %r4739, 8;
	shr.u32 	%r4744, %r4741, 8;
	and.b32  	%r4745, %r4735, 255;
	shl.b32 	%r4746, %r4735, 8;
	and.b32  	%r4747, %r4746, 65280;
	mov.u32 	%r4748, smem_raw;
	add.s32 	%r4749, %r4748, %r4747;
	and.b32  	%r4750, %r4737, 255;
	add.s32 	%r4751, %r4749, %r4750;
	ld.shared.u8 	%rs1443, [%r4751];
	and.b32  	%r4752, %r4735, 65280;
	add.s32 	%r4753, %r4748, %r4752;
	add.s32 	%r4754, %r4753, %r4744;
	ld.shared.u8 	%rs1444, [%r4754];
	xor.b32  	%r4755, %r4743, %r4745;
	shl.b32 	%r4756, %r4755, 8;
	add.s32 	%r4757, %r4748, %r4756;
	xor.b32  	%r4758, %r4744, %r4750;
	add.s32 	%r4759, %r4757, %r4758;
	ld.shared.u8 	%rs1445, [%r4759];
	xor.b16  	%rs1446, %rs1443, %rs1445;
	xor.b16  	%rs1447, %rs1446, %rs1444;
	and.b16  	%rs1448, %rs1447, 255;
	mul.wide.u16 	%r4760, %rs1448, 256;
	xor.b16  	%rs1449, %rs1444, %rs1443;
	cvt.u32.u16 	%r4761, %rs1449;
	and.b32  	%r4762, %r4761, 255;
	or.b32  	%r4763, %r4760, %r4762;
	shr.u32 	%r4764, %r4735, 24;
	shr.u32 	%r4765, %r4737, 24;
	and.b32  	%r4766, %r4740, 255;
	shr.u32 	%r4767, %r4735, 8;
	and.b32  	%r4768, %r4767, 65280;
	add.s32 	%r4769, %r4748, %r4768;
	and.b32  	%r4770, %r4742, 255;
	add.s32 	%r4771, %r4769, %r4770;
	ld.shared.u8 	%rs1450, [%r4771];
	shl.b32 	%r4772, %r4764, 8;
	add.s32 	%r4773, %r4748, %r4772;
	add.s32 	%r4774, %r4773, %r4765;
	ld.shared.u8 	%rs1451, [%r4774];
	xor.b32  	%r4775, %r4766, %r4764;
	shl.b32 	%r4776, %r4775, 8;
	add.s32 	%r4777, %r4748, %r4776;
	xor.b32  	%r4778, %r4770, %r4765;
	add.s32 	%r4779, %r4777, %r4778;
	ld.shared.u8 	%rs1452, [%r4779];
	xor.b16  	%rs1453, %rs1450, %rs1452;
	xor.b16  	%rs1454, %rs1453, %rs1451;
	and.b16  	%rs1455, %rs1454, 255;
	mul.wide.u16 	%r4780, %rs1455, 256;
	xor.b16  	%rs1456, %rs1451, %rs1450;
	cvt.u32.u16 	%r4781, %rs1456;
	and.b32  	%r4782, %r4781, 255;
	or.b32  	%r4783, %r4780, %r4782;
	xor.b32  	%r4784, %r4739, %r4740;
	xor.b32  	%r4785, %r4741, %r4742;
	shr.u32 	%r4786, %r4784, 8;
	shr.u32 	%r4787, %r4785, 8;
	and.b32  	%r4788, %r4784, 255;
	shl.b32 	%r4789, %r4784, 8;
	and.b32  	%r4790, %r4789, 65280;
	add.s32 	%r4791, %r4748, %r4790;
	and.b32  	%r4792, %r4785, 255;
	add.s32 	%r4793, %r4791, %r4792;
	ld.shared.u8 	%rs1457, [%r4793];
	and.b32  	%r4794, %r4784, 65280;
	add.s32 	%r4795, %r4748, %r4794;
	add.s32 	%r4796, %r4795, %r4787;
	ld.shared.u8 	%rs1458, [%r4796];
	xor.b32  	%r4797, %r4788, %r4786;
	shl.b32 	%r4798, %r4797, 8;
	add.s32 	%r4799, %r4748, %r4798;
	xor.b32  	%r4800, %r4792, %r4787;
	add.s32 	%r4801, %r4799, %r4800;
	ld.shared.u8 	%rs1459, [%r4801];
	xor.b16  	%rs1460, %rs1457, %rs1459;
	xor.b16  	%rs1461, %rs1460, %rs1458;
	shl.b16 	%rs1462, %rs1461, 8;
	cvt.u32.u16 	%r4802, %rs1462;
	xor.b16  	%rs1463, %rs1458, %rs1457;
	cvt.u32.u16 	%r4803, %rs1463;
	and.b32  	%r4804, %r4803, 255;
	or.b32  	%r4805, %r4802, %r4804;
	xor.b32  	%r4806, %r4763, %r4805;
	xor.b32  	%r4807, %r4806, %r4783;
	shl.b32 	%r4808, %r4807, 16;
	xor.b32  	%r4809, %r4783, %r4763;
	or.b32  	%r4810, %r4808, %r4809;
	and.b32  	%r4811, %r4736, 65535;
	shr.u64 	%rd362, %rd356, 48;
	cvt.u32.u64 	%r4812, %rd362;
	and.b32  	%r4813, %r4738, 65535;
	shr.u64 	%rd363, %rd360, 48;
	cvt.u32.u64 	%r4814, %rd363;
	shr.u32 	%r4815, %r4811, 8;
	shr.u32 	%r4816, %r4813, 8;
	and.b32  	%r4817, %r4736, 255;
	shl.b32 	%r4818, %r4736, 8;
	and.b32  	%r4819, %r4818, 65280;
	add.s32 	%r4820, %r4748, %r4819;
	and.b32  	%r4821, %r4738, 255;
	add.s32 	%r4822, %r4820, %r4821;
	ld.shared.u8 	%rs1464, [%r4822];
	and.b32  	%r4823, %r4736, 65280;
	add.s32 	%r4824, %r4748, %r4823;
	add.s32 	%r4825, %r4824, %r4816;
	ld.shared.u8 	%rs1465, [%r4825];
	xor.b32  	%r4826, %r4815, %r4817;
	shl.b32 	%r4827, %r4826, 8;
	add.s32 	%r4828, %r4748, %r4827;
	xor.b32  	%r4829, %r4816, %r4821;
	add.s32 	%r4830, %r4828, %r4829;
	ld.shared.u8 	%rs1466, [%r4830];
	xor.b16  	%rs1467, %rs1464, %rs1466;
	xor.b16  	%rs1468, %rs1467, %rs1465;
	and.b16  	%rs1469, %rs1468, 255;
	mul.wide.u16 	%r4831, %rs1469, 256;
	xor.b16  	%rs1470, %rs1465, %rs1464;
	cvt.u32.u16 	%r4832, %rs1470;
	and.b32  	%r4833, %r4832, 255;
	or.b32  	%r4834, %r4831, %r4833;
	shr.u64 	%rd364, %rd356, 56;
	cvt.u32.u64 	%r4835, %rd364;
	shr.u64 	%rd365, %rd360, 56;
	cvt.u32.u64 	%r4836, %rd365;
	and.b32  	%r4837, %r4812, 255;
	shr.u64 	%rd366, %rd356, 40;
	cvt.u32.u64 	%r4838, %rd366;
	and.b32  	%r4839, %r4838, 65280;
	add.s32 	%r4840, %r4748, %r4839;
	and.b32  	%r4841, %r4814, 255;
	add.s32 	%r4842, %r4840, %r4841;
	ld.shared.u8 	%rs1471, [%r4842];
	shl.b32 	%r4843, %r4835, 8;
	add.s32 	%r4844, %r4748, %r4843;
	add.s32 	%r4845, %r4844, %r4836;
	ld.shared.u8 	%rs1472, [%r4845];
	xor.b32  	%r4846, %r4837, %r4835;
	shl.b32 	%r4847, %r4846, 8;
	add.s32 	%r4848, %r4748, %r4847;
	xor.b32  	%r4849, %r4841, %r4836;
	add.s32 	%r4850, %r4848, %r4849;
	ld.shared.u8 	%rs1473, [%r4850];
	xor.b16  	%rs1474, %rs1471, %rs1473;
	xor.b16  	%rs1475, %rs1474, %rs1472;
	and.b16  	%rs1476, %rs1475, 255;
	mul.wide.u16 	%r4851, %rs1476, 256;
	xor.b16  	%rs1477, %rs1472, %rs1471;
	cvt.u32.u16 	%r4852, %rs1477;
	and.b32  	%r4853, %r4852, 255;
	or.b32  	%r4854, %r4851, %r4853;
	xor.b32  	%r4855, %r4811, %r4812;
	xor.b32  	%r4856, %r4813, %r4814;
	shr.u32 	%r4857, %r4855, 8;
	shr.u32 	%r4858, %r4856, 8;
	and.b32  	%r4859, %r4855, 255;
	shl.b32 	%r4860, %r4855, 8;
	and.b32  	%r4861, %r4860, 65280;
	add.s32 	%r4862, %r4748, %r4861;
	and.b32  	%r4863, %r4856, 255;
	add.s32 	%r4864, %r4862, %r4863;
	ld.shared.u8 	%rs1478, [%r4864];
	and.b32  	%r4865, %r4855, 65280;
	add.s32 	%r4866, %r4748, %r4865;
	add.s32 	%r4867, %r4866, %r4858;
	ld.shared.u8 	%rs1479, [%r4867];
	xor.b32  	%r4868, %r4859, %r4857;
	shl.b32 	%r4869, %r4868, 8;
	add.s32 	%r4870, %r4748, %r4869;
	xor.b32  	%r4871, %r4863, %r4858;
	add.s32 	%r4872, %r4870, %r4871;
	ld.shared.u8 	%rs1480, [%r4872];
	xor.b16  	%rs1481, %rs1478, %rs1480;
	xor.b16  	%rs1482, %rs1481, %rs1479;
	shl.b16 	%rs1483, %rs1482, 8;
	cvt.u32.u16 	%r4873, %rs1483;
	xor.b16  	%rs1484, %rs1479, %rs1478;
	cvt.u32.u16 	%r4874, %rs1484;
	and.b32  	%r4875, %r4874, 255;
	or.b32  	%r4876, %r4873, %r4875;
	xor.b32  	%r4877, %r4834, %r4876;
	xor.b32  	%r4878, %r4877, %r4854;
	shl.b32 	%r4879, %r4878, 16;
	xor.b32  	%r4880, %r4854, %r4834;
	or.b32  	%r4881, %r4879, %r4880;
	xor.b32  	%r4882, %r4736, %r4735;
	xor.b32  	%r4883, %r4738, %r4737;
	and.b32  	%r4884, %r4882, 65535;
	shr.u32 	%r4885, %r4882, 16;
	and.b32  	%r4886, %r4883, 65535;
	shr.u32 	%r4887, %r4883, 16;
	shr.u32 	%r4888, %r4884, 8;
	shr.u32 	%r4889, %r4886, 8;
	and.b32  	%r4890, %r4882, 255;
	shl.b32 	%r4891, %r4882, 8;
	and.b32  	%r4892, %r4891, 65280;
	add.s32 	%r4893, %r4748, %r4892;
	and.b32  	%r4894, %r4883, 255;
	add.s32 	%r4895, %r4893, %r4894;
	ld.shared.u8 	%rs1485, [%r4895];
	and.b32  	%r4896, %r4882, 65280;
	add.s32 	%r4897, %r4748, %r4896;
	add.s32 	%r4898, %r4897, %r4889;
	ld.shared.u8 	%rs1486, [%r4898];
	xor.b32  	%r4899, %r4888, %r4890;
	shl.b32 	%r4900, %r4899, 8;
	add.s32 	%r4901, %r4748, %r4900;
	xor.b32  	%r4902, %r4889, %r4894;
	add.s32 	%r4903, %r4901, %r4902;
	ld.shared.u8 	%rs1487, [%r4903];
	xor.b16  	%rs1488, %rs1485, %rs1487;
	xor.b16  	%rs1489, %rs1488, %rs1486;
	and.b16  	%rs1490, %rs1489, 255;
	mul.wide.u16 	%r4904, %rs1490, 256;
	xor.b16  	%rs1491, %rs1486, %rs1485;
	cvt.u32.u16 	%r4905, %rs1491;
	and.b32  	%r4906, %r4905, 255;
	or.b32  	%r4907, %r4904, %r4906;
	shr.u32 	%r4908, %r4882, 24;
	shr.u32 	%r4909, %r4883, 24;
	and.b32  	%r4910, %r4885, 255;
	shr.u32 	%r4911, %r4882, 8;
	and.b32  	%r4912, %r4911, 65280;
	add.s32 	%r4913, %r4748, %r4912;
	and.b32  	%r4914, %r4887, 255;
	add.s32 	%r4915, %r4913, %r4914;
	ld.shared.u8 	%rs1492, [%r4915];
	shl.b32 	%r4916, %r4908, 8;
	add.s32 	%r4917, %r4748, %r4916;
	add.s32 	%r4918, %r4917, %r4909;
	ld.shared.u8 	%rs1493, [%r4918];
	xor.b32  	%r4919, %r4910, %r4908;
	shl.b32 	%r4920, %r4919, 8;
	add.s32 	%r4921, %r4748, %r4920;
	xor.b32  	%r4922, %r4914, %r4909;
	add.s32 	%r4923, %r4921, %r4922;
	ld.shared.u8 	%rs1494, [%r4923];
	xor.b16  	%rs1495, %rs1492, %rs1494;
	xor.b16  	%rs1496, %rs1495, %rs1493;
	and.b16  	%rs1497, %rs1496, 255;
	mul.wide.u16 	%r4924, %rs1497, 256;
	xor.b16  	%rs1498, %rs1493, %rs1492;
	cvt.u32.u16 	%r4925, %rs1498;
	and.b32  	%r4926, %r4925, 255;
	or.b32  	%r4927, %r4924, %r4926;
	xor.b32  	%r4928, %r4884, %r4885;
	xor.b32  	%r4929, %r4886, %r4887;
	shr.u32 	%r4930, %r4928, 8;
	shr.u32 	%r4931, %r4929, 8;
	and.b32  	%r4932, %r4928, 255;
	shl.b32 	%r4933, %r4928, 8;
	and.b32  	%r4934, %r4933, 65280;
	add.s32 	%r4935, %r4748, %r4934;
	and.b32  	%r4936, %r4929, 255;
	add.s32 	%r4937, %r4935, %r4936;
	ld.shared.u8 	%rs1499, [%r4937];
	and.b32  	%r4938, %r4928, 65280;
	add.s32 	%r4939, %r4748, %r4938;
	add.s32 	%r4940, %r4939, %r4931;
	ld.shared.u8 	%rs1500, [%r4940];
	xor.b32  	%r4941, %r4932, %r4930;
	shl.b32 	%r4942, %r4941, 8;
	add.s32 	%r4943, %r4748, %r4942;
	xor.b32  	%r4944, %r4936, %r4931;
	add.s32 	%r4945, %r4943, %r4944;
	ld.shared.u8 	%rs1501, [%r4945];
	xor.b16  	%rs1502, %rs1499, %rs1501;
	xor.b16  	%rs1503, %rs1502, %rs1500;
	shl.b16 	%rs1504, %rs1503, 8;
	cvt.u32.u16 	%r4946, %rs1504;
	xor.b16  	%rs1505, %rs1500, %rs1499;
	cvt.u32.u16 	%r4947, %rs1505;
	and.b32  	%r4948, %r4947, 255;
	or.b32  	%r4949, %r4946, %r4948;
	xor.b32  	%r4950, %r4907, %r4949;
	xor.b32  	%r4951, %r4950, %r4927;
	shl.b32 	%r4952, %r4951, 16;
	xor.b32  	%r4953, %r4927, %r4907;
	or.b32  	%r4954, %r4952, %r4953;
	xor.b32  	%r4955, %r4810, %r4954;
	xor.b32  	%r4956, %r4955, %r4881;
	cvt.u64.u32 	%rd367, %r4956;
	shl.b64 	%rd368, %rd367, 32;
	xor.b32  	%r4957, %r4881, %r4810;
	cvt.u64.u32 	%rd369, %r4957;
	or.b64  	%rd370, %rd368, %rd369;
	cvt.u32.u64 	%r4958, %rd357;
	{ .reg .b32 tmp; mov.b64 {tmp, %r4959}, %rd357; }
	cvt.u32.u64 	%r4960, %rd361;
	{ .reg .b32 tmp; mov.b64 {tmp, %r4961}, %rd361; }
	and.b32  	%r4962, %r4958, 65535;
	shr.u32 	%r4963, %r4958, 16;
	and.b32  	%r4964, %r4960, 65535;
	shr.u32 	%r4965, %r4960, 16;
	shr.u32 	%r4966, %r4962, 8;
	shr.u32 	%r4967, %r4964, 8;
	and.b32  	%r4968, %r4958, 255;
	shl.b32 	%r4969, %r4958, 8;
	and.b32  	%r4970, %r4969, 65280;
	add.s32 	%r4971, %r4748, %r4970;
	and.b32  	%r4972, %r4960, 255;
	add.s32 	%r4973, %r4971, %r4972;
	ld.shared.u8 	%rs1506, [%r4973];
	and.b32  	%r4974, %r4958, 65280;
	add.s32 	%r4975, %r4748, %r4974;
	add.s32 	%r4976, %r4975, %r4967;
	ld.shared.u8 	%rs1507, [%r4976];
	xor.b32  	%r4977, %r4966, %r4968;
	shl.b32 	%r4978, %r4977, 8;
	add.s32 	%r4979, %r4748, %r4978;
	xor.b32  	%r4980, %r4967, %r4972;
	add.s32 	%r4981, %r4979, %r4980;
	ld.shared.u8 	%rs1508, [%r4981];
	xor.b16  	%rs1509, %rs1506, %rs1508;
	xor.b16  	%rs1510, %rs1509, %rs1507;
	and.b16  	%rs1511, %rs1510, 255;
	mul.wide.u16 	%r4982, %rs1511, 256;
	xor.b16  	%rs1512, %rs1507, %rs1506;
	cvt.u32.u16 	%r4983, %rs1512;
	and.b32  	%r4984, %r4983, 255;
	or.b32  	%r4985, %r4982, %r4984;
	shr.u32 	%r4986, %r4958, 24;
	shr.u32 	%r4987, %r4960, 24;
	and.b32  	%r4988, %r4963, 255;
	shr.u32 	%r4989, %r4958, 8;
	and.b32  	%r4990, %r4989, 65280;
	add.s32 	%r4991, %r4748, %r4990;
	and.b32  	%r4992, %r4965, 255;
	add.s32 	%r4993, %r4991, %r4992;
	ld.shared.u8 	%rs1513, [%r4993];
	shl.b32 	%r4994, %r4986, 8;
	add.s32 	%r4995, %r4748, %r4994;
	add.s32 	%r4996, %r4995, %r4987;
	ld.shared.u8 	%rs1514, [%r4996];
	xor.b32  	%r4997, %r4988, %r4986;
	shl.b32 	%r4998, %r4997, 8;
	add.s32 	%r4999, %r4748, %r4998;
	xor.b32  	%r5000, %r4992, %r4987;
	add.s32 	%r5001, %r4999, %r5000;
	ld.shared.u8 	%rs1515, [%r5001];
	xor.b16  	%rs1516, %rs1513, %rs1515;
	xor.b16  	%rs1517, %rs1516, %rs1514;
	and.b16  	%rs1518, %rs1517, 255;
	mul.wide.u16 	%r5002, %rs1518, 256;
	xor.b16  	%rs1519, %rs1514, %rs1513;
	cvt.u32.u16 	%r5003, %rs1519;
	and.b32  	%r5004, %r5003, 255;
	or.b32  	%r5005, %r5002, %r5004;
	xor.b32  	%r5006, %r4962, %r4963;
	xor.b32  	%r5007, %r4964, %r4965;
	shr.u32 	%r5008, %r5006, 8;
	shr.u32 	%r5009, %r5007, 8;
	and.b32  	%r5010, %r5006, 255;
	shl.b32 	%r5011, %r5006, 8;
	and.b32  	%r5012, %r5011, 65280;
	add.s32 	%r5013, %r4748, %r5012;
	and.b32  	%r5014, %r5007, 255;
	add.s32 	%r5015, %r5013, %r5014;
	ld.shared.u8 	%rs1520, [%r5015];
	and.b32  	%r5016, %r5006, 65280;
	add.s32 	%r5017, %r4748, %r5016;
	add.s32 	%r5018, %r5017, %r5009;
	ld.shared.u8 	%rs1521, [%r5018];
	xor.b32  	%r5019, %r5010, %r5008;
	shl.b32 	%r5020, %r5019, 8;
	add.s32 	%r5021, %r4748, %r5020;
	xor.b32  	%r5022, %r5014, %r5009;
	add.s32 	%r5023, %r5021, %r5022;
	ld.shared.u8 	%rs1522, [%r5023];
	xor.b16  	%rs1523, %rs1520, %rs1522;
	xor.b16  	%rs1524, %rs1523, %rs1521;
	shl.b16 	%rs1525, %rs1524, 8;
	cvt.u32.u16 	%r5024, %rs1525;
	xor.b16  	%rs1526, %rs1521, %rs1520;
	cvt.u32.u16 	%r5025, %rs1526;
	and.b32  	%r5026, %r5025, 255;
	or.b32  	%r5027, %r5024, %r5026;
	xor.b32  	%r5028, %r4985, %r5027;
	xor.b32  	%r5029, %r5028, %r5005;
	shl.b32 	%r5030, %r5029, 16;
	xor.b32  	%r5031, %r5005, %r4985;
	or.b32  	%r5032, %r5030, %r5031;
	and.b32  	%r5033, %r4959, 65535;
	shr.u64 	%rd371, %rd357, 48;
	cvt.u32.u64 	%r5034, %rd371;
	and.b32  	%r5035, %r4961, 65535;
	shr.u64 	%rd372, %rd361, 48;
	cvt.u32.u64 	%r5036, %rd372;
	shr.u32 	%r5037, %r5033, 8;
	shr.u32 	%r5038, %r5035, 8;
	and.b32  	%r5039, %r4959, 255;
	shl.b32 	%r5040, %r4959, 8;
	and.b32  	%r5041, %r5040, 65280;
	add.s32 	%r5042, %r4748, %r5041;
	and.b32  	%r5043, %r4961, 255;
	add.s32 	%r5044, %r5042, %r5043;
	ld.shared.u8 	%rs1527, [%r5044];
	and.b32  	%r5045, %r4959, 65280;
	add.s32 	%r5046, %r4748, %r5045;
	add.s32 	%r5047, %r5046, %r5038;
	ld.shared.u8 	%rs1528, [%r5047];
	xor.b32  	%r5048, %r5037, %r5039;
	shl.b32 	%r5049, %r5048, 8;
	add.s32 	%r5050, %r4748, %r5049;
	xor.b32  	%r5051, %r5038, %r5043;
	add.s32 	%r5052, %r5050, %r5051;
	ld.shared.u8 	%rs1529, [%r5052];
	xor.b16  	%rs1530, %rs1527, %rs1529;
	xor.b16  	%rs1531, %rs1530, %rs1528;
	and.b16  	%rs1532, %rs1531, 255;
	mul.wide.u16 	%r5053, %rs1532, 256;
	xor.b16  	%rs1533, %rs1528, %rs1527;
	cvt.u32.u16 	%r5054, %rs1533;
	and.b32  	%r5055, %r5054, 255;
	or.b32  	%r5056, %r5053, %r5055;
	shr.u64 	%rd373, %rd357, 56;
	cvt.u32.u64 	%r5057, %rd373;
	shr.u64 	%rd374, %rd361, 56;
	cvt.u32.u64 	%r5058, %rd374;
	and.b32  	%r5059, %r5034, 255;
	shr.u64 	%rd375, %rd357, 40;
	cvt.u32.u64 	%r5060, %rd375;
	and.b32  	%r5061, %r5060, 65280;
	add.s32 	%r5062, %r4748, %r5061;
	and.b32  	%r5063, %r5036, 255;
	add.s32 	%r5064, %r5062, %r5063;
	ld.shared.u8 	%rs1534, [%r5064];
	shl.b32 	%r5065, %r5057, 8;
	add.s32 	%r5066, %r4748, %r5065;
	add.s32 	%r5067, %r5066, %r5058;
	ld.shared.u8 	%rs1535, [%r5067];
	xor.b32  	%r5068, %r5059, %r5057;
	shl.b32 	%r5069, %r5068, 8;
	add.s32 	%r5070, %r4748, %r5069;
	xor.b32  	%r5071, %r5063, %r5058;
	add.s32 	%r5072, %r5070, %r5071;
	ld.shared.u8 	%rs1536, [%r5072];
	xor.b16  	%rs1537, %rs1534, %rs1536;
	xor.b16  	%rs1538, %rs1537, %rs1535;
	and.b16  	%rs1539, %rs1538, 255;
	mul.wide.u16 	%r5073, %rs1539, 256;
	xor.b16  	%rs1540, %rs1535, %rs1534;
	cvt.u32.u16 	%r5074, %rs1540;
	and.b32  	%r5075, %r5074, 255;
	or.b32  	%r5076, %r5073, %r5075;
	xor.b32  	%r5077, %r5033, %r5034;
	xor.b32  	%r5078, %r5035, %r5036;
	shr.u32 	%r5079, %r5077, 8;
	shr.u32 	%r5080, %r5078, 8;
	and.b32  	%r5081, %r5077, 255;
	shl.b32 	%r5082, %r5077, 8;
	and.b32  	%r5083, %r5082, 65280;
	add.s32 	%r5084, %r4748, %r5083;
	and.b32  	%r5085, %r5078, 255;
	add.s32 	%r5086, %r5084, %r5085;
	ld.shared.u8 	%rs1541, [%r5086];
	and.b32  	%r5087, %r5077, 65280;
	add.s32 	%r5088, %r4748, %r5087;
	add.s32 	%r5089, %r5088, %r5080;
	ld.shared.u8 	%rs1542, [%r5089];
	xor.b32  	%r5090, %r5081, %r5079;
	shl.b32 	%r5091, %r5090, 8;
	add.s32 	%r5092, %r4748, %r5091;
	xor.b32  	%r5093, %r5085, %r5080;
	add.s32 	%r5094, %r5092, %r5093;
	ld.shared.u8 	%rs1543, [%r5094];
	xor.b16  	%rs1544, %rs1541, %rs1543;
	xor.b16  	%rs1545, %rs1544, %rs1542;
	shl.b16 	%rs1546, %rs1545, 8;
	cvt.u32.u16 	%r5095, %rs1546;
	xor.b16  	%rs1547, %rs1542, %rs1541;
	cvt.u32.u16 	%r5096, %rs1547;
	and.b32  	%r5097, %r5096, 255;
	or.b32  	%r5098, %r5095, %r5097;
	xor.b32  	%r5099, %r5056, %r5098;
	xor.b32  	%r5100, %r5099, %r5076;
	shl.b32 	%r5101, %r5100, 16;
	xor.b32  	%r5102, %r5076, %r5056;
	or.b32  	%r5103, %r5101, %r5102;
	xor.b32  	%r5104, %r4959, %r4958;
	xor.b32  	%r5105, %r4961, %r4960;
	and.b32  	%r5106, %r5104, 65535;
	shr.u32 	%r5107, %r5104, 16;
	and.b32  	%r5108, %r5105, 65535;
	shr.u32 	%r5109, %r5105, 16;
	shr.u32 	%r5110, %r5106, 8;
	shr.u32 	%r5111, %r5108, 8;
	and.b32  	%r5112, %r5104, 255;
	shl.b32 	%r5113, %r5104, 8;
	and.b32  	%r5114, %r5113, 65280;
	add.s32 	%r5115, %r4748, %r5114;
	and.b32  	%r5116, %r5105, 255;
	add.s32 	%r5117, %r5115, %r5116;
	ld.shared.u8 	%rs1548, [%r5117];
	and.b32  	%r5118, %r5104, 65280;
	add.s32 	%r5119, %r4748, %r5118;
	add.s32 	%r5120, %r5119, %r5111;
	ld.shared.u8 	%rs1549, [%r5120];
	xor.b32  	%r5121, %r5110, %r5112;
	shl.b32 	%r5122, %r5121, 8;
	add.s32 	%r5123, %r4748, %r5122;
	xor.b32  	%r5124, %r5111, %r5116;
	add.s32 	%r5125, %r5123, %r5124;
	ld.shared.u8 	%rs1550, [%r5125];
	xor.b16  	%rs1551, %rs1548, %rs1550;
	xor.b16  	%rs1552, %rs1551, %rs1549;
	and.b16  	%rs1553, %rs1552, 255;
	mul.wide.u16 	%r5126, %rs1553, 256;
	xor.b16  	%rs1554, %rs1549, %rs1548;
	cvt.u32.u16 	%r5127, %rs1554;
	and.b32  	%r5128, %r5127, 255;
	or.b32  	%r5129, %r5126, %r5128;
	shr.u32 	%r5130, %r5104, 24;
	shr.u32 	%r5131, %r5105, 24;
	and.b32  	%r5132, %r5107, 255;
	shr.u32 	%r5133, %r5104, 8;
	and.b32  	%r5134, %r5133, 65280;
	add.s32 	%r5135, %r4748, %r5134;
	and.b32  	%r5136, %r5109, 255;
	add.s32 	%r5137, %r5135, %r5136;
	ld.shared.u8 	%rs1555, [%r5137];
	shl.b32 	%r5138, %r5130, 8;
	add.s32 	%r5139, %r4748, %r5138;
	add.s32 	%r5140, %r5139, %r5131;
	ld.shared.u8 	%rs1556, [%r5140];
	xor.b32  	%r5141, %r5132, %r5130;
	shl.b32 	%r5142, %r5141, 8;
	add.s32 	%r5143, %r4748, %r5142;
	xor.b32  	%r5144, %r5136, %r5131;
	add.s32 	%r5145, %r5143, %r5144;
	ld.shared.u8 	%rs1557, [%r5145];
	xor.b16  	%rs1558, %rs1555, %rs1557;
	xor.b16  	%rs1559, %rs1558, %rs1556;
	and.b16  	%rs1560, %rs1559, 255;
	mul.wide.u16 	%r5146, %rs1560, 256;
	xor.b16  	%rs1561, %rs1556, %rs1555;
	cvt.u32.u16 	%r5147, %rs1561;
	and.b32  	%r5148, %r5147, 255;
	or.b32  	%r5149, %r5146, %r5148;
	xor.b32  	%r5150, %r5106, %r5107;
	xor.b32  	%r5151, %r5108, %r5109;
	shr.u32 	%r5152, %r5150, 8;
	shr.u32 	%r5153, %r5151, 8;
	and.b32  	%r5154, %r5150, 255;
	shl.b32 	%r5155, %r5150, 8;
	and.b32  	%r5156, %r5155, 65280;
	add.s32 	%r5157, %r4748, %r5156;
	and.b32  	%r5158, %r5151, 255;
	add.s32 	%r5159, %r5157, %r5158;
	ld.shared.u8 	%rs1562, [%r5159];
	and.b32  	%r5160, %r5150, 65280;
	add.s32 	%r5161, %r4748, %r5160;
	add.s32 	%r5162, %r5161, %r5153;
	ld.shared.u8 	%rs1563, [%r5162];
	xor.b32  	%r5163, %r5154, %r5152;
	shl.b32 	%r5164, %r5163, 8;
	add.s32 	%r5165, %r4748, %r5164;
	xor.b32  	%r5166, %r5158, %r5153;
	add.s32 	%r5167, %r5165, %r5166;
	ld.shared.u8 	%rs1564, [%r5167];
	xor.b16  	%rs1565, %rs1562, %rs1564;
	xor.b16  	%rs1566, %rs1565, %rs1563;
	shl.b16 	%rs1567, %rs1566, 8;
	cvt.u32.u16 	%r5168, %rs1567;
	xor.b16  	%rs1568, %rs1563, %rs1562;
	cvt.u32.u16 	%r5169, %rs1568;
	and.b32  	%r5170, %r5169, 255;
	or.b32  	%r5171, %r5168, %r5170;
	xor.b32  	%r5172, %r5129, %r5171;
	xor.b32  	%r5173, %r5172, %r5149;
	shl.b32 	%r5174, %r5173, 16;
	xor.b32  	%r5175, %r5149, %r5129;
	or.b32  	%r5176, %r5174, %r5175;
	xor.b32  	%r5177, %r5032, %r5176;
	xor.b32  	%r5178, %r5177, %r5103;
	cvt.u64.u32 	%rd376, %r5178;
	shl.b64 	%rd377, %rd376, 32;
	xor.b32  	%r5179, %r5103, %r5032;
	cvt.u64.u32 	%rd378, %r5179;
	or.b64  	%rd379, %rd377, %rd378;
	xor.b64  	%rd380, %rd357, %rd356;
	xor.b64  	%rd381, %rd361, %rd360;
	cvt.u32.u64 	%r5180, %rd380;
	{ .reg .b32 tmp; mov.b64 {tmp, %r5181}, %rd380; }
	cvt.u32.u64 	%r5182, %rd381;
	{ .reg .b32 tmp; mov.b64 {tmp, %r5183}, %rd381; }
	and.b32  	%r5184, %r5180, 65535;
	shr.u32 	%r5185, %r5180, 16;
	and.b32  	%r5186, %r5182, 65535;
	shr.u32 	%r5187, %r5182, 16;
	shr.u32 	%r5188, %r5184, 8;
	shr.u32 	%r5189, %r5186, 8;
	and.b32  	%r5190, %r5180, 255;
	shl.b32 	%r5191, %r5180, 8;
	and.b32  	%r5192, %r5191, 65280;
	add.s32 	%r5193, %r4748, %r5192;
	and.b32  	%r5194, %r5182, 255;
	add.s32 	%r5195, %r5193, %r5194;
	ld.shared.u8 	%rs1569, [%r5195];
	and.b32  	%r5196, %r5180, 65280;
	add.s32 	%r5197, %r4748, %r5196;
	add.s32 	%r5198, %r5197, %r5189;
	ld.shared.u8 	%rs1570, [%r5198];
	xor.b32  	%r5199, %r5188, %r5190;
	shl.b32 	%r5200, %r5199, 8;
	add.s32 	%r5201, %r4748, %r5200;
	xor.b32  	%r5202, %r5189, %r5194;
	add.s32 	%r5203, %r5201, %r5202;
	ld.shared.u8 	%rs1571, [%r5203];
	xor.b16  	%rs1572, %rs1569, %rs1571;
	xor.b16  	%rs1573, %rs1572, %rs1570;
	and.b16  	%rs1574, %rs1573, 255;
	mul.wide.u16 	%r5204, %rs1574, 256;
	xor.b16  	%rs1575, %rs1570, %rs1569;
	cvt.u32.u16 	%r5205, %rs1575;
	and.b32  	%r5206, %r5205, 255;
	or.b32  	%r5207, %r5204, %r5206;
	shr.u32 	%r5208, %r5180, 24;
	shr.u32 	%r5209, %r5182, 24;
	and.b32  	%r5210, %r5185, 255;
	shr.u32 	%r5211, %r5180, 8;
	and.b32  	%r5212, %r5211, 65280;
	add.s32 	%r5213, %r4748, %r5212;
	and.b32  	%r5214, %r5187, 255;
	add.s32 	%r5215, %r5213, %r5214;
	ld.shared.u8 	%rs1576, [%r5215];
	shl.b32 	%r5216, %r5208, 8;
	add.s32 	%r5217, %r4748, %r5216;
	add.s32 	%r5218, %r5217, %r5209;
	ld.shared.u8 	%rs1577, [%r5218];
	xor.b32  	%r5219, %r5210, %r5208;
	shl.b32 	%r5220, %r5219, 8;
	add.s32 	%r5221, %r4748, %r5220;
	xor.b32  	%r5222, %r5214, %r5209;
	add.s32 	%r5223, %r5221, %r5222;
	ld.shared.u8 	%rs1578, [%r5223];
	xor.b16  	%rs1579, %rs1576, %rs1578;
	xor.b16  	%rs1580, %rs1579, %rs1577;
	and.b16  	%rs1581, %rs1580, 255;
	mul.wide.u16 	%r5224, %rs1581, 256;
	xor.b16  	%rs1582, %rs1577, %rs1576;
	cvt.u32.u16 	%r5225, %rs1582;
	and.b32  	%r5226, %r5225, 255;
	or.b32  	%r5227, %r5224, %r5226;
	xor.b32  	%r5228, %r5184, %r5185;
	xor.b32  	%r5229, %r5186, %r5187;
	shr.u32 	%r5230, %r5228, 8;
	shr.u32 	%r5231, %r5229, 8;
	and.b32  	%r5232, %r5228, 255;
	shl.b32 	%r5233, %r5228, 8;
	and.b32  	%r5234, %r5233, 65280;
	add.s32 	%r5235, %r4748, %r5234;
	and.b32  	%r5236, %r5229, 255;
	add.s32 	%r5237, %r5235, %r5236;
	ld.shared.u8 	%rs1583, [%r5237];
	and.b32  	%r5238, %r5228, 65280;
	add.s32 	%r5239, %r4748, %r5238;
	add.s32 	%r5240, %r5239, %r5231;
	ld.shared.u8 	%rs1584, [%r5240];
	xor.b32  	%r5241, %r5232, %r5230;
	shl.b32 	%r5242, %r5241, 8;
	add.s32 	%r5243, %r4748, %r5242;
	xor.b32  	%r5244, %r5236, %r5231;
	add.s32 	%r5245, %r5243, %r5244;
	ld.shared.u8 	%rs1585, [%r5245];
	xor.b16  	%rs1586, %rs1583, %rs1585;
	xor.b16  	%rs1587, %rs1586, %rs1584;
	shl.b16 	%rs1588, %rs1587, 8;
	cvt.u32.u16 	%r5246, %rs1588;
	xor.b16  	%rs1589, %rs1584, %rs1583;
	cvt.u32.u16 	%r5247, %rs1589;
	and.b32  	%r5248, %r5247, 255;
	or.b32  	%r5249, %r5246, %r5248;
	xor.b32  	%r5250, %r5207, %r5249;
	xor.b32  	%r5251, %r5250, %r5227;
	shl.b32 	%r5252, %r5251, 16;
	xor.b32  	%r5253, %r5227, %r5207;
	or.b32  	%r5254, %r5252, %r5253;
	and.b32  	%r5255, %r5181, 65535;
	shr.u64 	%rd382, %rd380, 48;
	cvt.u32.u64 	%r5256, %rd382;
	and.b32  	%r5257, %r5183, 65535;
	shr.u64 	%rd383, %rd381, 48;
	cvt.u32.u64 	%r5258, %rd383;
	shr.u32 	%r5259, %r5255, 8;
	shr.u32 	%r5260, %r5257, 8;
	and.b32  	%r5261, %r5181, 255;
	shl.b32 	%r5262, %r5181, 8;
	and.b32  	%r5263, %r5262, 65280;
	add.s32 	%r5264, %r4748, %r5263;
	and.b32  	%r5265, %r5183, 255;
	add.s32 	%r5266, %r5264, %r5265;
	ld.shared.u8 	%rs1590, [%r5266];
	and.b32  	%r5267, %r5181, 65280;
	add.s32 	%r5268, %r4748, %r5267;
	add.s32 	%r5269, %r5268, %r5260;
	ld.shared.u8 	%rs1591, [%r5269];
	xor.b32  	%r5270, %r5259, %r5261;
	shl.b32 	%r5271, %r5270, 8;
	add.s32 	%r5272, %r4748, %r5271;
	xor.b32  	%r5273, %r5260, %r5265;
	add.s32 	%r5274, %r5272, %r5273;
	ld.shared.u8 	%rs1592, [%r5274];
	xor.b16  	%rs1593, %rs1590, %rs1592;
	xor.b16  	%rs1594, %rs1593, %rs1591;
	and.b16  	%rs1595, %rs1594, 255;
	mul.wide.u16 	%r5275, %rs1595, 256;
	xor.b16  	%rs1596, %rs1591, %rs1590;
	cvt.u32.u16 	%r5276, %rs1596;
	and.b32  	%r5277, %r5276, 255;
	or.b32  	%r5278, %r5275, %r5277;
	shr.u64 	%rd384, %rd380, 56;
	cvt.u32.u64 	%r5279, %rd384;
	shr.u64 	%rd385, %rd381, 56;
	cvt.u32.u64 	%r5280, %rd385;
	and.b32  	%r5281, %r5256, 255;
	shr.u64 	%rd386, %rd380, 40;
	cvt.u32.u64 	%r5282, %rd386;
	and.b32  	%r5283, %r5282, 65280;
	add.s32 	%r5284, %r4748, %r5283;
	and.b32  	%r5285, %r5258, 255;
	add.s32 	%r5286, %r5284, %r5285;
	ld.shared.u8 	%rs1597, [%r5286];
	shl.b32 	%r5287, %r5279, 8;
	add.s32 	%r5288, %r4748, %r5287;
	add.s32 	%r5289, %r5288, %r5280;
	ld.shared.u8 	%rs1598, [%r5289];
	xor.b32  	%r5290, %r5281, %r5279;
	shl.b32 	%r5291, %r5290, 8;
	add.s32 	%r5292, %r4748, %r5291;
	xor.b32  	%r5293, %r5285, %r5280;
	add.s32 	%r5294, %r5292, %r5293;
	ld.shared.u8 	%rs1599, [%r5294];
	xor.b16  	%rs1600, %rs1597, %rs1599;
	xor.b16  	%rs1601, %rs1600, %rs1598;
	and.b16  	%rs1602, %rs1601, 255;
	mul.wide.u16 	%r5295, %rs1602, 256;
	xor.b16  	%rs1603, %rs1598, %rs1597;
	cvt.u32.u16 	%r5296, %rs1603;
	and.b32  	%r5297, %r5296, 255;
	or.b32  	%r5298, %r5295, %r5297;
	xor.b32  	%r5299, %r5255, %r5256;
	xor.b32  	%r5300, %r5257, %r5258;
	shr.u32 	%r5301, %r5299, 8;
	shr.u32 	%r5302, %r5300, 8;
	and.b32  	%r5303, %r5299, 255;
	shl.b32 	%r5304, %r5299, 8;
	and.b32  	%r5305, %r5304, 65280;
	add.s32 	%r5306, %r4748, %r5305;
	and.b32  	%r5307, %r5300, 255;
	add.s32 	%r5308, %r5306, %r5307;
	ld.shared.u8 	%rs1604, [%r5308];
	and.b32  	%r5309, %r5299, 65280;
	add.s32 	%r5310, %r4748, %r5309;
	add.s32 	%r5311, %r5310, %r5302;
	ld.shared.u8 	%rs1605, [%r5311];
	xor.b32  	%r5312, %r5303, %r5301;
	shl.b32 	%r5313, %r5312, 8;
	add.s32 	%r5314, %r4748, %r5313;
	xor.b32  	%r5315, %r5307, %r5302;
	add.s32 	%r5316, %r5314, %r5315;
	ld.shared.u8 	%rs1606, [%r5316];
	xor.b16  	%rs1607, %rs1604, %rs1606;
	xor.b16  	%rs1608, %rs1607, %rs1605;
	shl.b16 	%rs1609, %rs1608, 8;
	cvt.u32.u16 	%r5317, %rs1609;
	xor.b16  	%rs1610, %rs1605, %rs1604;
	cvt.u32.u16 	%r5318, %rs1610;
	and.b32  	%r5319, %r5318, 255;
	or.b32  	%r5320, %r5317, %r5319;
	xor.b32  	%r5321, %r5278, %r5320;
	xor.b32  	%r5322, %r5321, %r5298;
	shl.b32 	%r5323, %r5322, 16;
	xor.b32  	%r5324, %r5298, %r5278;
	or.b32  	%r5325, %r5323, %r5324;
	xor.b32  	%r5326, %r5181, %r5180;
	xor.b32  	%r5327, %r5183, %r5182;
	and.b32  	%r5328, %r5326, 65535;
	shr.u32 	%r5329, %r5326, 16;
	and.b32  	%r5330, %r5327, 65535;
	shr.u32 	%r5331, %r5327, 16;
	shr.u32 	%r5332, %r5328, 8;
	shr.u32 	%r5333, %r5330, 8;
	and.b32  	%r5334, %r5326, 255;
	shl.b32 	%r5335, %r5326, 8;
	and.b32  	%r5336, %r5335, 65280;
	add.s32 	%r5337, %r4748, %r5336;
	and.b32  	%r5338, %r5327, 255;
	add.s32 	%r5339, %r5337, %r5338;
	ld.shared.u8 	%rs1611, [%r5339];
	and.b32  	%r5340, %r5326, 65280;
	add.s32 	%r5341, %r4748, %r5340;
	add.s32 	%r5342, %r5341, %r5333;
	ld.shared.u8 	%rs1612, [%r5342];
	xor.b32  	%r5343, %r5332, %r5334;
	shl.b32 	%r5344, %r5343, 8;
	add.s32 	%r5345, %r4748, %r5344;
	xor.b32  	%r5346, %r5333, %r5338;
	add.s32 	%r5347, %r5345, %r5346;
	ld.shared.u8 	%rs1613, [%r5347];
	xor.b16  	%rs1614, %rs1611, %rs1613;
	xor.b16  	%rs1615, %rs1614, %rs1612;
	and.b16  	%rs1616, %rs1615, 255;
	mul.wide.u16 	%r5348, %rs1616, 256;
	xor.b16  	%rs1617, %rs1612, %rs1611;
	cvt.u32.u16 	%r5349, %rs1617;
	and.b32  	%r5350, %r5349, 255;
	or.b32  	%r5351, %r5348, %r5350;
	shr.u32 	%r5352, %r5326, 24;
	shr.u32 	%r5353, %r5327, 24;
	and.b32  	%r5354, %r5329, 255;
	shr.u32 	%r5355, %r5326, 8;
	and.b32  	%r5356, %r5355, 65280;
	add.s32 	%r5357, %r4748, %r5356;
	and.b32  	%r5358, %r5331, 255;
	add.s32 	%r5359, %r5357, %r5358;
	ld.shared.u8 	%rs1618, [%r5359];
	shl.b32 	%r5360, %r5352, 8;
	add.s32 	%r5361, %r4748, %r5360;
	add.s32 	%r5362, %r5361, %r5353;
	ld.shared.u8 	%rs1619, [%r5362];
	xor.b32  	%r5363, %r5354, %r5352;
	shl.b32 	%r5364, %r5363, 8;
	add.s32 	%r5365, %r4748, %r5364;
	xor.b32  	%r5366, %r5358, %r5353;
	add.s32 	%r5367, %r5365, %r5366;
	ld.shared.u8 	%rs1620, [%r5367];
	xor.b16  	%rs1621, %rs1618, %rs1620;
	xor.b16  	%rs1622, %rs1621, %rs1619;
	and.b16  	%rs1623, %rs1622, 255;
	mul.wide.u16 	%r5368, %rs1623, 256;
	xor.b16  	%rs1624, %rs1619, %rs1618;
	cvt.u32.u16 	%r5369, %rs1624;
	and.b32  	%r5370, %r5369, 255;
	or.b32  	%r5371, %r5368, %r5370;
	xor.b32  	%r5372, %r5328, %r5329;
	xor.b32  	%r5373, %r5330, %r5331;
	shr.u32 	%r5374, %r5372, 8;
	shr.u32 	%r5375, %r5373, 8;
	and.b32  	%r5376, %r5372, 255;
	shl.b32 	%r5377, %r5372, 8;
	and.b32  	%r5378, %r5377, 65280;
	add.s32 	%r5379, %r4748, %r5378;
	and.b32  	%r5380, %r5373, 255;
	add.s32 	%r5381, %r5379, %r5380;
	ld.shared.u8 	%rs1625, [%r5381];
	and.b32  	%r5382, %r5372, 65280;
	add.s32 	%r5383, %r4748, %r5382;
	add.s32 	%r5384, %r5383, %r5375;
	ld.shared.u8 	%rs1626, [%r5384];
	xor.b32  	%r5385, %r5376, %r5374;
	shl.b32 	%r5386, %r5385, 8;
	add.s32 	%r5387, %r4748, %r5386;
	xor.b32  	%r5388, %r5380, %r5375;
	add.s32 	%r5389, %r5387, %r5388;
	ld.shared.u8 	%rs1627, [%r5389];
	xor.b16  	%rs1628, %rs1625, %rs1627;
	xor.b16  	%rs1629, %rs1628, %rs1626;
	shl.b16 	%rs1630, %rs1629, 8;
	cvt.u32.u16 	%r5390, %rs1630;
	xor.b16  	%rs1631, %rs1626, %rs1625;
	cvt.u32.u16 	%r5391, %rs1631;
	and.b32  	%r5392, %r5391, 255;
	or.b32  	%r5393, %r5390, %r5392;
	xor.b32  	%r5394, %r5351, %r5393;
	xor.b32  	%r5395, %r5394, %r5371;
	shl.b32 	%r5396, %r5395, 16;
	xor.b32  	%r5397, %r5371, %r5351;
	or.b32  	%r5398, %r5396, %r5397;
	xor.b32  	%r5399, %r5254, %r5398;
	xor.b32  	%r5400, %r5399, %r5325;
	cvt.u64.u32 	%rd387, %r5400;
	shl.b64 	%rd388, %rd387, 32;
	xor.b32  	%r5401, %r5325, %r5254;
	cvt.u64.u32 	%rd389, %r5401;
	or.b64  	%rd390, %rd388, %rd389;
	xor.b64  	%rd391, %rd370, %rd759;
	xor.b64  	%rd759, %rd391, %rd379;
	xor.b64  	%rd392, %rd758, %rd390;
	xor.b64  	%rd393, %rd392, %rd370;
	xor.b64  	%rd758, %rd393, %rd379;
$L__BB1_20:
	ld.param.u32 	%r10761, [_Z18kernel_gf128_towerPK7uint128S1_PS_i_param_3];
	add.s32 	%r5402, %r11, 2048;
	setp.ge.s32 	%p51, %r5402, %r10761;
	@%p51 bra 	$L__BB1_22;
	ld.param.u64 	%rd747, [_Z18kernel_gf128_towerPK7uint128S1_PS_i_param_1];
	ld.param.u64 	%rd731, [_Z18kernel_gf128_towerPK7uint128S1_PS_i_param_0];
	cvta.to.global.u64 	%rd394, %rd731;
	mul.wide.u32 	%rd395, %r11, 16;
	add.s64 	%rd396, %rd394, %rd395;
	ld.global.nc.u64 	%rd397, [%rd396+32768];
	ld.global.nc.u64 	%rd398, [%rd396+32776];
	cvta.to.global.u64 	%rd399, %rd747;
	add.s64 	%rd400, %rd399, %rd395;
	ld.global.nc.u64 	%rd401, [%rd400+32768];
	ld.global.nc.u64 	%rd402, [%rd400+32776];
	cvt.u32.u64 	%r5403, %rd397;
	{ .reg .b32 tmp; mov.b64 {tmp, %r5404}, %rd397; }
	cvt.u32.u64 	%r5405, %rd401;
	{ .reg .b32 tmp; mov.b64 {tmp, %r5406}, %rd401; }
	and.b32  	%r5407, %r5403, 65535;
	shr.u32 	%r5408, %r5403, 16;
	and.b32  	%r5409, %r5405, 65535;
	shr.u32 	%r5410, %r5405, 16;
	shr.u32 	%r5411, %r5407, 8;
	shr.u32 	%r5412, %r5409, 8;
	and.b32  	%r5413, %r5403, 255;
	shl.b32 	%r5414, %r5403, 8;
	and.b32  	%r5415, %r5414, 65280;
	mov.u32 	%r5416, smem_raw;
	add.s32 	%r5417, %r5416, %r5415;
	and.b32  	%r5418, %r5405, 255;
	add.s32 	%r5419, %r5417, %r5418;
	ld.shared.u8 	%rs1632, [%r5419];
	and.b32  	%r5420, %r5403, 65280;
	add.s32 	%r5421, %r5416, %r5420;
	add.s32 	%r5422, %r5421, %r5412;
	ld.shared.u8 	%rs1633, [%r5422];
	xor.b32  	%r5423, %r5411, %r5413;
	shl.b32 	%r5424, %r5423, 8;
	add.s32 	%r5425, %r5416, %r5424;
	xor.b32  	%r5426, %r5412, %r5418;
	add.s32 	%r5427, %r5425, %r5426;
	ld.shared.u8 	%rs1634, [%r5427];
	xor.b16  	%rs1635, %rs1632, %rs1634;
	xor.b16  	%rs1636, %rs1635, %rs1633;
	and.b16  	%rs1637, %rs1636, 255;
	mul.wide.u16 	%r5428, %rs1637, 256;
	xor.b16  	%rs1638, %rs1633, %rs1632;
	cvt.u32.u16 	%r5429, %rs1638;
	and.b32  	%r5430, %r5429, 255;
	or.b32  	%r5431, %r5428, %r5430;
	shr.u32 	%r5432, %r5403, 24;
	shr.u32 	%r5433, %r5405, 24;
	and.b32  	%r5434, %r5408, 255;
	shr.u32 	%r5435, %r5403, 8;
	and.b32  	%r5436, %r5435, 65280;
	add.s32 	%r5437, %r5416, %r5436;
	and.b32  	%r5438, %r5410, 255;
	add.s32 	%r5439, %r5437, %r5438;
	ld.shared.u8 	%rs1639, [%r5439];
	shl.b32 	%r5440, %r5432, 8;
	add.s32 	%r5441, %r5416, %r5440;
	add.s32 	%r5442, %r5441, %r5433;
	ld.shared.u8 	%rs1640, [%r5442];
	xor.b32  	%r5443, %r5434, %r5432;
	shl.b32 	%r5444, %r5443, 8;
	add.s32 	%r5445, %r5416, %r5444;
	xor.b32  	%r5446, %r5438, %r5433;
	add.s32 	%r5447, %r5445, %r5446;
	ld.shared.u8 	%rs1641, [%r5447];
	xor.b16  	%rs1642, %rs1639, %rs1641;
	xor.b16  	%rs1643, %rs1642, %rs1640;
	and.b16  	%rs1644, %rs1643, 255;
	mul.wide.u16 	%r5448, %rs1644, 256;
	xor.b16  	%rs1645, %rs1640, %rs1639;
	cvt.u32.u16 	%r5449, %rs1645;
	and.b32  	%r5450, %r5449, 255;
	or.b32  	%r5451, %r5448, %r5450;
	xor.b32  	%r5452, %r5407, %r5408;
	xor.b32  	%r5453, %r5409, %r5410;
	shr.u32 	%r5454, %r5452, 8;
	shr.u32 	%r5455, %r5453, 8;
	and.b32  	%r5456, %r5452, 255;
	shl.b32 	%r5457, %r5452, 8;
	and.b32  	%r5458, %r5457, 65280;
	add.s32 	%r5459, %r5416, %r5458;
	and.b32  	%r5460, %r5453, 255;
	add.s32 	%r5461, %r5459, %r5460;
	ld.shared.u8 	%rs1646, [%r5461];
	and.b32  	%r5462, %r5452, 65280;
	add.s32 	%r5463, %r5416, %r5462;
	add.s32 	%r5464, %r5463, %r5455;
	ld.shared.u8 	%rs1647, [%r5464];
	xor.b32  	%r5465, %r5456, %r5454;
	shl.b32 	%r5466, %r5465, 8;
	add.s32 	%r5467, %r5416, %r5466;
	xor.b32  	%r5468, %r5460, %r5455;
	add.s32 	%r5469, %r5467, %r5468;
	ld.shared.u8 	%rs1648, [%r5469];
	xor.b16  	%rs1649, %rs1646, %rs1648;
	xor.b16  	%rs1650, %rs1649, %rs1647;
	shl.b16 	%rs1651, %rs1650, 8;
	cvt.u32.u16 	%r5470, %rs1651;
	xor.b16  	%rs1652, %rs1647, %rs1646;
	cvt.u32.u16 	%r5471, %rs1652;
	and.b32  	%r5472, %r5471, 255;
	or.b32  	%r5473, %r5470, %r5472;
	xor.b32  	%r5474, %r5431, %r5473;
	xor.b32  	%r5475, %r5474, %r5451;
	shl.b32 	%r5476, %r5475, 16;
	xor.b32  	%r5477, %r5451, %r5431;
	or.b32  	%r5478, %r5476, %r5477;
	and.b32  	%r5479, %r5404, 65535;
	shr.u64 	%rd403, %rd397, 48;
	cvt.u32.u64 	%r5480, %rd403;
	and.b32  	%r5481, %r5406, 65535;
	shr.u64 	%rd404, %rd401, 48;
	cvt.u32.u64 	%r5482, %rd404;
	shr.u32 	%r5483, %r5479, 8;
	shr.u32 	%r5484, %r5481, 8;
	and.b32  	%r5485, %r5404, 255;
	shl.b32 	%r5486, %r5404, 8;
	and.b32  	%r5487, %r5486, 65280;
	add.s32 	%r5488, %r5416, %r5487;
	and.b32  	%r5489, %r5406, 255;
	add.s32 	%r5490, %r5488, %r5489;
	ld.shared.u8 	%rs1653, [%r5490];
	and.b32  	%r5491, %r5404, 65280;
	add.s32 	%r5492, %r5416, %r5491;
	add.s32 	%r5493, %r5492, %r5484;
	ld.shared.u8 	%rs1654, [%r5493];
	xor.b32  	%r5494, %r5483, %r5485;
	shl.b32 	%r5495, %r5494, 8;
	add.s32 	%r5496, %r5416, %r5495;
	xor.b32  	%r5497, %r5484, %r5489;
	add.s32 	%r5498, %r5496, %r5497;
	ld.shared.u8 	%rs1655, [%r5498];
	xor.b16  	%rs1656, %rs1653, %rs1655;
	xor.b16  	%rs1657, %rs1656, %rs1654;
	and.b16  	%rs1658, %rs1657, 255;
	mul.wide.u16 	%r5499, %rs1658, 256;
	xor.b16  	%rs1659, %rs1654, %rs1653;
	cvt.u32.u16 	%r5500, %rs1659;
	and.b32  	%r5501, %r5500, 255;
	or.b32  	%r5502, %r5499, %r5501;
	shr.u64 	%rd405, %rd397, 56;
	cvt.u32.u64 	%r5503, %rd405;
	shr.u64 	%rd406, %rd401, 56;
	cvt.u32.u64 	%r5504, %rd406;
	and.b32  	%r5505, %r5480, 255;
	shr.u64 	%rd407, %rd397, 40;
	cvt.u32.u64 	%r5506, %rd407;
	and.b32  	%r5507, %r5506, 65280;
	add.s32 	%r5508, %r5416, %r5507;
	and.b32  	%r5509, %r5482, 255;
	add.s32 	%r5510, %r5508, %r5509;
	ld.shared.u8 	%rs1660, [%r5510];
	shl.b32 	%r5511, %r5503, 8;
	add.s32 	%r5512, %r5416, %r5511;
	add.s32 	%r5513, %r5512, %r5504;
	ld.shared.u8 	%rs1661, [%r5513];
	xor.b32  	%r5514, %r5505, %r5503;
	shl.b32 	%r5515, %r5514, 8;
	add.s32 	%r5516, %r5416, %r5515;
	xor.b32  	%r5517, %r5509, %r5504;
	add.s32 	%r5518, %r5516, %r5517;
	ld.shared.u8 	%rs1662, [%r5518];
	xor.b16  	%rs1663, %rs1660, %rs1662;
	xor.b16  	%rs1664, %rs1663, %rs1661;
	and.b16  	%rs1665, %rs1664, 255;
	mul.wide.u16 	%r5519, %rs1665, 256;
	xor.b16  	%rs1666, %rs1661, %rs1660;
	cvt.u32.u16 	%r5520, %rs1666;
	and.b32  	%r5521, %r5520, 255;
	or.b32  	%r5522, %r5519, %r5521;
	xor.b32  	%r5523, %r5479, %r5480;
	xor.b32  	%r5524, %r5481, %r5482;
	shr.u32 	%r5525, %r5523, 8;
	shr.u32 	%r5526, %r5524, 8;
	and.b32  	%r5527, %r5523, 255;
	shl.b32 	%r5528, %r5523, 8;
	and.b32  	%r5529, %r5528, 65280;
	add.s32 	%r5530, %r5416, %r5529;
	and.b32  	%r5531, %r5524, 255;
	add.s32 	%r5532, %r5530, %r5531;
	ld.shared.u8 	%rs1667, [%r5532];
	and.b32  	%r5533, %r5523, 65280;
	add.s32 	%r5534, %r5416, %r5533;
	add.s32 	%r5535, %r5534, %r5526;
	ld.shared.u8 	%rs1668, [%r5535];
	xor.b32  	%r5536, %r5527, %r5525;
	shl.b32 	%r5537, %r5536, 8;
	add.s32 	%r5538, %r5416, %r5537;
	xor.b32  	%r5539, %r5531, %r5526;
	add.s32 	%r5540, %r5538, %r5539;
	ld.shared.u8 	%rs1669, [%r5540];
	xor.b16  	%rs1670, %rs1667, %rs1669;
	xor.b16  	%rs1671, %rs1670, %rs1668;
	shl.b16 	%rs1672, %rs1671, 8;
	cvt.u32.u16 	%r5541, %rs1672;
	xor.b16  	%rs1673, %rs1668, %rs1667;
	cvt.u32.u16 	%r5542, %rs1673;
	and.b32  	%r5543, %r5542, 255;
	or.b32  	%r5544, %r5541, %r5543;
	xor.b32  	%r5545, %r5502, %r5544;
	xor.b32  	%r5546, %r5545, %r5522;
	shl.b32 	%r5547, %r5546, 16;
	xor.b32  	%r5548, %r5522, %r5502;
	or.b32  	%r5549, %r5547, %r5548;
	xor.b32  	%r5550, %r5404, %r5403;
	xor.b32  	%r5551, %r5406, %r5405;
	and.b32  	%r5552, %r5550, 65535;
	shr.u32 	%r5553, %r5550, 16;
	and.b32  	%r5554, %r5551, 65535;
	shr.u32 	%r5555, %r5551, 16;
	shr.u32 	%r5556, %r5552, 8;
	shr.u32 	%r5557, %r5554, 8;
	and.b32  	%r5558, %r5550, 255;
	shl.b32 	%r5559, %r5550, 8;
	and.b32  	%r5560, %r5559, 65280;
	add.s32 	%r5561, %r5416, %r5560;
	and.b32  	%r5562, %r5551, 255;
	add.s32 	%r5563, %r5561, %r5562;
	ld.shared.u8 	%rs1674, [%r5563];
	and.b32  	%r5564, %r5550, 65280;
	add.s32 	%r5565, %r5416, %r5564;
	add.s32 	%r5566, %r5565, %r5557;
	ld.shared.u8 	%rs1675, [%r5566];
	xor.b32  	%r5567, %r5556, %r5558;
	shl.b32 	%r5568, %r5567, 8;
	add.s32 	%r5569, %r5416, %r5568;
	xor.b32  	%r5570, %r5557, %r5562;
	add.s32 	%r5571, %r5569, %r5570;
	ld.shared.u8 	%rs1676, [%r5571];
	xor.b16  	%rs1677, %rs1674, %rs1676;
	xor.b16  	%rs1678, %rs1677, %rs1675;
	and.b16  	%rs1679, %rs1678, 255;
	mul.wide.u16 	%r5572, %rs1679, 256;
	xor.b16  	%rs1680, %rs1675, %rs1674;
	cvt.u32.u16 	%r5573, %rs1680;
	and.b32  	%r5574, %r5573, 255;
	or.b32  	%r5575, %r5572, %r5574;
	shr.u32 	%r5576, %r5550, 24;
	shr.u32 	%r5577, %r5551, 24;
	and.b32  	%r5578, %r5553, 255;
	shr.u32 	%r5579, %r5550, 8;
	and.b32  	%r5580, %r5579, 65280;
	add.s32 	%r5581, %r5416, %r5580;
	and.b32  	%r5582, %r5555, 255;
	add.s32 	%r5583, %r5581, %r5582;
	ld.shared.u8 	%rs1681, [%r5583];
	shl.b32 	%r5584, %r5576, 8;
	add.s32 	%r5585, %r5416, %r5584;
	add.s32 	%r5586, %r5585, %r5577;
	ld.shared.u8 	%rs1682, [%r5586];
	xor.b32  	%r5587, %r5578, %r5576;
	shl.b32 	%r5588, %r5587, 8;
	add.s32 	%r5589, %r5416, %r5588;
	xor.b32  	%r5590, %r5582, %r5577;
	add.s32 	%r5591, %r5589, %r5590;
	ld.shared.u8 	%rs1683, [%r5591];
	xor.b16  	%rs1684, %rs1681, %rs1683;
	xor.b16  	%rs1685, %rs1684, %rs1682;
	and.b16  	%rs1686, %rs1685, 255;
	mul.wide.u16 	%r5592, %rs1686, 256;
	xor.b16  	%rs1687, %rs1682, %rs1681;
	cvt.u32.u16 	%r5593, %rs1687;
	and.b32  	%r5594, %r5593, 255;
	or.b32  	%r5595, %r5592, %r5594;
	xor.b32  	%r5596, %r5552, %r5553;
	xor.b32  	%r5597, %r5554, %r5555;
	shr.u32 	%r5598, %r5596, 8;
	shr.u32 	%r5599, %r5597, 8;
	and.b32  	%r5600, %r5596, 255;
	shl.b32 	%r5601, %r5596, 8;
	and.b32  	%r5602, %r5601, 65280;
	add.s32 	%r5603, %r5416, %r5602;
	and.b32  	%r5604, %r5597, 255;
	add.s32 	%r5605, %r5603, %r5604;
	ld.shared.u8 	%rs1688, [%r5605];
	and.b32  	%r5606, %r5596, 65280;
	add.s32 	%r5607, %r5416, %r5606;
	add.s32 	%r5608, %r5607, %r5599;
	ld.shared.u8 	%rs1689, [%r5608];
	xor.b32  	%r5609, %r5600, %r5598;
	shl.b32 	%r5610, %r5609, 8;
	add.s32 	%r5611, %r5416, %r5610;
	xor.b32  	%r5612, %r5604, %r5599;
	add.s32 	%r5613, %r5611, %r5612;
	ld.shared.u8 	%rs1690, [%r5613];
	xor.b16  	%rs1691, %rs1688, %rs1690;
	xor.b16  	%rs1692, %rs1691, %rs1689;
	shl.b16 	%rs1693, %rs1692, 8;
	cvt.u32.u16 	%r5614, %rs1693;
	xor.b16  	%rs1694, %rs1689, %rs1688;
	cvt.u32.u16 	%r5615, %rs1694;
	and.b32  	%r5616, %r5615, 255;
	or.b32  	%r5617, %r5614, %r5616;
	xor.b32  	%r5618, %r5575, %r5617;
	xor.b32  	%r5619, %r5618, %r5595;
	shl.b32 	%r5620, %r5619, 16;
	xor.b32  	%r5621, %r5595, %r5575;
	or.b32  	%r5622, %r5620, %r5621;
	xor.b32  	%r5623, %r5478, %r5622;
	xor.b32  	%r5624, %r5623, %r5549;
	cvt.u64.u32 	%rd408, %r5624;
	shl.b64 	%rd409, %rd408, 32;
	xor.b32  	%r5625, %r5549, %r5478;
	cvt.u64.u32 	%rd410, %r5625;
	or.b64  	%rd411, %rd409, %rd410;
	cvt.u32.u64 	%r5626, %rd398;
	{ .reg .b32 tmp; mov.b64 {tmp, %r5627}, %rd398; }
	cvt.u32.u64 	%r5628, %rd402;
	{ .reg .b32 tmp; mov.b64 {tmp, %r5629}, %rd402; }
	and.b32  	%r5630, %r5626, 65535;
	shr.u32 	%r5631, %r5626, 16;
	and.b32  	%r5632, %r5628, 65535;
	shr.u32 	%r5633, %r5628, 16;
	shr.u32 	%r5634, %r5630, 8;
	shr.u32 	%r5635, %r5632, 8;
	and.b32  	%r5636, %r5626, 255;
	shl.b32 	%r5637, %r5626, 8;
	and.b32  	%r5638, %r5637, 65280;
	add.s32 	%r5639, %r5416, %r5638;
	and.b32  	%r5640, %r5628, 255;
	add.s32 	%r5641, %r5639, %r5640;
	ld.shared.u8 	%rs1695, [%r5641];
	and.b32  	%r5642, %r5626, 65280;
	add.s32 	%r5643, %r5416, %r5642;
	add.s32 	%r5644, %r5643, %r5635;
	ld.shared.u8 	%rs1696, [%r5644];
	xor.b32  	%r5645, %r5634, %r5636;
	shl.b32 	%r5646, %r5645, 8;
	add.s32 	%r5647, %r5416, %r5646;
	xor.b32  	%r5648, %r5635, %r5640;
	add.s32 	%r5649, %r5647, %r5648;
	ld.shared.u8 	%rs1697, [%r5649];
	xor.b16  	%rs1698, %rs1695, %rs1697;
	xor.b16  	%rs1699, %rs1698, %rs1696;
	and.b16  	%rs1700, %rs1699, 255;
	mul.wide.u16 	%r5650, %rs1700, 256;
	xor.b16  	%rs1701, %rs1696, %rs1695;
	cvt.u32.u16 	%r5651, %rs1701;
	and.b32  	%r5652, %r5651, 255;
	or.b32  	%r5653, %r5650, %r5652;
	shr.u32 	%r5654, %r5626, 24;
	shr.u32 	%r5655, %r5628, 24;
	and.b32  	%r5656, %r5631, 255;
	shr.u32 	%r5657, %r5626, 8;
	and.b32  	%r5658, %r5657, 65280;
	add.s32 	%r5659, %r5416, %r5658;
	and.b32  	%r5660, %r5633, 255;
	add.s32 	%r5661, %r5659, %r5660;
	ld.shared.u8 	%rs1702, [%r5661];
	shl.b32 	%r5662, %r5654, 8;
	add.s32 	%r5663, %r5416, %r5662;
	add.s32 	%r5664, %r5663, %r5655;
	ld.shared.u8 	%rs1703, [%r5664];
	xor.b32  	%r5665, %r5656, %r5654;
	shl.b32 	%r5666, %r5665, 8;
	add.s32 	%r5667, %r5416, %r5666;
	xor.b32  	%r5668, %r5660, %r5655;
	add.s32 	%r5669, %r5667, %r5668;
	ld.shared.u8 	%rs1704, [%r5669];
	xor.b16  	%rs1705, %rs1702, %rs1704;
	xor.b16  	%rs1706, %rs1705, %rs1703;
	and.b16  	%rs1707, %rs1706, 255;
	mul.wide.u16 	%r5670, %rs1707, 256;
	xor.b16  	%rs1708, %rs1703, %rs1702;
	cvt.u32.u16 	%r5671, %rs1708;
	and.b32  	%r5672, %r5671, 255;
	or.b32  	%r5673, %r5670, %r5672;
	xor.b32  	%r5674, %r5630, %r5631;
	xor.b32  	%r5675, %r5632, %r5633;
	shr.u32 	%r5676, %r5674, 8;
	shr.u32 	%r5677, %r5675, 8;
	and.b32  	%r5678, %r5674, 255;
	shl.b32 	%r5679, %r5674, 8;
	and.b32  	%r5680, %r5679, 65280;
	add.s32 	%r5681, %r5416, %r5680;
	and.b32  	%r5682, %r5675, 255;
	add.s32 	%r5683, %r5681, %r5682;
	ld.shared.u8 	%rs1709, [%r5683];
	and.b32  	%r5684, %r5674, 65280;
	add.s32 	%r5685, %r5416, %r5684;
	add.s32 	%r5686, %r5685, %r5677;
	ld.shared.u8 	%rs1710, [%r5686];
	xor.b32  	%r5687, %r5678, %r5676;
	shl.b32 	%r5688, %r5687, 8;
	add.s32 	%r5689, %r5416, %r5688;
	xor.b32  	%r5690, %r5682, %r5677;
	add.s32 	%r5691, %r5689, %r5690;
	ld.shared.u8 	%rs1711, [%r5691];
	xor.b16  	%rs1712, %rs1709, %rs1711;
	xor.b16  	%rs1713, %rs1712, %rs1710;
	shl.b16 	%rs1714, %rs1713, 8;
	cvt.u32.u16 	%r5692, %rs1714;
	xor.b16  	%rs1715, %rs1710, %rs1709;
	cvt.u32.u16 	%r5693, %rs1715;
	and.b32  	%r5694, %r5693, 255;
	or.b32  	%r5695, %r5692, %r5694;
	xor.b32  	%r5696, %r5653, %r5695;
	xor.b32  	%r5697, %r5696, %r5673;
	shl.b32 	%r5698, %r5697, 16;
	xor.b32  	%r5699, %r5673, %r5653;
	or.b32  	%r5700, %r5698, %r5699;
	and.b32  	%r5701, %r5627, 65535;
	shr.u64 	%rd412, %rd398, 48;
	cvt.u32.u64 	%r5702, %rd412;
	and.b32  	%r5703, %r5629, 65535;
	shr.u64 	%rd413, %rd402, 48;
	cvt.u32.u64 	%r5704, %rd413;
	shr.u32 	%r5705, %r5701, 8;
	shr.u32 	%r5706, %r5703, 8;
	and.b32  	%r5707, %r5627, 255;
	shl.b32 	%r5708, %r5627, 8;
	and.b32  	%r5709, %r5708, 65280;
	add.s32 	%r5710, %r5416, %r5709;
	and.b32  	%r5711, %r5629, 255;
	add.s32 	%r5712, %r5710, %r5711;
	ld.shared.u8 	%rs1716, [%r5712];
	and.b32  	%r5713, %r5627, 65280;
	add.s32 	%r5714, %r5416, %r5713;
	add.s32 	%r5715, %r5714, %r5706;
	ld.shared.u8 	%rs1717, [%r5715];
	xor.b32  	%r5716, %r5705, %r5707;
	shl.b32 	%r5717, %r5716, 8;
	add.s32 	%r5718, %r5416, %r5717;
	xor.b32  	%r5719, %r5706, %r5711;
	add.s32 	%r5720, %r5718, %r5719;
	ld.shared.u8 	%rs1718, [%r5720];
	xor.b16  	%rs1719, %rs1716, %rs1718;
	xor.b16  	%rs1720, %rs1719, %rs1717;
	and.b16  	%rs1721, %rs1720, 255;
	mul.wide.u16 	%r5721, %rs1721, 256;
	xor.b16  	%rs1722, %rs1717, %rs1716;
	cvt.u32.u16 	%r5722, %rs1722;
	and.b32  	%r5723, %r5722, 255;
	or.b32  	%r5724, %r5721, %r5723;
	shr.u64 	%rd414, %rd398, 56;
	cvt.u32.u64 	%r5725, %rd414;
	shr.u64 	%rd415, %rd402, 56;
	cvt.u32.u64 	%r5726, %rd415;
	and.b32  	%r5727, %r5702, 255;
	shr.u64 	%rd416, %rd398, 40;
	cvt.u32.u64 	%r5728, %rd416;
	and.b32  	%r5729, %r5728, 65280;
	add.s32 	%r5730, %r5416, %r5729;
	and.b32  	%r5731, %r5704, 255;
	add.s32 	%r5732, %r5730, %r5731;
	ld.shared.u8 	%rs1723, [%r5732];
	shl.b32 	%r5733, %r5725, 8;
	add.s32 	%r5734, %r5416, %r5733;
	add.s32 	%r5735, %r5734, %r5726;
	ld.shared.u8 	%rs1724, [%r5735];
	xor.b32  	%r5736, %r5727, %r5725;
	shl.b32 	%r5737, %r5736, 8;
	add.s32 	%r5738, %r5416, %r5737;
	xor.b32  	%r5739, %r5731, %r5726;
	add.s32 	%r5740, %r5738, %r5739;
	ld.shared.u8 	%rs1725, [%r5740];
	xor.b16  	%rs1726, %rs1723, %rs1725;
	xor.b16  	%rs1727, %rs1726, %rs1724;
	and.b16  	%rs1728, %rs1727, 255;
	mul.wide.u16 	%r5741, %rs1728, 256;
	xor.b16  	%rs1729, %rs1724, %rs1723;
	cvt.u32.u16 	%r5742, %rs1729;
	and.b32  	%r5743, %r5742, 255;
	or.b32  	%r5744, %r5741, %r5743;
	xor.b32  	%r5745, %r5701, %r5702;
	xor.b32  	%r5746, %r5703, %r5704;
	shr.u32 	%r5747, %r5745, 8;
	shr.u32 	%r5748, %r5746, 8;
	and.b32  	%r5749, %r5745, 255;
	shl.b32 	%r5750, %r5745, 8;
	and.b32  	%r5751, %r5750, 65280;
	add.s32 	%r5752, %r5416, %r5751;
	and.b32  	%r5753, %r5746, 255;
	add.s32 	%r5754, %r5752, %r5753;
	ld.shared.u8 	%rs1730, [%r5754];
	and.b32  	%r5755, %r5745, 65280;
	add.s32 	%r5756, %r5416, %r5755;
	add.s32 	%r5757, %r5756, %r5748;
	ld.shared.u8 	%rs1731, [%r5757];
	xor.b32  	%r5758, %r5749, %r5747;
	shl.b32 	%r5759, %r5758, 8;
	add.s32 	%r5760, %r5416, %r5759;
	xor.b32  	%r5761, %r5753, %r5748;
	add.s32 	%r5762, %r5760, %r5761;
	ld.shared.u8 	%rs1732, [%r5762];
	xor.b16  	%rs1733, %rs1730, %rs1732;
	xor.b16  	%rs1734, %rs1733, %rs1731;
	shl.b16 	%rs1735, %rs1734, 8;
	cvt.u32.u16 	%r5763, %rs1735;
	xor.b16  	%rs1736, %rs1731, %rs1730;
	cvt.u32.u16 	%r5764, %rs1736;
	and.b32  	%r5765, %r5764, 255;
	or.b32  	%r5766, %r5763, %r5765;
	xor.b32  	%r5767, %r5724, %r5766;
	xor.b32  	%r5768, %r5767, %r5744;
	shl.b32 	%r5769, %r5768, 16;
	xor.b32  	%r5770, %r5744, %r5724;
	or.b32  	%r5771, %r5769, %r5770;
	xor.b32  	%r5772, %r5627, %r5626;
	xor.b32  	%r5773, %r5629, %r5628;
	and.b32  	%r5774, %r5772, 65535;
	shr.u32 	%r5775, %r5772, 16;
	and.b32  	%r5776, %r5773, 65535;
	shr.u32 	%r5777, %r5773, 16;
	shr.u32 	%r5778, %r5774, 8;
	shr.u32 	%r5779, %r5776, 8;
	and.b32  	%r5780, %r5772, 255;
	shl.b32 	%r5781, %r5772, 8;
	and.b32  	%r5782, %r5781, 65280;
	add.s32 	%r5783, %r5416, %r5782;
	and.b32  	%r5784, %r5773, 255;
	add.s32 	%r5785, %r5783, %r5784;
	ld.shared.u8 	%rs1737, [%r5785];
	and.b32  	%r5786, %r5772, 65280;
	add.s32 	%r5787, %r5416, %r5786;
	add.s32 	%r5788, %r5787, %r5779;
	ld.shared.u8 	%rs1738, [%r5788];
	xor.b32  	%r5789, %r5778, %r5780;
	shl.b32 	%r5790, %r5789, 8;
	add.s32 	%r5791, %r5416, %r5790;
	xor.b32  	%r5792, %r5779, %r5784;
	add.s32 	%r5793, %r5791, %r5792;
	ld.shared.u8 	%rs1739, [%r5793];
	xor.b16  	%rs1740, %rs1737, %rs1739;
	xor.b16  	%rs1741, %rs1740, %rs1738;
	and.b16  	%rs1742, %rs1741, 255;
	mul.wide.u16 	%r5794, %rs1742, 256;
	xor.b16  	%rs1743, %rs1738, %rs1737;
	cvt.u32.u16 	%r5795, %rs1743;
	and.b32  	%r5796, %r5795, 255;
	or.b32  	%r5797, %r5794, %r5796;
	shr.u32 	%r5798, %r5772, 24;
	shr.u32 	%r5799, %r5773, 24;
	and.b32  	%r5800, %r5775, 255;
	shr.u32 	%r5801, %r5772, 8;
	and.b32  	%r5802, %r5801, 65280;
	add.s32 	%r5803, %r5416, %r5802;
	and.b32  	%r5804, %r5777, 255;
	add.s32 	%r5805, %r5803, %r5804;
	ld.shared.u8 	%rs1744, [%r5805];
	shl.b32 	%r5806, %r5798, 8;
	add.s32 	%r5807, %r5416, %r5806;
	add.s32 	%r5808, %r5807, %r5799;
	ld.shared.u8 	%rs1745, [%r5808];
	xor.b32  	%r5809, %r5800, %r5798;
	shl.b32 	%r5810, %r5809, 8;
	add.s32 	%r5811, %r5416, %r5810;
	xor.b32  	%r5812, %r5804, %r5799;
	add.s32 	%r5813, %r5811, %r5812;
	ld.shared.u8 	%rs1746, [%r5813];
	xor.b16  	%rs1747, %rs1744, %rs1746;
	xor.b16  	%rs1748, %rs1747, %rs1745;
	and.b16  	%rs1749, %rs1748, 255;
	mul.wide.u16 	%r5814, %rs1749, 256;
	xor.b16  	%rs1750, %rs1745, %rs1744;
	cvt.u32.u16 	%r5815, %rs1750;
	and.b32  	%r5816, %r5815, 255;
	or.b32  	%r5817, %r5814, %r5816;
	xor.b32  	%r5818, %r5774, %r5775;
	xor.b32  	%r5819, %r5776, %r5777;
	shr.u32 	%r5820, %r5818, 8;
	shr.u32 	%r5821, %r5819, 8;
	and.b32  	%r5822, %r5818, 255;
	shl.b32 	%r5823, %r5818, 8;
	and.b32  	%r5824, %r5823, 65280;
	add.s32 	%r5825, %r5416, %r5824;
	and.b32  	%r5826, %r5819, 255;
	add.s32 	%r5827, %r5825, %r5826;
	ld.shared.u8 	%rs1751, [%r5827];
	and.b32  	%r5828, %r5818, 65280;
	add.s32 	%r5829, %r5416, %r5828;
	add.s32 	%r5830, %r5829, %r5821;
	ld.shared.u8 	%rs1752, [%r5830];
	xor.b32  	%r5831, %r5822, %r5820;
	shl.b32 	%r5832, %r5831, 8;
	add.s32 	%r5833, %r5416, %r5832;
	xor.b32  	%r5834, %r5826, %r5821;
	add.s32 	%r5835, %r5833, %r5834;
	ld.shared.u8 	%rs1753, [%r5835];
	xor.b16  	%rs1754, %rs1751, %rs1753;
	xor.b16  	%rs1755, %rs1754, %rs1752;
	shl.b16 	%rs1756, %rs1755, 8;
	cvt.u32.u16 	%r5836, %rs1756;
	xor.b16  	%rs1757, %rs1752, %rs1751;
	cvt.u32.u16 	%r5837, %rs1757;
	and.b32  	%r5838, %r5837, 255;
	or.b32  	%r5839, %r5836, %r5838;
	xor.b32  	%r5840, %r5797, %r5839;
	xor.b32  	%r5841, %r5840, %r5817;
	shl.b32 	%r5842, %r5841, 16;
	xor.b32  	%r5843, %r5817, %r5797;
	or.b32  	%r5844, %r5842, %r5843;
	xor.b32  	%r5845, %r5700, %r5844;
	xor.b32  	%r5846, %r5845, %r5771;
	cvt.u64.u32 	%rd417, %r5846;
	shl.b64 	%rd418, %rd417, 32;
	xor.b32  	%r5847, %r5771, %r5700;
	cvt.u64.u32 	%rd419, %r5847;
	or.b64  	%rd420, %rd418, %rd419;
	xor.b64  	%rd421, %rd398, %rd397;
	xor.b64  	%rd422, %rd402, %rd401;
	cvt.u32.u64 	%r5848, %rd421;
	{ .reg .b32 tmp; mov.b64 {tmp, %r5849}, %rd421; }
	cvt.u32.u64 	%r5850, %rd422;
	{ .reg .b32 tmp; mov.b64 {tmp, %r5851}, %rd422; }
	and.b32  	%r5852, %r5848, 65535;
	shr.u32 	%r5853, %r5848, 16;
	and.b32  	%r5854, %r5850, 65535;
	shr.u32 	%r5855, %r5850, 16;
	shr.u32 	%r5856, %r5852, 8;
	shr.u32 	%r5857, %r5854, 8;
	and.b32  	%r5858, %r5848, 255;
	shl.b32 	%r5859, %r5848, 8;
	and.b32  	%r5860, %r5859, 65280;
	add.s32 	%r5861, %r5416, %r5860;
	and.b32  	%r5862, %r5850, 255;
	add.s32 	%r5863, %r5861, %r5862;
	ld.shared.u8 	%rs1758, [%r5863];
	and.b32  	%r5864, %r5848, 65280;
	add.s32 	%r5865, %r5416, %r5864;
	add.s32 	%r5866, %r5865, %r5857;
	ld.shared.u8 	%rs1759, [%r5866];
	xor.b32  	%r5867, %r5856, %r5858;
	shl.b32 	%r5868, %r5867, 8;
	add.s32 	%r5869, %r5416, %r5868;
	xor.b32  	%r5870, %r5857, %r5862;
	add.s32 	%r5871, %r5869, %r5870;
	ld.shared.u8 	%rs1760, [%r5871];
	xor.b16  	%rs1761, %rs1758, %rs1760;
	xor.b16  	%rs1762, %rs1761, %rs1759;
	and.b16  	%rs1763, %rs1762, 255;
	mul.wide.u16 	%r5872, %rs1763, 256;
	xor.b16  	%rs1764, %rs1759, %rs1758;
	cvt.u32.u16 	%r5873, %rs1764;
	and.b32  	%r5874, %r5873, 255;
	or.b32  	%r5875, %r5872, %r5874;
	shr.u32 	%r5876, %r5848, 24;
	shr.u32 	%r5877, %r5850, 24;
	and.b32  	%r5878, %r5853, 255;
	shr.u32 	%r5879, %r5848, 8;
	and.b32  	%r5880, %r5879, 65280;
	add.s32 	%r5881, %r5416, %r5880;
	and.b32  	%r5882, %r5855, 255;
	add.s32 	%r5883, %r5881, %r5882;
	ld.shared.u8 	%rs1765, [%r5883];
	shl.b32 	%r5884, %r5876, 8;
	add.s32 	%r5885, %r5416, %r5884;
	add.s32 	%r5886, %r5885, %r5877;
	ld.shared.u8 	%rs1766, [%r5886];
	xor.b32  	%r5887, %r5878, %r5876;
	shl.b32 	%r5888, %r5887, 8;
	add.s32 	%r5889, %r5416, %r5888;
	xor.b32  	%r5890, %r5882, %r5877;
	add.s32 	%r5891, %r5889, %r5890;
	ld.shared.u8 	%rs1767, [%r5891];
	xor.b16  	%rs1768, %rs1765, %rs1767;
	xor.b16  	%rs1769, %rs1768, %rs1766;
	and.b16  	%rs1770, %rs1769, 255;
	mul.wide.u16 	%r5892, %rs1770, 256;
	xor.b16  	%rs1771, %rs1766, %rs1765;
	cvt.u32.u16 	%r5893, %rs1771;
	and.b32  	%r5894, %r5893, 255;
	or.b32  	%r5895, %r5892, %r5894;
	xor.b32  	%r5896, %r5852, %r5853;
	xor.b32  	%r5897, %r5854, %r5855;
	shr.u32 	%r5898, %r5896, 8;
	shr.u32 	%r5899, %r5897, 8;
	and.b32  	%r5900, %r5896, 255;
	shl.b32 	%r5901, %r5896, 8;
	and.b32  	%r5902, %r5901, 65280;
	add.s32 	%r5903, %r5416, %r5902;
	and.b32  	%r5904, %r5897, 255;
	add.s32 	%r5905, %r5903, %r5904;
	ld.shared.u8 	%rs1772, [%r5905];
	and.b32  	%r5906, %r5896, 65280;
	add.s32 	%r5907, %r5416, %r5906;
	add.s32 	%r5908, %r5907, %r5899;
	ld.shared.u8 	%rs1773, [%r5908];
	xor.b32  	%r5909, %r5900, %r5898;
	shl.b32 	%r5910, %r5909, 8;
	add.s32 	%r5911, %r5416, %r5910;
	xor.b32  	%r5912, %r5904, %r5899;
	add.s32 	%r5913, %r5911, %r5912;
	ld.shared.u8 	%rs1774, [%r5913];
	xor.b16  	%rs1775, %rs1772, %rs1774;
	xor.b16  	%rs1776, %rs1775, %rs1773;
	shl.b16 	%rs1777, %rs1776, 8;
	cvt.u32.u16 	%r5914, %rs1777;
	xor.b16  	%rs1778, %rs1773, %rs1772;
	cvt.u32.u16 	%r5915, %rs1778;
	and.b32  	%r5916, %r5915, 255;
	or.b32  	%r5917, %r5914, %r5916;
	xor.b32  	%r5918, %r5875, %r5917;
	xor.b32  	%r5919, %r5918, %r5895;
	shl.b32 	%r5920, %r5919, 16;
	xor.b32  	%r5921, %r5895, %r5875;
	or.b32  	%r5922, %r5920, %r5921;
	and.b32  	%r5923, %r5849, 65535;
	shr.u64 	%rd423, %rd421, 48;
	cvt.u32.u64 	%r5924, %rd423;
	and.b32  	%r5925, %r5851, 65535;
	shr.u64 	%rd424, %rd422, 48;
	cvt.u32.u64 	%r5926, %rd424;
	shr.u32 	%r5927, %r5923, 8;
	shr.u32 	%r5928, %r5925, 8;
	and.b32  	%r5929, %r5849, 255;
	shl.b32 	%r5930, %r5849, 8;
	and.b32  	%r5931, %r5930, 65280;
	add.s32 	%r5932, %r5416, %r5931;
	and.b32  	%r5933, %r5851, 255;
	add.s32 	%r5934, %r5932, %r5933;
	ld.shared.u8 	%rs1779, [%r5934];
	and.b32  	%r5935, %r5849, 65280;
	add.s32 	%r5936, %r5416, %r5935;
	add.s32 	%r5937, %r5936, %r5928;
	ld.shared.u8 	%rs1780, [%r5937];
	xor.b32  	%r5938, %r5927, %r5929;
	shl.b32 	%r5939, %r5938, 8;
	add.s32 	%r5940, %r5416, %r5939;
	xor.b32  	%r5941, %r5928, %r5933;
	add.s32 	%r5942, %r5940, %r5941;
	ld.shared.u8 	%rs1781, [%r5942];
	xor.b16  	%rs1782, %rs1779, %rs1781;
	xor.b16  	%rs1783, %rs1782, %rs1780;
	and.b16  	%rs1784, %rs1783, 255;
	mul.wide.u16 	%r5943, %rs1784, 256;
	xor.b16  	%rs1785, %rs1780, %rs1779;
	cvt.u32.u16 	%r5944, %rs1785;
	and.b32  	%r5945, %r5944, 255;
	or.b32  	%r5946, %r5943, %r5945;
	shr.u64 	%rd425, %rd421, 56;
	cvt.u32.u64 	%r5947, %rd425;
	shr.u64 	%rd426, %rd422, 56;
	cvt.u32.u64 	%r5948, %rd426;
	and.b32  	%r5949, %r5924, 255;
	shr.u64 	%rd427, %rd421, 40;
	cvt.u32.u64 	%r5950, %rd427;
	and.b32  	%r5951, %r5950, 65280;
	add.s32 	%r5952, %r5416, %r5951;
	and.b32  	%r5953, %r5926, 255;
	add.s32 	%r5954, %r5952, %r5953;
	ld.shared.u8 	%rs1786, [%r5954];
	shl.b32 	%r5955, %r5947, 8;
	add.s32 	%r5956, %r5416, %r5955;
	add.s32 	%r5957, %r5956, %r5948;
	ld.shared.u8 	%rs1787, [%r5957];
	xor.b32  	%r5958, %r5949, %r5947;
	shl.b32 	%r5959, %r5958, 8;
	add.s32 	%r5960, %r5416, %r5959;
	xor.b32  	%r5961, %r5953, %r5948;
	add.s32 	%r5962, %r5960, %r5961;
	ld.shared.u8 	%rs1788, [%r5962];
	xor.b16  	%rs1789, %rs1786, %rs1788;
	xor.b16  	%rs1790, %rs1789, %rs1787;
	and.b16  	%rs1791, %rs1790, 255;
	mul.wide.u16 	%r5963, %rs1791, 256;
	xor.b16  	%rs1792, %rs1787, %rs1786;
	cvt.u32.u16 	%r5964, %rs1792;
	and.b32  	%r5965, %r5964, 255;
	or.b32  	%r5966, %r5963, %r5965;
	xor.b32  	%r5967, %r5923, %r5924;
	xor.b32  	%r5968, %r5925, %r5926;
	shr.u32 	%r5969, %r5967, 8;
	shr.u32 	%r5970, %r5968, 8;
	and.b32  	%r5971, %r5967, 255;
	shl.b32 	%r5972, %r5967, 8;
	and.b32  	%r5973, %r5972, 65280;
	add.s32 	%r5974, %r5416, %r5973;
	and.b32  	%r5975, %r5968, 255;
	add.s32 	%r5976, %r5974, %r5975;
	ld.shared.u8 	%rs1793, [%r5976];
	and.b32  	%r5977, %r5967, 65280;
	add.s32 	%r5978, %r5416, %r5977;
	add.s32 	%r5979, %r5978, %r5970;
	ld.shared.u8 	%rs1794, [%r5979];
	xor.b32  	%r5980, %r5971, %r5969;
	shl.b32 	%r5981, %r5980, 8;
	add.s32 	%r5982, %r5416, %r5981;
	xor.b32  	%r5983, %r5975, %r5970;
	add.s32 	%r5984, %r5982, %r5983;
	ld.shared.u8 	%rs1795, [%r5984];
	xor.b16  	%rs1796, %rs1793, %rs1795;
	xor.b16  	%rs1797, %rs1796, %rs1794;
	shl.b16 	%rs1798, %rs1797, 8;
	cvt.u32.u16 	%r5985, %rs1798;
	xor.b16  	%rs1799, %rs1794, %rs1793;
	cvt.u32.u16 	%r5986, %rs1799;
	and.b32  	%r5987, %r5986, 255;
	or.b32  	%r5988, %r5985, %r5987;
	xor.b32  	%r5989, %r5946, %r5988;
	xor.b32  	%r5990, %r5989, %r5966;
	shl.b32 	%r5991, %r5990, 16;
	xor.b32  	%r5992, %r5966, %r5946;
	or.b32  	%r5993, %r5991, %r5992;
	xor.b32  	%r5994, %r5849, %r5848;
	xor.b32  	%r5995, %r5851, %r5850;
	and.b32  	%r5996, %r5994, 65535;
	shr.u32 	%r5997, %r5994, 16;
	and.b32  	%r5998, %r5995, 65535;
	shr.u32 	%r5999, %r5995, 16;
	shr.u32 	%r6000, %r5996, 8;
	shr.u32 	%r6001, %r5998, 8;
	and.b32  	%r6002, %r5994, 255;
	shl.b32 	%r6003, %r5994, 8;
	and.b32  	%r6004, %r6003, 65280;
	add.s32 	%r6005, %r5416, %r6004;
	and.b32  	%r6006, %r5995, 255;
	add.s32 	%r6007, %r6005, %r6006;
	ld.shared.u8 	%rs1800, [%r6007];
	and.b32  	%r6008, %r5994, 65280;
	add.s32 	%r6009, %r5416, %r6008;
	add.s32 	%r6010, %r6009, %r6001;
	ld.shared.u8 	%rs1801, [%r6010];
	xor.b32  	%r6011, %r6000, %r6002;
	shl.b32 	%r6012, %r6011, 8;
	add.s32 	%r6013, %r5416, %r6012;
	xor.b32  	%r6014, %r6001, %r6006;
	add.s32 	%r6015, %r6013, %r6014;
	ld.shared.u8 	%rs1802, [%r6015];
	xor.b16  	%rs1803, %rs1800, %rs1802;
	xor.b16  	%rs1804, %rs1803, %rs1801;
	and.b16  	%rs1805, %rs1804, 255;
	mul.wide.u16 	%r6016, %rs1805, 256;
	xor.b16  	%rs1806, %rs1801, %rs1800;
	cvt.u32.u16 	%r6017, %rs1806;
	and.b32  	%r6018, %r6017, 255;
	or.b32  	%r6019, %r6016, %r6018;
	shr.u32 	%r6020, %r5994, 24;
	shr.u32 	%r6021, %r5995, 24;
	and.b32  	%r6022, %r5997, 255;
	shr.u32 	%r6023, %r5994, 8;
	and.b32  	%r6024, %r6023, 65280;
	add.s32 	%r6025, %r5416, %r6024;
	and.b32  	%r6026, %r5999, 255;
	add.s32 	%r6027, %r6025, %r6026;
	ld.shared.u8 	%rs1807, [%r6027];
	shl.b32 	%r6028, %r6020, 8;
	add.s32 	%r6029, %r5416, %r6028;
	add.s32 	%r6030, %r6029, %r6021;
	ld.shared.u8 	%rs1808, [%r6030];
	xor.b32  	%r6031, %r6022, %r6020;
	shl.b32 	%r6032, %r6031, 8;
	add.s32 	%r6033, %r5416, %r6032;
	xor.b32  	%r6034, %r6026, %r6021;
	add.s32 	%r6035, %r6033, %r6034;
	ld.shared.u8 	%rs1809, [%r6035];
	xor.b16  	%rs1810, %rs1807, %rs1809;
	xor.b16  	%rs1811, %rs1810, %rs1808;
	and.b16  	%rs1812, %rs1811, 255;
	mul.wide.u16 	%r6036, %rs1812, 256;
	xor.b16  	%rs1813, %rs1808, %rs1807;
	cvt.u32.u16 	%r6037, %rs1813;
	and.b32  	%r6038, %r6037, 255;
	or.b32  	%r6039, %r6036, %r6038;
	xor.b32  	%r6040, %r5996, %r5997;
	xor.b32  	%r6041, %r5998, %r5999;
	shr.u32 	%r6042, %r6040, 8;
	shr.u32 	%r6043, %r6041, 8;
	and.b32  	%r6044, %r6040, 255;
	shl.b32 	%r6045, %r6040, 8;
	and.b32  	%r6046, %r6045, 65280;
	add.s32 	%r6047, %r5416, %r6046;
	and.b32  	%r6048, %r6041, 255;
	add.s32 	%r6049, %r6047, %r6048;
	ld.shared.u8 	%rs1814, [%r6049];
	and.b32  	%r6050, %r6040, 65280;
	add.s32 	%r6051, %r5416, %r6050;
	add.s32 	%r6052, %r6051, %r6043;
	ld.shared.u8 	%rs1815, [%r6052];
	xor.b32  	%r6053, %r6044, %r6042;
	shl.b32 	%r6054, %r6053, 8;
	add.s32 	%r6055, %r5416, %r6054;
	xor.b32  	%r6056, %r6048, %r6043;
	add.s32 	%r6057, %r6055, %r6056;
	ld.shared.u8 	%rs1816, [%r6057];
	xor.b16  	%rs1817, %rs1814, %rs1816;
	xor.b16  	%rs1818, %rs1817, %rs1815;
	shl.b16 	%rs1819, %rs1818, 8;
	cvt.u32.u16 	%r6058, %rs1819;
	xor.b16  	%rs1820, %rs1815, %rs1814;
	cvt.u32.u16 	%r6059, %rs1820;
	and.b32  	%r6060, %r6059, 255;
	or.b32  	%r6061, %r6058, %r6060;
	xor.b32  	%r6062, %r6019, %r6061;
	xor.b32  	%r6063, %r6062, %r6039;
	shl.b32 	%r6064, %r6063, 16;
	xor.b32  	%r6065, %r6039, %r6019;
	or.b32  	%r6066, %r6064, %r6065;
	xor.b32  	%r6067, %r5922, %r6066;
	xor.b32  	%r6068, %r6067, %r5993;
	cvt.u64.u32 	%rd428, %r6068;
	shl.b64 	%rd429, %rd428, 32;
	xor.b32  	%r6069, %r5993, %r5922;
	cvt.u64.u32 	%rd430, %r6069;
	or.b64  	%rd431, %rd429, %rd430;
	xor.b64  	%rd432, %rd411, %rd759;
	xor.b64  	%rd759, %rd432, %rd420;
	xor.b64  	%rd433, %rd758, %rd431;
	xor.b64  	%rd434, %rd433, %rd411;
	xor.b64  	%rd758, %rd434, %rd420;
$L__BB1_22:
	ld.param.u32 	%r10762, [_Z18kernel_gf128_towerPK7uint128S1_PS_i_param_3];
	add.s32 	%r6070, %r11, 2304;
	setp.ge.s32 	%p52, %r6070, %r10762;
	@%p52 bra 	$L__BB1_24;
	ld.param.u64 	%rd748, [_Z18kernel_gf128_towerPK7uint128S1_PS_i_param_1];
	ld.param.u64 	%rd732, [_Z18kernel_gf128_towerPK7uint128S1_PS_i_param_0];
	cvta.to.global.u64 	%rd435, %rd732;
	mul.wide.u32 	%rd436, %r11, 16;
	add.s64 	%rd437, %rd435, %rd436;
	ld.global.nc.u64 	%rd438, [%rd437+36864];
	ld.global.nc.u64 	%rd439, [%rd437+36872];
	cvta.to.global.u64 	%rd440, %rd748;
	add.s64 	%rd441, %rd440, %rd436;
	ld.global.nc.u64 	%rd442, [%rd441+36864];
	ld.global.nc.u64 	%rd443, [%rd441+36872];
	cvt.u32.u64 	%r6071, %rd438;
	{ .reg .b32 tmp; mov.b64 {tmp, %r6072}, %rd438; }
	cvt.u32.u64 	%r6073, %rd442;
	{ .reg .b32 tmp; mov.b64 {tmp, %r6074}, %rd442; }
	and.b32  	%r6075, %r6071, 65535;
	shr.u32 	%r6076, %r6071, 16;
	and.b32  	%r6077, %r6073, 65535;
	shr.u32 	%r6078, %r6073, 16;
	shr.u32 	%r6079, %r6075, 8;
	shr.u32 	%r6080, %r6077, 8;
	and.b32  	%r6081, %r6071, 255;
	shl.b32 	%r6082, %r6071, 8;
	and.b32  	%r6083, %r6082, 65280;
	mov.u32 	%r6084, smem_raw;
	add.s32 	%r6085, %r6084, %r6083;
	and.b32  	%r6086, %r6073, 255;
	add.s32 	%r6087, %r6085, %r6086;
	ld.shared.u8 	%rs1821, [%r6087];
	and.b32  	%r6088, %r6071, 65280;
	add.s32 	%r6089, %r6084, %r6088;
	add.s32 	%r6090, %r6089, %r6080;
	ld.shared.u8 	%rs1822, [%r6090];
	xor.b32  	%r6091, %r6079, %r6081;
	shl.b32 	%r6092, %r6091, 8;
	add.s32 	%r6093, %r6084, %r6092;
	xor.b32  	%r6094, %r6080, %r6086;
	add.s32 	%r6095, %r6093, %r6094;
	ld.shared.u8 	%rs1823, [%r6095];
	xor.b16  	%rs1824, %rs1821, %rs1823;
	xor.b16  	%rs1825, %rs1824, %rs1822;
	and.b16  	%rs1826, %rs1825, 255;
	mul.wide.u16 	%r6096, %rs1826, 256;
	xor.b16  	%rs1827, %rs1822, %rs1821;
	cvt.u32.u16 	%r6097, %rs1827;
	and.b32  	%r6098, %r6097, 255;
	or.b32  	%r6099, %r6096, %r6098;
	shr.u32 	%r6100, %r6071, 24;
	shr.u32 	%r6101, %r6073, 24;
	and.b32  	%r6102, %r6076, 255;
	shr.u32 	%r6103, %r6071, 8;
	and.b32  	%r6104, %r6103, 65280;
	add.s32 	%r6105, %r6084, %r6104;
	and.b32  	%r6106, %r6078, 255;
	add.s32 	%r6107, %r6105, %r6106;
	ld.shared.u8 	%rs1828, [%r6107];
	shl.b32 	%r6108, %r6100, 8;
	add.s32 	%r6109, %r6084, %r6108;
	add.s32 	%r6110, %r6109, %r6101;
	ld.shared.u8 	%rs1829, [%r6110];
	xor.b32  	%r6111, %r6102, %r6100;
	shl.b32 	%r6112, %r6111, 8;
	add.s32 	%r6113, %r6084, %r6112;
	xor.b32  	%r6114, %r6106, %r6101;
	add.s32 	%r6115, %r6113, %r6114;
	ld.shared.u8 	%rs1830, [%r6115];
	xor.b16  	%rs1831, %rs1828, %rs1830;
	xor.b16  	%rs1832, %rs1831, %rs1829;
	and.b16  	%rs1833, %rs1832, 255;
	mul.wide.u16 	%r6116, %rs1833, 256;
	xor.b16  	%rs1834, %rs1829, %rs1828;
	cvt.u32.u16 	%r6117, %rs1834;
	and.b32  	%r6118, %r6117, 255;
	or.b32  	%r6119, %r6116, %r6118;
	xor.b32  	%r6120, %r6075, %r6076;
	xor.b32  	%r6121, %r6077, %r6078;
	shr.u32 	%r6122, %r6120, 8;
	shr.u32 	%r6123, %r6121, 8;
	and.b32  	%r6124, %r6120, 255;
	shl.b32 	%r6125, %r6120, 8;
	and.b32  	%r6126, %r6125, 65280;
	add.s32 	%r6127, %r6084, %r6126;
	and.b32  	%r6128, %r6121, 255;
	add.s32 	%r6129, %r6127, %r6128;
	ld.shared.u8 	%rs1835, [%r6129];
	and.b32  	%r6130, %r6120, 65280;
	add.s32 	%r6131, %r6084, %r6130;
	add.s32 	%r6132, %r6131, %r6123;
	ld.shared.u8 	%rs1836, [%r6132];
	xor.b32  	%r6133, %r6124, %r6122;
	shl.b32 	%r6134, %r6133, 8;
	add.s32 	%r6135, %r6084, %r6134;
	xor.b32  	%r6136, %r6128, %r6123;
	add.s32 	%r6137, %r6135, %r6136;
	ld.shared.u8 	%rs1837, [%r6137];
	xor.b16  	%rs1838, %rs1835, %rs1837;
	xor.b16  	%rs1839, %rs1838, %rs1836;
	shl.b16 	%rs1840, %rs1839, 8;
	cvt.u32.u16 	%r6138, %rs1840;
	xor.b16  	%rs1841, %rs1836, %rs1835;
	cvt.u32.u16 	%r6139, %rs1841;
	and.b32  	%r6140, %r6139, 255;
	or.b32  	%r6141, %r6138, %r6140;
	xor.b32  	%r6142, %r6099, %r6141;
	xor.b32  	%r6143, %r6142, %r6119;
	shl.b32 	%r6144, %r6143, 16;
	xor.b32  	%r6145, %r6119, %r6099;
	or.b32  	%r6146, %r6144, %r6145;
	and.b32  	%r6147, %r6072, 65535;
	shr.u64 	%rd444, %rd438, 48;
	cvt.u32.u64 	%r6148, %rd444;
	and.b32  	%r6149, %r6074, 65535;
	shr.u64 	%rd445, %rd442, 48;
	cvt.u32.u64 	%r6150, %rd445;
	shr.u32 	%r6151, %r6147, 8;
	shr.u32 	%r6152, %r6149, 8;
	and.b32  	%r6153, %r6072, 255;
	shl.b32 	%r6154, %r6072, 8;
	and.b32  	%r6155, %r6154, 65280;
	add.s32 	%r6156, %r6084, %r6155;
	and.b32  	%r6157, %r6074, 255;
	add.s32 	%r6158, %r6156, %r6157;
	ld.shared.u8 	%rs1842, [%r6158];
	and.b32  	%r6159, %r6072, 65280;
	add.s32 	%r6160, %r6084, %r6159;
	add.s32 	%r6161, %r6160, %r6152;
	ld.shared.u8 	%rs1843, [%r6161];
	xor.b32  	%r6162, %r6151, %r6153;
	shl.b32 	%r6163, %r6162, 8;
	add.s32 	%r6164, %r6084, %r6163;
	xor.b32  	%r6165, %r6152, %r6157;
	add.s32 	%r6166, %r6164, %r6165;
	ld.shared.u8 	%rs1844, [%r6166];
	xor.b16  	%rs1845, %rs1842, %rs1844;
	xor.b16  	%rs1846, %rs1845, %rs1843;
	and.b16  	%rs1847, %rs1846, 255;
	mul.wide.u16 	%r6167, %rs1847, 256;
	xor.b16  	%rs1848, %rs1843, %rs1842;
	cvt.u32.u16 	%r6168, %rs1848;
	and.b32  	%r6169, %r6168, 255;
	or.b32  	%r6170, %r6167, %r6169;
	shr.u64 	%rd446, %rd438, 56;
	cvt.u32.u64 	%r6171, %rd446;
	shr.u64 	%rd447, %rd442, 56;
	cvt.u32.u64 	%r6172, %rd447;
	and.b32  	%r6173, %r6148, 255;
	shr.u64 	%rd448, %rd438, 40;
	cvt.u32.u64 	%r6174, %rd448;
	and.b32  	%r6175, %r6174, 65280;
	add.s32 	%r6176, %r6084, %r6175;
	and.b32  	%r6177, %r6150, 255;
	add.s32 	%r6178, %r6176, %r6177;
	ld.shared.u8 	%rs1849, [%r6178];
	shl.b32 	%r6179, %r6171, 8;
	add.s32 	%r6180, %r6084, %r6179;
	add.s32 	%r6181, %r6180, %r6172;
	ld.shared.u8 	%rs1850, [%r6181];
	xor.b32  	%r6182, %r6173, %r6171;
	shl.b32 	%r6183, %r6182, 8;
	add.s32 	%r6184, %r6084, %r6183;
	xor.b32  	%r6185, %r6177, %r6172;
	add.s32 	%r6186, %r6184, %r6185;
	ld.shared.u8 	%rs1851, [%r6186];
	xor.b16  	%rs1852, %rs1849, %rs1851;
	xor.b16  	%rs1853, %rs1852, %rs1850;
	and.b16  	%rs1854, %rs1853, 255;
	mul.wide.u16 	%r6187, %rs1854, 256;
	xor.b16  	%rs1855, %rs1850, %rs1849;
	cvt.u32.u16 	%r6188, %rs1855;
	and.b32  	%r6189, %r6188, 255;
	or.b32  	%r6190, %r6187, %r6189;
	xor.b32  	%r6191, %r6147, %r6148;
	xor.b32  	%r6192, %r6149, %r6150;
	shr.u32 	%r6193, %r6191, 8;
	shr.u32 	%r6194, %r6192, 8;
	and.b32  	%r6195, %r6191, 255;
	shl.b32 	%r6196, %r6191, 8;
	and.b32  	%r6197, %r6196, 65280;
	add.s32 	%r6198, %r6084, %r6197;
	and.b32  	%r6199, %r6192, 255;
	add.s32 	%r6200, %r6198, %r6199;
	ld.shared.u8 	%rs1856, [%r6200];
	and.b32  	%r6201, %r6191, 65280;
	add.s32 	%r6202, %r6084, %r6201;
	add.s32 	%r6203, %r6202, %r6194;
	ld.shared.u8 	%rs1857, [%r6203];
	xor.b32  	%r6204, %r6195, %r6193;
	shl.b32 	%r6205, %r6204, 8;
	add.s32 	%r6206, %r6084, %r6205;
	xor.b32  	%r6207, %r6199, %r6194;
	add.s32 	%r6208, %r6206, %r6207;
	ld.shared.u8 	%rs1858, [%r6208];
	xor.b16  	%rs1859, %rs1856, %rs1858;
	xor.b16  	%rs1860, %rs1859, %rs1857;
	shl.b16 	%rs1861, %rs1860, 8;
	cvt.u32.u16 	%r6209, %rs1861;
	xor.b16  	%rs1862, %rs1857, %rs1856;
	cvt.u32.u16 	%r6210, %rs1862;
	and.b32  	%r6211, %r6210, 255;
	or.b32  	%r6212, %r6209, %r6211;
	xor.b32  	%r6213, %r6170, %r6212;
	xor.b32  	%r6214, %r6213, %r6190;
	shl.b32 	%r6215, %r6214, 16;
	xor.b32  	%r6216, %r6190, %r6170;
	or.b32  	%r6217, %r6215, %r6216;
	xor.b32  	%r6218, %r6072, %r6071;
	xor.b32  	%r6219, %r6074, %r6073;
	and.b32  	%r6220, %r6218, 65535;
	shr.u32 	%r6221, %r6218, 16;
	and.b32  	%r6222, %r6219, 65535;
	shr.u32 	%r6223, %r6219, 16;
	shr.u32 	%r6224, %r6220, 8;
	shr.u32 	%r6225, %r6222, 8;
	and.b32  	%r6226, %r6218, 255;
	shl.b32 	%r6227, %r6218, 8;
	and.b32  	%r6228, %r6227, 65280;
	add.s32 	%r6229, %r6084, %r6228;
	and.b32  	%r6230, %r6219, 255;
	add.s32 	%r6231, %r6229, %r6230;
	ld.shared.u8 	%rs1863, [%r6231];
	and.b32  	%r6232, %r6218, 65280;
	add.s32 	%r6233, %r6084, %r6232;
	add.s32 	%r6234, %r6233, %r6225;
	ld.shared.u8 	%rs1864, [%r6234];
	xor.b32  	%r6235, %r6224, %r6226;
	shl.b32 	%r6236, %r6235, 8;
	add.s32 	%r6237, %r6084, %r6236;
	xor.b32  	%r6238, %r6225, %r6230;
	add.s32 	%r6239, %r6237, %r6238;
	ld.shared.u8 	%rs1865, [%r6239];
	xor.b16  	%rs1866, %rs1863, %rs1865;
	xor.b16  	%rs1867, %rs1866, %rs1864;
	and.b16  	%rs1868, %rs1867, 255;
	mul.wide.u16 	%r6240, %rs1868, 256;
	xor.b16  	%rs1869, %rs1864, %rs1863;
	cvt.u32.u16 	%r6241, %rs1869;
	and.b32  	%r6242, %r6241, 255;
	or.b32  	%r6243, %r6240, %r6242;
	shr.u32 	%r6244, %r6218, 24;
	shr.u32 	%r6245, %r6219, 24;
	and.b32  	%r6246, %r6221, 255;
	shr.u32 	%r6247, %r6218, 8;
	and.b32  	%r6248, %r6247, 65280;
	add.s32 	%r6249, %r6084, %r6248;
	and.b32  	%r6250, %r6223, 255;
	add.s32 	%r6251, %r6249, %r6250;
	ld.shared.u8 	%rs1870, [%r6251];
	shl.b32 	%r6252, %r6244, 8;
	add.s32 	%r6253, %r6084, %r6252;
	add.s32 	%r6254, %r6253, %r6245;
	ld.shared.u8 	%rs1871, [%r6254];
	xor.b32  	%r6255, %r6246, %r6244;
	shl.b32 	%r6256, %r6255, 8;
	add.s32 	%r6257, %r6084, %r6256;
	xor.b32  	%r6258, %r6250, %r6245;
	add.s32 	%r6259, %r6257, %r6258;
	ld.shared.u8 	%rs1872, [%r6259];
	xor.b16  	%rs1873, %rs1870, %rs1872;
	xor.b16  	%rs1874, %rs1873, %rs1871;
	and.b16  	%rs1875, %rs1874, 255;
	mul.wide.u16 	%r6260, %rs1875, 256;
	xor.b16  	%rs1876, %rs1871, %rs1870;
	cvt.u32.u16 	%r6261, %rs1876;
	and.b32  	%r6262, %r6261, 255;
	or.b32  	%r6263, %r6260, %r6262;
	xor.b32  	%r6264, %r6220, %r6221;
	xor.b32  	%r6265, %r6222, %r6223;
	shr.u32 	%r6266, %r6264, 8;
	shr.u32 	%r6267, %r6265, 8;
	and.b32  	%r6268, %r6264, 255;
	shl.b32 	%r6269, %r6264, 8;
	and.b32  	%r6270, %r6269, 65280;
	add.s32 	%r6271, %r6084, %r6270;
	and.b32  	%r6272, %r6265, 255;
	add.s32 	%r6273, %r6271, %r6272;
	ld.shared.u8 	%rs1877, [%r6273];
	and.b32  	%r6274, %r6264, 65280;
	add.s32 	%r6275, %r6084, %r6274;
	add.s32 	%r6276, %r6275, %r6267;
	ld.shared.u8 	%rs1878, [%r6276];
	xor.b32  	%r6277, %r6268, %r6266;
	shl.b32 	%r6278, %r6277, 8;
	add.s32 	%r6279, %r6084, %r6278;
	xor.b32  	%r6280, %r6272, %r6267;
	add.s32 	%r6281, %r6279, %r6280;
	ld.shared.u8 	%rs1879, [%r6281];
	xor.b16  	%rs1880, %rs1877, %rs1879;
	xor.b16  	%rs1881, %rs1880, %rs1878;
	shl.b16 	%rs1882, %rs1881, 8;
	cvt.u32.u16 	%r6282, %rs1882;
	xor.b16  	%rs1883, %rs1878, %rs1877;
	cvt.u32.u16 	%r6283, %rs1883;
	and.b32  	%r6284, %r6283, 255;
	or.b32  	%r6285, %r6282, %r6284;
	xor.b32  	%r6286, %r6243, %r6285;
	xor.b32  	%r6287, %r6286, %r6263;
	shl.b32 	%r6288, %r6287, 16;
	xor.b32  	%r6289, %r6263, %r6243;
	or.b32  	%r6290, %r6288, %r6289;
	xor.b32  	%r6291, %r6146, %r6290;
	xor.b32  	%r6292, %r6291, %r6217;
	cvt.u64.u32 	%rd449, %r6292;
	shl.b64 	%rd450, %rd449, 32;
	xor.b32  	%r6293, %r6217, %r6146;
	cvt.u64.u32 	%rd451, %r6293;
	or.b64  	%rd452, %rd450, %rd451;
	cvt.u32.u64 	%r6294, %rd439;
	{ .reg .b32 tmp; mov.b64 {tmp, %r6295}, %rd439; }
	cvt.u32.u64 	%r6296, %rd443;
	{ .reg .b32 tmp; mov.b64 {tmp, %r6297}, %rd443; }
	and.b32  	%r6298, %r6294, 65535;
	shr.u32 	%r6299, %r6294, 16;
	and.b32  	%r6300, %r6296, 65535;
	shr.u32 	%r6301, %r6296, 16;
	shr.u32 	%r6302, %r6298, 8;
	shr.u32 	%r6303, %r6300, 8;
	and.b32  	%r6304, %r6294, 255;
	shl.b32 	%r6305, %r6294, 8;
	and.b32  	%r6306, %r6305, 65280;
	add.s32 	%r6307, %r6084, %r6306;
	and.b32  	%r6308, %r6296, 255;
	add.s32 	%r6309, %r6307, %r6308;
	ld.shared.u8 	%rs1884, [%r6309];
	and.b32  	%r6310, %r6294, 65280;
	add.s32 	%r6311, %r6084, %r6310;
	add.s32 	%r6312, %r6311, %r6303;
	ld.shared.u8 	%rs1885, [%r6312];
	xor.b32  	%r6313, %r6302, %r6304;
	shl.b32 	%r6314, %r6313, 8;
	add.s32 	%r6315, %r6084, %r6314;
	xor.b32  	%r6316, %r6303, %r6308;
	add.s32 	%r6317, %r6315, %r6316;
	ld.shared.u8 	%rs1886, [%r6317];
	xor.b16  	%rs1887, %rs1884, %rs1886;
	xor.b16  	%rs1888, %rs1887, %rs1885;
	and.b16  	%rs1889, %rs1888, 255;
	mul.wide.u16 	%r6318, %rs1889, 256;
	xor.b16  	%rs1890, %rs1885, %rs1884;
	cvt.u32.u16 	%r6319, %rs1890;
	and.b32  	%r6320, %r6319, 255;
	or.b32  	%r6321, %r6318, %r6320;
	shr.u32 	%r6322, %r6294, 24;
	shr.u32 	%r6323, %r6296, 24;
	and.b32  	%r6324, %r6299, 255;
	shr.u32 	%r6325, %r6294, 8;
	and.b32  	%r6326, %r6325, 65280;
	add.s32 	%r6327, %r6084, %r6326;
	and.b32  	%r6328, %r6301, 255;
	add.s32 	%r6329, %r6327, %r6328;
	ld.shared.u8 	%rs1891, [%r6329];
	shl.b32 	%r6330, %r6322, 8;
	add.s32 	%r6331, %r6084, %r6330;
	add.s32 	%r6332, %r6331, %r6323;
	ld.shared.u8 	%rs1892, [%r6332];
	xor.b32  	%r6333, %r6324, %r6322;
	shl.b32 	%r6334, %r6333, 8;
	add.s32 	%r6335, %r6084, %r6334;
	xor.b32  	%r6336, %r6328, %r6323;
	add.s32 	%r6337, %r6335, %r6336;
	ld.shared.u8 	%rs1893, [%r6337];
	xor.b16  	%rs1894, %rs1891, %rs1893;
	xor.b16  	%rs1895, %rs1894, %rs1892;
	and.b16  	%rs1896, %rs1895, 255;
	mul.wide.u16 	%r6338, %rs1896, 256;
	xor.b16  	%rs1897, %rs1892, %rs1891;
	cvt.u32.u16 	%r6339, %rs1897;
	and.b32  	%r6340, %r6339, 255;
	or.b32  	%r6341, %r6338, %r6340;
	xor.b32  	%r6342, %r6298, %r6299;
	xor.b32  	%r6343, %r6300, %r6301;
	shr.u32 	%r6344, %r6342, 8;
	shr.u32 	%r6345, %r6343, 8;
	and.b32  	%r6346, %r6342, 255;
	shl.b32 	%r6347, %r6342, 8;
	and.b32  	%r6348, %r6347, 65280;
	add.s32 	%r6349, %r6084, %r6348;
	and.b32  	%r6350, %r6343, 255;
	add.s32 	%r6351, %r6349, %r6350;
	ld.shared.u8 	%rs1898, [%r6351];
	and.b32  	%r6352, %r6342, 65280;
	add.s32 	%r6353, %r6084, %r6352;
	add.s32 	%r6354, %r6353, %r6345;
	ld.shared.u8 	%rs1899, [%r6354];
	xor.b32  	%r6355, %r6346, %r6344;
	shl.b32 	%r6356, %r6355, 8;
	add.s32 	%r6357, %r6084, %r6356;
	xor.b32  	%r6358, %r6350, %r6345;
	add.s32 	%r6359, %r6357, %r6358;
	ld.shared.u8 	%rs1900, [%r6359];
	xor.b16  	%rs1901, %rs1898, %rs1900;
	xor.b16  	%rs1902, %rs1901, %rs1899;
	shl.b16 	%rs1903, %rs1902, 8;
	cvt.u32.u16 	%r6360, %rs1903;
	xor.b16  	%rs1904, %rs1899, %rs1898;
	cvt.u32.u16 	%r6361, %rs1904;
	and.b32  	%r6362, %r6361, 255;
	or.b32  	%r6363, %r6360, %r6362;
	xor.b32  	%r6364, %r6321, %r6363;
	xor.b32  	%r6365, %r6364, %r6341;
	shl.b32 	%r6366, %r6365, 16;
	xor.b32  	%r6367, %r6341, %r6321;
	or.b32  	%r6368, %r6366, %r6367;
	and.b32  	%r6369, %r6295, 65535;
	shr.u64 	%rd453, %rd439, 48;
	cvt.u32.u64 	%r6370, %rd453;
	and.b32  	%r6371, %r6297, 65535;
	shr.u64 	%rd454, %rd443, 48;
	cvt.u32.u64 	%r6372, %rd454;
	shr.u32 	%r6373, %r6369, 8;
	shr.u32 	%r6374, %r6371, 8;
	and.b32  	%r6375, %r6295, 255;
	shl.b32 	%r6376, %r6295, 8;
	and.b32  	%r6377, %r6376, 65280;
	add.s32 	%r6378, %r6084, %r6377;
	and.b32  	%r6379, %r6297, 255;
	add.s32 	%r6380, %r6378, %r6379;
	ld.shared.u8 	%rs1905, [%r6380];
	and.b32  	%r6381, %r6295, 65280;
	add.s32 	%r6382, %r6084, %r6381;
	add.s32 	%r6383, %r6382, %r6374;
	ld.shared.u8 	%rs1906, [%r6383];
	xor.b32  	%r6384, %r6373, %r6375;
	shl.b32 	%r6385, %r6384, 8;
	add.s32 	%r6386, %r6084, %r6385;
	xor.b32  	%r6387, %r6374, %r6379;
	add.s32 	%r6388, %r6386, %r6387;
	ld.shared.u8 	%rs1907, [%r6388];
	xor.b16  	%rs1908, %rs1905, %rs1907;
	xor.b16  	%rs1909, %rs1908, %rs1906;
	and.b16  	%rs1910, %rs1909, 255;
	mul.wide.u16 	%r6389, %rs1910, 256;
	xor.b16  	%rs1911, %rs1906, %rs1905;
	cvt.u32.u16 	%r6390, %rs1911;
	and.b32  	%r6391, %r6390, 255;
	or.b32  	%r6392, %r6389, %r6391;
	shr.u64 	%rd455, %rd439, 56;
	cvt.u32.u64 	%r6393, %rd455;
	shr.u64 	%rd456, %rd443, 56;
	cvt.u32.u64 	%r6394, %rd456;
	and.b32  	%r6395, %r6370, 255;
	shr.u64 	%rd457, %rd439, 40;
	cvt.u32.u64 	%r6396, %rd457;
	and.b32  	%r6397, %r6396, 65280;
	add.s32 	%r6398, %r6084, %r6397;
	and.b32  	%r6399, %r6372, 255;
	add.s32 	%r6400, %r6398, %r6399;
	ld.shared.u8 	%rs1912, [%r6400];
	shl.b32 	%r6401, %r6393, 8;
	add.s32 	%r6402, %r6084, %r6401;
	add.s32 	%r6403, %r6402, %r6394;
	ld.shared.u8 	%rs1913, [%r6403];
	xor.b32  	%r6404, %r6395, %r6393;
	shl.b32 	%r6405, %r6404, 8;
	add.s32 	%r6406, %r6084, %r6405;
	xor.b32  	%r6407, %r6399, %r6394;
	add.s32 	%r6408, %r6406, %r6407;
	ld.shared.u8 	%rs1914, [%r6408];
	xor.b16  	%rs1915, %rs1912, %rs1914;
	xor.b16  	%rs1916, %rs1915, %rs1913;
	and.b16  	%rs1917, %rs1916, 255;
	mul.wide.u16 	%r6409, %rs1917, 256;
	xor.b16  	%rs1918, %rs1913, %rs1912;
	cvt.u32.u16 	%r6410, %rs1918;
	and.b32  	%r6411, %r6410, 255;
	or.b32  	%r6412, %r6409, %r6411;
	xor.b32  	%r6413, %r6369, %r6370;
	xor.b32  	%r6414, %r6371, %r6372;
	shr.u32 	%r6415, %r6413, 8;
	shr.u32 	%r6416, %r6414, 8;
	and.b32  	%r6417, %r6413, 255;
	shl.b32 	%r6418, %r6413, 8;
	and.b32  	%r6419, %r6418, 65280;
	add.s32 	%r6420, %r6084, %r6419;
	and.b32  	%r6421, %r6414, 255;
	add.s32 	%r6422, %r6420, %r6421;
	ld.shared.u8 	%rs1919, [%r6422];
	and.b32  	%r6423, %r6413, 65280;
	add.s32 	%r6424, %r6084, %r6423;
	add.s32 	%r6425, %r6424, %r6416;
	ld.shared.u8 	%rs1920, [%r6425];
	xor.b32  	%r6426, %r6417, %r6415;
	shl.b32 	%r6427, %r6426, 8;
	add.s32 	%r6428, %r6084, %r6427;
	xor.b32  	%r6429, %r6421, %r6416;
	add.s32 	%r6430, %r6428, %r6429;
	ld.shared.u8 	%rs1921, [%r6430];
	xor.b16  	%rs1922, %rs1919, %rs1921;
	xor.b16  	%rs1923, %rs1922, %rs1920;
	shl.b16 	%rs1924, %rs1923, 8;
	cvt.u32.u16 	%r6431, %rs1924;
	xor.b16  	%rs1925, %rs1920, %rs1919;
	cvt.u32.u16 	%r6432, %rs1925;
	and.b32  	%r6433, %r6432, 255;
	or.b32  	%r6434, %r6431, %r6433;
	xor.b32  	%r6435, %r6392, %r6434;
	xor.b32  	%r6436, %r6435, %r6412;
	shl.b32 	%r6437, %r6436, 16;
	xor.b32  	%r6438, %r6412, %r6392;
	or.b32  	%r6439, %r6437, %r6438;
	xor.b32  	%r6440, %r6295, %r6294;
	xor.b32  	%r6441, %r6297, %r6296;
	and.b32  	%r6442, %r6440, 65535;
	shr.u32 	%r6443, %r6440, 16;
	and.b32  	%r6444, %r6441, 65535;
	shr.u32 	%r6445, %r6441, 16;
	shr.u32 	%r6446, %r6442, 8;
	shr.u32 	%r6447, %r6444, 8;
	and.b32  	%r6448, %r6440, 255;
	shl.b32 	%r6449, %r6440, 8;
	and.b32  	%r6450, %r6449, 65280;
	add.s32 	%r6451, %r6084, %r6450;
	and.b32  	%r6452, %r6441, 255;
	add.s32 	%r6453, %r6451, %r6452;
	ld.shared.u8 	%rs1926, [%r6453];
	and.b32  	%r6454, %r6440, 65280;
	add.s32 	%r6455, %r6084, %r6454;
	add.s32 	%r6456, %r6455, %r6447;
	ld.shared.u8 	%rs1927, [%r6456];
	xor.b32  	%r6457, %r6446, %r6448;
	shl.b32 	%r6458, %r6457, 8;
	add.s32 	%r6459, %r6084, %r6458;
	xor.b32  	%r6460, %r6447, %r6452;
	add.s32 	%r6461, %r6459, %r6460;
	ld.shared.u8 	%rs1928, [%r6461];
	xor.b16  	%rs1929, %rs1926, %rs1928;
	xor.b16  	%rs1930, %rs1929, %rs1927;
	and.b16  	%rs1931, %rs1930, 255;
	mul.wide.u16 	%r6462, %rs1931, 256;
	xor.b16  	%rs1932, %rs1927, %rs1926;
	cvt.u32.u16 	%r6463, %rs1932;
	and.b32  	%r6464, %r6463, 255;
	or.b32  	%r6465, %r6462, %r6464;
	shr.u32 	%r6466, %r6440, 24;
	shr.u32 	%r6467, %r6441, 24;
	and.b32  	%r6468, %r6443, 255;
	shr.u32 	%r6469, %r6440, 8;
	and.b32  	%r6470, %r6469, 65280;
	add.s32 	%r6471, %r6084, %r6470;
	and.b32  	%r6472, %r6445, 255;
	add.s32 	%r6473, %r6471, %r6472;
	ld.shared.u8 	%rs1933, [%r6473];
	shl.b32 	%r6474, %r6466, 8;
	add.s32 	%r6475, %r6084, %r6474;
	add.s32 	%r6476, %r6475, %r6467;
	ld.shared.u8 	%rs1934, [%r6476];
	xor.b32  	%r6477, %r6468, %r6466;
	shl.b32 	%r6478, %r6477, 8;
	add.s32 	%r6479, %r6084, %r6478;
	xor.b32  	%r6480, %r6472, %r6467;
	add.s32 	%r6481, %r6479, %r6480;
	ld.shared.u8 	%rs1935, [%r6481];
	xor.b16  	%rs1936, %rs1933, %rs1935;
	xor.b16  	%rs1937, %rs1936, %rs1934;
	and.b16  	%rs1938, %rs1937, 255;
	mul.wide.u16 	%r6482, %rs1938, 256;
	xor.b16  	%rs1939, %rs1934, %rs1933;
	cvt.u32.u16 	%r6483, %rs1939;
	and.b32  	%r6484, %r6483, 255;
	or.b32  	%r6485, %r6482, %r6484;
	xor.b32  	%r6486, %r6442, %r6443;
	xor.b32  	%r6487, %r6444, %r6445;
	shr.u32 	%r6488, %r6486, 8;
	shr.u32 	%r6489, %r6487, 8;
	and.b32  	%r6490, %r6486, 255;
	shl.b32 	%r6491, %r6486, 8;
	and.b32  	%r6492, %r6491, 65280;
	add.s32 	%r6493, %r6084, %r6492;
	and.b32  	%r6494, %r6487, 255;
	add.s32 	%r6495, %r6493, %r6494;
	ld.shared.u8 	%rs1940, [%r6495];
	and.b32  	%r6496, %r6486, 65280;
	add.s32 	%r6497, %r6084, %r6496;
	add.s32 	%r6498, %r6497, %r6489;
	ld.shared.u8 	%rs1941, [%r6498];
	xor.b32  	%r6499, %r6490, %r6488;
	shl.b32 	%r6500, %r6499, 8;
	add.s32 	%r6501, %r6084, %r6500;
	xor.b32  	%r6502, %r6494, %r6489;
	add.s32 	%r6503, %r6501, %r6502;
	ld.shared.u8 	%rs1942, [%r6503];
	xor.b16  	%rs1943, %rs1940, %rs1942;
	xor.b16  	%rs1944, %rs1943, %rs1941;
	shl.b16 	%rs1945, %rs1944, 8;
	cvt.u32.u16 	%r6504, %rs1945;
	xor.b16  	%rs1946, %rs1941, %rs1940;
	cvt.u32.u16 	%r6505, %rs1946;
	and.b32  	%r6506, %r6505, 255;
	or.b32  	%r6507, %r6504, %r6506;
	xor.b32  	%r6508, %r6465, %r6507;
	xor.b32  	%r6509, %r6508, %r6485;
	shl.b32 	%r6510, %r6509, 16;
	xor.b32  	%r6511, %r6485, %r6465;
	or.b32  	%r6512, %r6510, %r6511;
	xor.b32  	%r6513, %r6368, %r6512;
	xor.b32  	%r6514, %r6513, %r6439;
	cvt.u64.u32 	%rd458, %r6514;
	shl.b64 	%rd459, %rd458, 32;
	xor.b32  	%r6515, %r6439, %r6368;
	cvt.u64.u32 	%rd460, %r6515;
	or.b64  	%rd461, %rd459, %rd460;
	xor.b64  	%rd462, %rd439, %rd438;
	xor.b64  	%rd463, %rd443, %rd442;
	cvt.u32.u64 	%r6516, %rd462;
	{ .reg .b32 tmp; mov.b64 {tmp, %r6517}, %rd462; }
	cvt.u32.u64 	%r6518, %rd463;
	{ .reg .b32 tmp; mov.b64 {tmp, %r6519}, %rd463; }
	and.b32  	%r6520, %r6516, 65535;
	shr.u32 	%r6521, %r6516, 16;
	and.b32  	%r6522, %r6518, 65535;
	shr.u32 	%r6523, %r6518, 16;
	shr.u32 	%r6524, %r6520, 8;
	shr.u32 	%r6525, %r6522, 8;
	and.b32  	%r6526, %r6516, 255;
	shl.b32 	%r6527, %r6516, 8;
	and.b32  	%r6528, %r6527, 65280;
	add.s32 	%r6529, %r6084, %r6528;
	and.b32  	%r6530, %r6518, 255;
	add.s32 	%r6531, %r6529, %r6530;
	ld.shared.u8 	%rs1947, [%r6531];
	and.b32  	%r6532, %r6516, 65280;
	add.s32 	%r6533, %r6084, %r6532;
	add.s32 	%r6534, %r6533, %r6525;
	ld.shared.u8 	%rs1948, [%r6534];
	xor.b32  	%r6535, %r6524, %r6526;
	shl.b32 	%r6536, %r6535, 8;
	add.s32 	%r6537, %r6084, %r6536;
	xor.b32  	%r6538, %r6525, %r6530;
	add.s32 	%r6539, %r6537, %r6538;
	ld.shared.u8 	%rs1949, [%r6539];
	xor.b16  	%rs1950, %rs1947, %rs1949;
	xor.b16  	%rs1951, %rs1950, %rs1948;
	and.b16  	%rs1952, %rs1951, 255;
	mul.wide.u16 	%r6540, %rs1952, 256;
	xor.b16  	%rs1953, %rs1948, %rs1947;
	cvt.u32.u16 	%r6541, %rs1953;
	and.b32  	%r6542, %r6541, 255;
	or.b32  	%r6543, %r6540, %r6542;
	shr.u32 	%r6544, %r6516, 24;
	shr.u32 	%r6545, %r6518, 24;
	and.b32  	%r6546, %r6521, 255;
	shr.u32 	%r6547, %r6516, 8;
	and.b32  	%r6548, %r6547, 65280;
	add.s32 	%r6549, %r6084, %r6548;
	and.b32  	%r6550, %r6523, 255;
	add.s32 	%r6551, %r6549, %r6550;
	ld.shared.u8 	%rs1954, [%r6551];
	shl.b32 	%r6552, %r6544, 8;
	add.s32 	%r6553, %r6084, %r6552;
	add.s32 	%r6554, %r6553, %r6545;
	ld.shared.u8 	%rs1955, [%r6554];
	xor.b32  	%r6555, %r6546, %r6544;
	shl.b32 	%r6556, %r6555, 8;
	add.s32 	%r6557, %r6084, %r6556;
	xor.b32  	%r6558, %r6550, %r6545;
	add.s32 	%r6559, %r6557, %r6558;
	ld.shared.u8 	%rs1956, [%r6559];
	xor.b16  	%rs1957, %rs1954, %rs1956;
	xor.b16  	%rs1958, %rs1957, %rs1955;
	and.b16  	%rs1959, %rs1958, 255;
	mul.wide.u16 	%r6560, %rs1959, 256;
	xor.b16  	%rs1960, %rs1955, %rs1954;
	cvt.u32.u16 	%r6561, %rs1960;
	and.b32  	%r6562, %r6561, 255;
	or.b32  	%r6563, %r6560, %r6562;
	xor.b32  	%r6564, %r6520, %r6521;
	xor.b32  	%r6565, %r6522, %r6523;
	shr.u32 	%r6566, %r6564, 8;
	shr.u32 	%r6567, %r6565, 8;
	and.b32  	%r6568, %r6564, 255;
	shl.b32 	%r6569, %r6564, 8;
	and.b32  	%r6570, %r6569, 65280;
	add.s32 	%r6571, %r6084, %r6570;
	and.b32  	%r6572, %r6565, 255;
	add.s32 	%r6573, %r6571, %r6572;
	ld.shared.u8 	%rs1961, [%r6573];
	and.b32  	%r6574, %r6564, 65280;
	add.s32 	%r6575, %r6084, %r6574;
	add.s32 	%r6576, %r6575, %r6567;
	ld.shared.u8 	%rs1962, [%r6576];
	xor.b32  	%r6577, %r6568, %r6566;
	shl.b32 	%r6578, %r6577, 8;
	add.s32 	%r6579, %r6084, %r6578;
	xor.b32  	%r6580, %r6572, %r6567;
	add.s32 	%r6581, %r6579, %r6580;
	ld.shared.u8 	%rs1963, [%r6581];
	xor.b16  	%rs1964, %rs1961, %rs1963;
	xor.b16  	%rs1965, %rs1964, %rs1962;
	shl.b16 	%rs1966, %rs1965, 8;
	cvt.u32.u16 	%r6582, %rs1966;
	xor.b16  	%rs1967, %rs1962, %rs1961;
	cvt.u32.u16 	%r6583, %rs1967;
	and.b32  	%r6584, %r6583, 255;
	or.b32  	%r6585, %r6582, %r6584;
	xor.b32  	%r6586, %r6543, %r6585;
	xor.b32  	%r6587, %r6586, %r6563;
	shl.b32 	%r6588, %r6587, 16;
	xor.b32  	%r6589, %r6563, %r6543;
	or.b32  	%r6590, %r6588, %r6589;
	and.b32  	%r6591, %r6517, 65535;
	shr.u64 	%rd464, %rd462, 48;
	cvt.u32.u64 	%r6592, %rd464;
	and.b32  	%r6593, %r6519, 65535;
	shr.u64 	%rd465, %rd463, 48;
	cvt.u32.u64 	%r6594, %rd465;
	shr.u32 	%r6595, %r6591, 8;
	shr.u32 	%r6596, %r6593, 8;
	and.b32  	%r6597, %r6517, 255;
	shl.b32 	%r6598, %r6517, 8;
	and.b32  	%r6599, %r6598, 65280;
	add.s32 	%r6600, %r6084, %r6599;
	and.b32  	%r6601, %r6519, 255;
	add.s32 	%r6602, %r6600, %r6601;
	ld.shared.u8 	%rs1968, [%r6602];
	and.b32  	%r6603, %r6517, 65280;
	add.s32 	%r6604, %r6084, %r6603;
	add.s32 	%r6605, %r6604, %r6596;
	ld.shared.u8 	%rs1969, [%r6605];
	xor.b32  	%r6606, %r6595, %r6597;
	shl.b32 	%r6607, %r6606, 8;
	add.s32 	%r6608, %r6084, %r6607;
	xor.b32  	%r6609, %r6596, %r6601;
	add.s32 	%r6610, %r6608, %r6609;
	ld.shared.u8 	%rs1970, [%r6610];
	xor.b16  	%rs1971, %rs1968, %rs1970;
	xor.b16  	%rs1972, %rs1971, %rs1969;
	and.b16  	%rs1973, %rs1972, 255;
	mul.wide.u16 	%r6611, %rs1973, 256;
	xor.b16  	%rs1974, %rs1969, %rs1968;
	cvt.u32.u16 	%r6612, %rs1974;
	and.b32  	%r6613, %r6612, 255;
	or.b32  	%r6614, %r6611, %r6613;
	shr.u64 	%rd466, %rd462, 56;
	cvt.u32.u64 	%r6615, %rd466;
	shr.u64 	%rd467, %rd463, 56;
	cvt.u32.u64 	%r6616, %rd467;
	and.b32  	%r6617, %r6592, 255;
	shr.u64 	%rd468, %rd462, 40;
	cvt.u32.u64 	%r6618, %rd468;
	and.b32  	%r6619, %r6618, 65280;
	add.s32 	%r6620, %r6084, %r6619;
	and.b32  	%r6621, %r6594, 255;
	add.s32 	%r6622, %r6620, %r6621;
	ld.shared.u8 	%rs1975, [%r6622];
	shl.b32 	%r6623, %r6615, 8;
	add.s32 	%r6624, %r6084, %r6623;
	add.s32 	%r6625, %r6624, %r6616;
	ld.shared.u8 	%rs1976, [%r6625];
	xor.b32  	%r6626, %r6617, %r6615;
	shl.b32 	%r6627, %r6626, 8;
	add.s32 	%r6628, %r6084, %r6627;
	xor.b32  	%r6629, %r6621, %r6616;
	add.s32 	%r6630, %r6628, %r6629;
	ld.shared.u8 	%rs1977, [%r6630];
	xor.b16  	%rs1978, %rs1975, %rs1977;
	xor.b16  	%rs1979, %rs1978, %rs1976;
	and.b16  	%rs1980, %rs1979, 255;
	mul.wide.u16 	%r6631, %rs1980, 256;
	xor.b16  	%rs1981, %rs1976, %rs1975;
	cvt.u32.u16 	%r6632, %rs1981;
	and.b32  	%r6633, %r6632, 255;
	or.b32  	%r6634, %r6631, %r6633;
	xor.b32  	%r6635, %r6591, %r6592;
	xor.b32  	%r6636, %r6593, %r6594;
	shr.u32 	%r6637, %r6635, 8;
	shr.u32 	%r6638, %r6636, 8;
	and.b32  	%r6639, %r6635, 255;
	shl.b32 	%r6640, %r6635, 8;
	and.b32  	%r6641, %r6640, 65280;
	add.s32 	%r6642, %r6084, %r6641;
	and.b32  	%r6643, %r6636, 255;
	add.s32 	%r6644, %r6642, %r6643;
	ld.shared.u8 	%rs1982, [%r6644];
	and.b32  	%r6645, %r6635, 65280;
	add.s32 	%r6646, %r6084, %r6645;
	add.s32 	%r6647, %r6646, %r6638;
	ld.shared.u8 	%rs1983, [%r6647];
	xor.b32  	%r6648, %r6639, %r6637;
	shl.b32 	%r6649, %r6648, 8;
	add.s32 	%r6650, %r6084, %r6649;
	xor.b32  	%r6651, %r6643, %r6638;
	add.s32 	%r6652, %r6650, %r6651;
	ld.shared.u8 	%rs1984, [%r6652];
	xor.b16  	%rs1985, %rs1982, %rs1984;
	xor.b16  	%rs1986, %rs1985, %rs1983;
	shl.b16 	%rs1987, %rs1986, 8;
	cvt.u32.u16 	%r6653, %rs1987;
	xor.b16  	%rs1988, %rs1983, %rs1982;
	cvt.u32.u16 	%r6654, %rs1988;
	and.b32  	%r6655, %r6654, 255;
	or.b32  	%r6656, %r6653, %r6655;
	xor.b32  	%r6657, %r6614, %r6656;
	xor.b32  	%r6658, %r6657, %r6634;
	shl.b32 	%r6659, %r6658, 16;
	xor.b32  	%r6660, %r6634, %r6614;
	or.b32  	%r6661, %r6659, %r6660;
	xor.b32  	%r6662, %r6517, %r6516;
	xor.b32  	%r6663, %r6519, %r6518;
	and.b32  	%r6664, %r6662, 65535;
	shr.u32 	%r6665, %r6662, 16;
	and.b32  	%r6666, %r6663, 65535;
	shr.u32 	%r6667, %r6663, 16;
	shr.u32 	%r6668, %r6664, 8;
	shr.u32 	%r6669, %r6666, 8;
	and.b32  	%r6670, %r6662, 255;
	shl.b32 	%r6671, %r6662, 8;
	and.b32  	%r6672, %r6671, 65280;
	add.s32 	%r6673, %r6084, %r6672;
	and.b32  	%r6674, %r6663, 255;
	add.s32 	%r6675, %r6673, %r6674;
	ld.shared.u8 	%rs1989, [%r6675];
	and.b32  	%r6676, %r6662, 65280;
	add.s32 	%r6677, %r6084, %r6676;
	add.s32 	%r6678, %r6677, %r6669;
	ld.shared.u8 	%rs1990, [%r6678];
	xor.b32  	%r6679, %r6668, %r6670;
	shl.b32 	%r6680, %r6679, 8;
	add.s32 	%r6681, %r6084, %r6680;
	xor.b32  	%r6682, %r6669, %r6674;
	add.s32 	%r6683, %r6681, %r6682;
	ld.shared.u8 	%rs1991, [%r6683];
	xor.b16  	%rs1992, %rs1989, %rs1991;
	xor.b16  	%rs1993, %rs1992, %rs1990;
	and.b16  	%rs1994, %rs1993, 255;
	mul.wide.u16 	%r6684, %rs1994, 256;
	xor.b16  	%rs1995, %rs1990, %rs1989;
	cvt.u32.u16 	%r6685, %rs1995;
	and.b32  	%r6686, %r6685, 255;
	or.b32  	%r6687, %r6684, %r6686;
	shr.u32 	%r6688, %r6662, 24;
	shr.u32 	%r6689, %r6663, 24;
	and.b32  	%r6690, %r6665, 255;
	shr.u32 	%r6691, %r6662, 8;
	and.b32  	%r6692, %r6691, 65280;
	add.s32 	%r6693, %r6084, %r6692;
	and.b32  	%r6694, %r6667, 255;
	add.s32 	%r6695, %r6693, %r6694;
	ld.shared.u8 	%rs1996, [%r6695];
	shl.b32 	%r6696, %r6688, 8;
	add.s32 	%r6697, %r6084, %r6696;
	add.s32 	%r6698, %r6697, %r6689;
	ld.shared.u8 	%rs1997, [%r6698];
	xor.b32  	%r6699, %r6690, %r6688;
	shl.b32 	%r6700, %r6699, 8;
	add.s32 	%r6701, %r6084, %r6700;
	xor.b32  	%r6702, %r6694, %r6689;
	add.s32 	%r6703, %r6701, %r6702;
	ld.shared.u8 	%rs1998, [%r6703];
	xor.b16  	%rs1999, %rs1996, %rs1998;
	xor.b16  	%rs2000, %rs1999, %rs1997;
	and.b16  	%rs2001, %rs2000, 255;
	mul.wide.u16 	%r6704, %rs2001, 256;
	xor.b16  	%rs2002, %rs1997, %rs1996;
	cvt.u32.u16 	%r6705, %rs2002;
	and.b32  	%r6706, %r6705, 255;
	or.b32  	%r6707, %r6704, %r6706;
	xor.b32  	%r6708, %r6664, %r6665;
	xor.b32  	%r6709, %r6666, %r6667;
	shr.u32 	%r6710, %r6708, 8;
	shr.u32 	%r6711, %r6709, 8;
	and.b32  	%r6712, %r6708, 255;
	shl.b32 	%r6713, %r6708, 8;
	and.b32  	%r6714, %r6713, 65280;
	add.s32 	%r6715, %r6084, %r6714;
	and.b32  	%r6716, %r6709, 255;
	add.s32 	%r6717, %r6715, %r6716;
	ld.shared.u8 	%rs2003, [%r6717];
	and.b32  	%r6718, %r6708, 65280;
	add.s32 	%r6719, %r6084, %r6718;
	add.s32 	%r6720, %r6719, %r6711;
	ld.shared.u8 	%rs2004, [%r6720];
	xor.b32  	%r6721, %r6712, %r6710;
	shl.b32 	%r6722, %r6721, 8;
	add.s32 	%r6723, %r6084, %r6722;
	xor.b32  	%r6724, %r6716, %r6711;
	add.s32 	%r6725, %r6723, %r6724;
	ld.shared.u8 	%rs2005, [%r6725];
	xor.b16  	%rs2006, %rs2003, %rs2005;
	xor.b16  	%rs2007, %rs2006, %rs2004;
	shl.b16 	%rs2008, %rs2007, 8;
	cvt.u32.u16 	%r6726, %rs2008;
	xor.b16  	%rs2009, %rs2004, %rs2003;
	cvt.u32.u16 	%r6727, %rs2009;
	and.b32  	%r6728, %r6727, 255;
	or.b32  	%r6729, %r6726, %r6728;
	xor.b32  	%r6730, %r6687, %r6729;
	xor.b32  	%r6731, %r6730, %r6707;
	shl.b32 	%r6732, %r6731, 16;
	xor.b32  	%r6733, %r6707, %r6687;
	or.b32  	%r6734, %r6732, %r6733;
	xor.b32  	%r6735, %r6590, %r6734;
	xor.b32  	%r6736, %r6735, %r6661;
	cvt.u64.u32 	%rd469, %r6736;
	shl.b64 	%rd470, %rd469, 32;
	xor.b32  	%r6737, %r6661, %r6590;
	cvt.u64.u32 	%rd471, %r6737;
	or.b64  	%rd472, %rd470, %rd471;
	xor.b64  	%rd473, %rd452, %rd759;
	xor.b64  	%rd759, %rd473, %rd461;
	xor.b64  	%rd474, %rd758, %rd472;
	xor.b64  	%rd475, %rd474, %rd452;
	xor.b64  	%rd758, %rd475, %rd461;
$L__BB1_24:
	ld.param.u32 	%r10763, [_Z18kernel_gf128_towerPK7uint128S1_PS_i_param_3];
	add.s32 	%r6738, %r11, 2560;
	setp.ge.s32 	%p53, %r6738, %r10763;
	@%p53 bra 	$L__BB1_26;
	ld.param.u64 	%rd749, [_Z18kernel_gf128_towerPK7uint128S1_PS_i_param_1];
	ld.param.u64 	%rd733, [_Z18kernel_gf128_towerPK7uint128S1_PS_i_param_0];
	cvta.to.global.u64 	%rd476, %rd733;
	mul.wide.u32 	%rd477, %r11, 16;
	add.s64 	%rd478, %rd476, %rd477;
	ld.global.nc.u64 	%rd479, [%rd478+40960];
	ld.global.nc.u64 	%rd480, [%rd478+40968];
	cvta.to.global.u64 	%rd481, %rd749;
	add.s64 	%rd482, %rd481, %rd477;
	ld.global.nc.u64 	%rd483, [%rd482+40960];
	ld.global.nc.u64 	%rd484, [%rd482+40968];
	cvt.u32.u64 	%r6739, %rd479;
	{ .reg .b32 tmp; mov.b64 {tmp, %r6740}, %rd479; }
	cvt.u32.u64 	%r6741, %rd483;
	{ .reg .b32 tmp; mov.b64 {tmp, %r6742}, %rd483; }
	and.b32  	%r6743, %r6739, 65535;
	shr.u32 	%r6744, %r6739, 16;
	and.b32  	%r6745, %r6741, 65535;
	shr.u32 	%r6746, %r6741, 16;
	shr.u32 	%r6747, %r6743, 8;
	shr.u32 	%r6748, %r6745, 8;
	and.b32  	%r6749, %r6739, 255;
	shl.b32 	%r6750, %r6739, 8;
	and.b32  	%r6751, %r6750, 65280;
	mov.u32 	%r6752, smem_raw;
	add.s32 	%r6753, %r6752, %r6751;
	and.b32  	%r6754, %r6741, 255;
	add.s32 	%r6755, %r6753, %r6754;
	ld.shared.u8 	%rs2010, [%r6755];
	and.b32  	%r6756, %r6739, 65280;
	add.s32 	%r6757, %r6752, %r6756;
	add.s32 	%r6758, %r6757, %r6748;
	ld.shared.u8 	%rs2011, [%r6758];
	xor.b32  	%r6759, %r6747, %r6749;
	shl.b32 	%r6760, %r6759, 8;
	add.s32 	%r6761, %r6752, %r6760;
	xor.b32  	%r6762, %r6748, %r6754;
	add.s32 	%r6763, %r6761, %r6762;
	ld.shared.u8 	%rs2012, [%r6763];
	xor.b16  	%rs2013, %rs2010, %rs2012;
	xor.b16  	%rs2014, %rs2013, %rs2011;
	and.b16  	%rs2015, %rs2014, 255;
	mul.wide.u16 	%r6764, %rs2015, 256;
	xor.b16  	%rs2016, %rs2011, %rs2010;
	cvt.u32.u16 	%r6765, %rs2016;
	and.b32  	%r6766, %r6765, 255;
	or.b32  	%r6767, %r6764, %r6766;
	shr.u32 	%r6768, %r6739, 24;
	shr.u32 	%r6769, %r6741, 24;
	and.b32  	%r6770, %r6744, 255;
	shr.u32 	%r6771, %r6739, 8;
	and.b32  	%r6772, %r6771, 65280;
	add.s32 	%r6773, %r6752, %r6772;
	and.b32  	%r6774, %r6746, 255;
	add.s32 	%r6775, %r6773, %r6774;
	ld.shared.u8 	%rs2017, [%r6775];
	shl.b32 	%r6776, %r6768, 8;
	add.s32 	%r6777, %r6752, %r6776;
	add.s32 	%r6778, %r6777, %r6769;
	ld.shared.u8 	%rs2018, [%r6778];
	xor.b32  	%r6779, %r6770, %r6768;
	shl.b32 	%r6780, %r6779, 8;
	add.s32 	%r6781, %r6752, %r6780;
	xor.b32  	%r6782, %r6774, %r6769;
	add.s32 	%r6783, %r6781, %r6782;
	ld.shared.u8 	%rs2019, [%r6783];
	xor.b16  	%rs2020, %rs2017, %rs2019;
	xor.b16  	%rs2021, %rs2020, %rs2018;
	and.b16  	%rs2022, %rs2021, 255;
	mul.wide.u16 	%r6784, %rs2022, 256;
	xor.b16  	%rs2023, %rs2018, %rs2017;
	cvt.u32.u16 	%r6785, %rs2023;
	and.b32  	%r6786, %r6785, 255;
	or.b32  	%r6787, %r6784, %r6786;
	xor.b32  	%r6788, %r6743, %r6744;
	xor.b32  	%r6789, %r6745, %r6746;
	shr.u32 	%r6790, %r6788, 8;
	shr.u32 	%r6791, %r6789, 8;
	and.b32  	%r6792, %r6788, 255;
	shl.b32 	%r6793, %r6788, 8;
	and.b32  	%r6794, %r6793, 65280;
	add.s32 	%r6795, %r6752, %r6794;
	and.b32  	%r6796, %r6789, 255;
	add.s32 	%r6797, %r6795, %r6796;
	ld.shared.u8 	%rs2024, [%r6797];
	and.b32  	%r6798, %r6788, 65280;
	add.s32 	%r6799, %r6752, %r6798;
	add.s32 	%r6800, %r6799, %r6791;
	ld.shared.u8 	%rs2025, [%r6800];
	xor.b32  	%r6801, %r6792, %r6790;
	shl.b32 	%r6802, %r6801, 8;
	add.s32 	%r6803, %r6752, %r6802;
	xor.b32  	%r6804, %r6796, %r6791;
	add.s32 	%r6805, %r6803, %r6804;
	ld.shared.u8 	%rs2026, [%r6805];
	xor.b16  	%rs2027, %rs2024, %rs2026;
	xor.b16  	%rs2028, %rs2027, %rs2025;
	shl.b16 	%rs2029, %rs2028, 8;
	cvt.u32.u16 	%r6806, %rs2029;
	xor.b16  	%rs2030, %rs2025, %rs2024;
	cvt.u32.u16 	%r6807, %rs2030;
	and.b32  	%r6808, %r6807, 255;
	or.b32  	%r6809, %r6806, %r6808;
	xor.b32  	%r6810, %r6767, %r6809;
	xor.b32  	%r6811, %r6810, %r6787;
	shl.b32 	%r6812, %r6811, 16;
	xor.b32  	%r6813, %r6787, %r6767;
	or.b32  	%r6814, %r6812, %r6813;
	and.b32  	%r6815, %r6740, 65535;
	shr.u64 	%rd485, %rd479, 48;
	cvt.u32.u64 	%r6816, %rd485;
	and.b32  	%r6817, %r6742, 65535;
	shr.u64 	%rd486, %rd483, 48;
	cvt.u32.u64 	%r6818, %rd486;
	shr.u32 	%r6819, %r6815, 8;
	shr.u32 	%r6820, %r6817, 8;
	and.b32  	%r6821, %r6740, 255;
	shl.b32 	%r6822, %r6740, 8;
	and.b32  	%r6823, %r6822, 65280;
	add.s32 	%r6824, %r6752, %r6823;
	and.b32  	%r6825, %r6742, 255;
	add.s32 	%r6826, %r6824, %r6825;
	ld.shared.u8 	%rs2031, [%r6826];
	and.b32  	%r6827, %r6740, 65280;
	add.s32 	%r6828, %r6752, %r6827;
	add.s32 	%r6829, %r6828, %r6820;
	ld.shared.u8 	%rs2032, [%r6829];
	xor.b32  	%r6830, %r6819, %r6821;
	shl.b32 	%r6831, %r6830, 8;
	add.s32 	%r6832, %r6752, %r6831;
	xor.b32  	%r6833, %r6820, %r6825;
	add.s32 	%r6834, %r6832, %r6833;
	ld.shared.u8 	%rs2033, [%r6834];
	xor.b16  	%rs2034, %rs2031, %rs2033;
	xor.b16  	%rs2035, %rs2034, %rs2032;
	and.b16  	%rs2036, %rs2035, 255;
	mul.wide.u16 	%r6835, %rs2036, 256;
	xor.b16  	%rs2037, %rs2032, %rs2031;
	cvt.u32.u16 	%r6836, %rs2037;
	and.b32  	%r6837, %r6836, 255;
	or.b32  	%r6838, %r6835, %r6837;
	shr.u64 	%rd487, %rd479, 56;
	cvt.u32.u64 	%r6839, %rd487;
	shr.u64 	%rd488, %rd483, 56;
	cvt.u32.u64 	%r6840, %rd488;
	and.b32  	%r6841, %r6816, 255;
	shr.u64 	%rd489, %rd479, 40;
	cvt.u32.u64 	%r6842, %rd489;
	and.b32  	%r6843, %r6842, 65280;
	add.s32 	%r6844, %r6752, %r6843;
	and.b32  	%r6845, %r6818, 255;
	add.s32 	%r6846, %r6844, %r6845;
	ld.shared.u8 	%rs2038, [%r6846];
	shl.b32 	%r6847, %r6839, 8;
	add.s32 	%r6848, %r6752, %r6847;
	add.s32 	%r6849, %r6848, %r6840;
	ld.shared.u8 	%rs2039, [%r6849];
	xor.b32  	%r6850, %r6841, %r6839;
	shl.b32 	%r6851, %r6850, 8;
	add.s32 	%r6852, %r6752, %r6851;
	xor.b32  	%r6853, %r6845, %r6840;
	add.s32 	%r6854, %r6852, %r6853;
	ld.shared.u8 	%rs2040, [%r6854];
	xor.b16  	%rs2041, %rs2038, %rs2040;
	xor.b16  	%rs2042, %rs2041, %rs2039;
	and.b16  	%rs2043, %rs2042, 255;
	mul.wide.u16 	%r6855, %rs2043, 256;
	xor.b16  	%rs2044, %rs2039, %rs2038;
	cvt.u32.u16 	%r6856, %rs2044;
	and.b32  	%r6857, %r6856, 255;
	or.b32  	%r6858, %r6855, %r6857;
	xor.b32  	%r6859, %r6815, %r6816;
	xor.b32  	%r6860, %r6817, %r6818;
	shr.u32 	%r6861, %r6859, 8;
	shr.u32 	%r6862, %r6860, 8;
	and.b32  	%r6863, %r6859, 255;
	shl.b32 	%r6864, %r6859, 8;
	and.b32  	%r6865, %r6864, 65280;
	add.s32 	%r6866, %r6752, %r6865;
	and.b32  	%r6867, %r6860, 255;
	add.s32 	%r6868, %r6866, %r6867;
	ld.shared.u8 	%rs2045, [%r6868];
	and.b32  	%r6869, %r6859, 65280;
	add.s32 	%r6870, %r6752, %r6869;
	add.s32 	%r6871, %r6870, %r6862;
	ld.shared.u8 	%rs2046, [%r6871];
	xor.b32  	%r6872, %r6863, %r6861;
	shl.b32 	%r6873, %r6872, 8;
	add.s32 	%r6874, %r6752, %r6873;
	xor.b32  	%r6875, %r6867, %r6862;
	add.s32 	%r6876, %r6874, %r6875;
	ld.shared.u8 	%rs2047, [%r6876];
	xor.b16  	%rs2048, %rs2045, %rs2047;
	xor.b16  	%rs2049, %rs2048, %rs2046;
	shl.b16 	%rs2050, %rs2049, 8;
	cvt.u32.u16 	%r6877, %rs2050;
	xor.b16  	%rs2051, %rs2046, %rs2045;
	cvt.u32.u16 	%r6878, %rs2051;
	and.b32  	%r6879, %r6878, 255;
	or.b32  	%r6880, %r6877, %r6879;
	xor.b32  	%r6881, %r6838, %r6880;
	xor.b32  	%r6882, %r6881, %r6858;
	shl.b32 	%r6883, %r6882, 16;
	xor.b32  	%r6884, %r6858, %r6838;
	or.b32  	%r6885, %r6883, %r6884;
	xor.b32  	%r6886, %r6740, %r6739;
	xor.b32  	%r6887, %r6742, %r6741;
	and.b32  	%r6888, %r6886, 65535;
	shr.u32 	%r6889, %r6886, 16;
	and.b32  	%r6890, %r6887, 65535;
	shr.u32 	%r6891, %r6887, 16;
	shr.u32 	%r6892, %r6888, 8;
	shr.u32 	%r6893, %r6890, 8;
	and.b32  	%r6894, %r6886, 255;
	shl.b32 	%r6895, %r6886, 8;
	and.b32  	%r6896, %r6895, 65280;
	add.s32 	%r6897, %r6752, %r6896;
	and.b32  	%r6898, %r6887, 255;
	add.s32 	%r6899, %r6897, %r6898;
	ld.shared.u8 	%rs2052, [%r6899];
	and.b32  	%r6900, %r6886, 65280;
	add.s32 	%r6901, %r6752, %r6900;
	add.s32 	%r6902, %r6901, %r6893;
	ld.shared.u8 	%rs2053, [%r6902];
	xor.b32  	%r6903, %r6892, %r6894;
	shl.b32 	%r6904, %r6903, 8;
	add.s32 	%r6905, %r6752, %r6904;
	xor.b32  	%r6906, %r6893, %r6898;
	add.s32 	%r6907, %r6905, %r6906;
	ld.shared.u8 	%rs2054, [%r6907];
	xor.b16  	%rs2055, %rs2052, %rs2054;
	xor.b16  	%rs2056, %rs2055, %rs2053;
	and.b16  	%rs2057, %rs2056, 255;
	mul.wide.u16 	%r6908, %rs2057, 256;
	xor.b16  	%rs2058, %rs2053, %rs2052;
	cvt.u32.u16 	%r6909, %rs2058;
	and.b32  	%r6910, %r6909, 255;
	or.b32  	%r6911, %r6908, %r6910;
	shr.u32 	%r6912, %r6886, 24;
	shr.u32 	%r6913, %r6887, 24;
	and.b32  	%r6914, %r6889, 255;
	shr.u32 	%r6915, %r6886, 8;
	and.b32  	%r6916, %r6915, 65280;
	add.s32 	%r6917, %r6752, %r6916;
	and.b32  	%r6918, %r6891, 255;
	add.s32 	%r6919, %r6917, %r6918;
	ld.shared.u8 	%rs2059, [%r6919];
	shl.b32 	%r6920, %r6912, 8;
	add.s32 	%r6921, %r6752, %r6920;
	add.s32 	%r6922, %r6921, %r6913;
	ld.shared.u8 	%rs2060, [%r6922];
	xor.b32  	%r6923, %r6914, %r6912;
	shl.b32 	%r6924, %r6923, 8;
	add.s32 	%r6925, %r6752, %r6924;
	xor.b32  	%r6926, %r6918, %r6913;
	add.s32 	%r6927, %r6925, %r6926;
	ld.shared.u8 	%rs2061, [%r6927];
	xor.b16  	%rs2062, %rs2059, %rs2061;
	xor.b16  	%rs2063, %rs2062, %rs2060;
	and.b16  	%rs2064, %rs2063, 255;
	mul.wide.u16 	%r6928, %rs2064, 256;
	xor.b16  	%rs2065, %rs2060, %rs2059;
	cvt.u32.u16 	%r6929, %rs2065;
	and.b32  	%r6930, %r6929, 255;
	or.b32  	%r6931, %r6928, %r6930;
	xor.b32  	%r6932, %r6888, %r6889;
	xor.b32  	%r6933, %r6890, %r6891;
	shr.u32 	%r6934, %r6932, 8;
	shr.u32 	%r6935, %r6933, 8;
	and.b32  	%r6936, %r6932, 255;
	shl.b32 	%r6937, %r6932, 8;
	and.b32  	%r6938, %r6937, 65280;
	add.s32 	%r6939, %r6752, %r6938;
	and.b32  	%r6940, %r6933, 255;
	add.s32 	%r6941, %r6939, %r6940;
	ld.shared.u8 	%rs2066, [%r6941];
	and.b32  	%r6942, %r6932, 65280;
	add.s32 	%r6943, %r6752, %r6942;
	add.s32 	%r6944, %r6943, %r6935;
	ld.shared.u8 	%rs2067, [%r6944];
	xor.b32  	%r6945, %r6936, %r6934;
	shl.b32 	%r6946, %r6945, 8;
	add.s32 	%r6947, %r6752, %r6946;
	xor.b32  	%r6948, %r6940, %r6935;
	add.s32 	%r6949, %r6947, %r6948;
	ld.shared.u8 	%rs2068, [%r6949];
	xor.b16  	%rs2069, %rs2066, %rs2068;
	xor.b16  	%rs2070, %rs2069, %rs2067;
	shl.b16 	%rs2071, %rs2070, 8;
	cvt.u32.u16 	%r6950, %rs2071;
	xor.b16  	%rs2072, %rs2067, %rs2066;
	cvt.u32.u16 	%r6951, %rs2072;
	and.b32  	%r6952, %r6951, 255;
	or.b32  	%r6953, %r6950, %r6952;
	xor.b32  	%r6954, %r6911, %r6953;
	xor.b32  	%r6955, %r6954, %r6931;
	shl.b32 	%r6956, %r6955, 16;
	xor.b32  	%r6957, %r6931, %r6911;
	or.b32  	%r6958, %r6956, %r6957;
	xor.b32  	%r6959, %r6814, %r6958;
	xor.b32  	%r6960, %r6959, %r6885;
	cvt.u64.u32 	%rd490, %r6960;
	shl.b64 	%rd491, %rd490, 32;
	xor.b32  	%r6961, %r6885, %r6814;
	cvt.u64.u32 	%rd492, %r6961;
	or.b64  	%rd493, %rd491, %rd492;
	cvt.u32.u64 	%r6962, %rd480;
	{ .reg .b32 tmp; mov.b64 {tmp, %r6963}, %rd480; }
	cvt.u32.u64 	%r6964, %rd484;
	{ .reg .b32 tmp; mov.b64 {tmp, %r6965}, %rd484; }
	and.b32  	%r6966, %r6962, 65535;
	shr.u32 	%r6967, %r6962, 16;
	and.b32  	%r6968, %r6964, 65535;
	shr.u32 	%r6969, %r6964, 16;
	shr.u32 	%r6970, %r6966, 8;
	shr.u32 	%r6971, %r6968, 8;
	and.b32  	%r6972, %r6962, 255;
	shl.b32 	%r6973, %r6962, 8;
	and.b32  	%r6974, %r6973, 65280;
	add.s32 	%r6975, %r6752, %r6974;
	and.b32  	%r6976, %r6964, 255;
	add.s32 	%r6977, %r6975, %r6976;
	ld.shared.u8 	%rs2073, [%r6977];
	and.b32  	%r6978, %r6962, 65280;
	add.s32 	%r6979, %r6752, %r6978;
	add.s32 	%r6980, %r6979, %r6971;
	ld.shared.u8 	%rs2074, [%r6980];
	xor.b32  	%r6981, %r6970, %r6972;
	shl.b32 	%r6982, %r6981, 8;
	add.s32 	%r6983, %r6752, %r6982;
	xor.b32  	%r6984, %r6971, %r6976;
	add.s32 	%r6985, %r6983, %r6984;
	ld.shared.u8 	%rs2075, [%r6985];
	xor.b16  	%rs2076, %rs2073, %rs2075;
	xor.b16  	%rs2077, %rs2076, %rs2074;
	and.b16  	%rs2078, %rs2077, 255;
	mul.wide.u16 	%r6986, %rs2078, 256;
	xor.b16  	%rs2079, %rs2074, %rs2073;
	cvt.u32.u16 	%r6987, %rs2079;
	and.b32  	%r6988, %r6987, 255;
	or.b32  	%r6989, %r6986, %r6988;
	shr.u32 	%r6990, %r6962, 24;
	shr.u32 	%r6991, %r6964, 24;
	and.b32  	%r6992, %r6967, 255;
	shr.u32 	%r6993, %r6962, 8;
	and.b32  	%r6994, %r6993, 65280;
	add.s32 	%r6995, %r6752, %r6994;
	and.b32  	%r6996, %r6969, 255;
	add.s32 	%r6997, %r6995, %r6996;
	ld.shared.u8 	%rs2080, [%r6997];
	shl.b32 	%r6998, %r6990, 8;
	add.s32 	%r6999, %r6752, %r6998;
	add.s32 	%r7000, %r6999, %r6991;
	ld.shared.u8 	%rs2081, [%r7000];
	xor.b32  	%r7001, %r6992, %r6990;
	shl.b32 	%r7002, %r7001, 8;
	add.s32 	%r7003, %r6752, %r7002;
	xor.b32  	%r7004, %r6996, %r6991;
	add.s32 	%r7005, %r7003, %r7004;
	ld.shared.u8 	%rs2082, [%r7005];
	xor.b16  	%rs2083, %rs2080, %rs2082;
	xor.b16  	%rs2084, %rs2083, %rs2081;
	and.b16  	%rs2085, %rs2084, 255;
	mul.wide.u16 	%r7006, %rs2085, 256;
	xor.b16  	%rs2086, %rs2081, %rs2080;
	cvt.u32.u16 	%r7007, %rs2086;
	and.b32  	%r7008, %r7007, 255;
	or.b32  	%r7009, %r7006, %r7008;
	xor.b32  	%r7010, %r6966, %r6967;
	xor.b32  	%r7011, %r6968, %r6969;
	shr.u32 	%r7012, %r7010, 8;
	shr.u32 	%r7013, %r7011, 8;
	and.b32  	%r7014, %r7010, 255;
	shl.b32 	%r7015, %r7010, 8;
	and.b32  	%r7016, %r7015, 65280;
	add.s32 	%r7017, %r6752, %r7016;
	and.b32  	%r7018, %r7011, 255;
	add.s32 	%r7019, %r7017, %r7018;
	ld.shared.u8 	%rs2087, [%r7019];
	and.b32  	%r7020, %r7010, 65280;
	add.s32 	%r7021, %r6752, %r7020;
	add.s32 	%r7022, %r7021, %r7013;
	ld.shared.u8 	%rs2088, [%r7022];
	xor.b32  	%r7023, %r7014, %r7012;
	shl.b32 	%r7024, %r7023, 8;
	add.s32 	%r7025, %r6752, %r7024;
	xor.b32  	%r7026, %r7018, %r7013;
	add.s32 	%r7027, %r7025, %r7026;
	ld.shared.u8 	%rs2089, [%r7027];
	xor.b16  	%rs2090, %rs2087, %rs2089;
	xor.b16  	%rs2091, %rs2090, %rs2088;
	shl.b16 	%rs2092, %rs2091, 8;
	cvt.u32.u16 	%r7028, %rs2092;
	xor.b16  	%rs2093, %rs2088, %rs2087;
	cvt.u32.u16 	%r7029, %rs2093;
	and.b32  	%r7030, %r7029, 255;
	or.b32  	%r7031, %r7028, %r7030;
	xor.b32  	%r7032, %r6989, %r7031;
	xor.b32  	%r7033, %r7032, %r7009;
	shl.b32 	%r7034, %r7033, 16;
	xor.b32  	%r7035, %r7009, %r6989;
	or.b32  	%r7036, %r7034, %r7035;
	and.b32  	%r7037, %r6963, 65535;
	shr.u64 	%rd494, %rd480, 48;
	cvt.u32.u64 	%r7038, %rd494;
	and.b32  	%r7039, %r6965, 65535;
	shr.u64 	%rd495, %rd484, 48;
	cvt.u32.u64 	%r7040, %rd495;
	shr.u32 	%r7041, %r7037, 8;
	shr.u32 	%r7042, %r7039, 8;
	and.b32  	%r7043, %r6963, 255;
	shl.b32 	%r7044, %r6963, 8;
	and.b32  	%r7045, %r7044, 65280;
	add.s32 	%r7046, %r6752, %r7045;
	and.b32  	%r7047, %r6965, 255;
	add.s32 	%r7048, %r7046, %r7047;
	ld.shared.u8 	%rs2094, [%r7048];
	and.b32  	%r7049, %r6963, 65280;
	add.s32 	%r7050, %r6752, %r7049;
	add.s32 	%r7051, %r7050, %r7042;
	ld.shared.u8 	%rs2095, [%r7051];
	xor.b32  	%r7052, %r7041, %r7043;
	shl.b32 	%r7053, %r7052, 8;
	add.s32 	%r7054, %r6752, %r7053;
	xor.b32  	%r7055, %r7042, %r7047;
	add.s32 	%r7056, %r7054, %r7055;
	ld.shared.u8 	%rs2096, [%r7056];
	xor.b16  	%rs2097, %rs2094, %rs2096;
	xor.b16  	%rs2098, %rs2097, %rs2095;
	and.b16  	%rs2099, %rs2098, 255;
	mul.wide.u16 	%r7057, %rs2099, 256;
	xor.b16  	%rs2100, %rs2095, %rs2094;
	cvt.u32.u16 	%r7058, %rs2100;
	and.b32  	%r7059, %r7058, 255;
	or.b32  	%r7060, %r7057, %r7059;
	shr.u64 	%rd496, %rd480, 56;
	cvt.u32.u64 	%r7061, %rd496;
	shr.u64 	%rd497, %rd484, 56;
	cvt.u32.u64 	%r7062, %rd497;
	and.b32  	%r7063, %r7038, 255;
	shr.u64 	%rd498, %rd480, 40;
	cvt.u32.u64 	%r7064, %rd498;
	and.b32  	%r7065, %r7064, 65280;
	add.s32 	%r7066, %r6752, %r7065;
	and.b32  	%r7067, %r7040, 255;
	add.s32 	%r7068, %r7066, %r7067;
	ld.shared.u8 	%rs2101, [%r7068];
	shl.b32 	%r7069, %r7061, 8;
	add.s32 	%r7070, %r6752, %r7069;
	add.s32 	%r7071, %r7070, %r7062;
	ld.shared.u8 	%rs2102, [%r7071];
	xor.b32  	%r7072, %r7063, %r7061;
	shl.b32 	%r7073, %r7072, 8;
	add.s32 	%r7074, %r6752, %r7073;
	xor.b32  	%r7075, %r7067, %r7062;
	add.s32 	%r7076, %r7074, %r7075;
	ld.shared.u8 	%rs2103, [%r7076];
	xor.b16  	%rs2104, %rs2101, %rs2103;
	xor.b16  	%rs2105, %rs2104, %rs2102;
	and.b16  	%rs2106, %rs2105, 255;
	mul.wide.u16 	%r7077, %rs2106, 256;
	xor.b16  	%rs2107, %rs2102, %rs2101;
	cvt.u32.u16 	%r7078, %rs2107;
	and.b32  	%r7079, %r7078, 255;
	or.b32  	%r7080, %r7077, %r7079;
	xor.b32  	%r7081, %r7037, %r7038;
	xor.b32  	%r7082, %r7039, %r7040;
	shr.u32 	%r7083, %r7081, 8;
	shr.u32 	%r7084, %r7082, 8;
	and.b32  	%r7085, %r7081, 255;
	shl.b32 	%r7086, %r7081, 8;
	and.b32  	%r7087, %r7086, 65280;
	add.s32 	%r7088, %r6752, %r7087;
	and.b32  	%r7089, %r7082, 255;
	add.s32 	%r7090, %r7088, %r7089;
	ld.shared.u8 	%rs2108, [%r7090];
	and.b32  	%r7091, %r7081, 65280;
	add.s32 	%r7092, %r6752, %r7091;
	add.s32 	%r7093, %r7092, %r7084;
	ld.shared.u8 	%rs2109, [%r7093];
	xor.b32  	%r7094, %r7085, %r7083;
	shl.b32 	%r7095, %r7094, 8;
	add.s32 	%r7096, %r6752, %r7095;
	xor.b32  	%r7097, %r7089, %r7084;
	add.s32 	%r7098, %r7096, %r7097;
	ld.shared.u8 	%rs2110, [%r7098];
	xor.b16  	%rs2111, %rs2108, %rs2110;
	xor.b16  	%rs2112, %rs2111, %rs2109;
	shl.b16 	%rs2113, %rs2112, 8;
	cvt.u32.u16 	%r7099, %rs2113;
	xor.b16  	%rs2114, %rs2109, %rs2108;
	cvt.u32.u16 	%r7100, %rs2114;
	and.b32  	%r7101, %r7100, 255;
	or.b32  	%r7102, %r7099, %r7101;
	xor.b32  	%r7103, %r7060, %r7102;
	xor.b32  	%r7104, %r7103, %r7080;
	shl.b32 	%r7105, %r7104, 16;
	xor.b32  	%r7106, %r7080, %r7060;
	or.b32  	%r7107, %r7105, %r7106;
	xor.b32  	%r7108, %r6963, %r6962;
	xor.b32  	%r7109, %r6965, %r6964;
	and.b32  	%r7110, %r7108, 65535;
	shr.u32 	%r7111, %r7108, 16;
	and.b32  	%r7112, %r7109, 65535;
	shr.u32 	%r7113, %r7109, 16;
	shr.u32 	%r7114, %r7110, 8;
	shr.u32 	%r7115, %r7112, 8;
	and.b32  	%r7116, %r7108, 255;
	shl.b32 	%r7117, %r7108, 8;
	and.b32  	%r7118, %r7117, 65280;
	add.s32 	%r7119, %r6752, %r7118;
	and.b32  	%r7120, %r7109, 255;
	add.s32 	%r7121, %r7119, %r7120;
	ld.shared.u8 	%rs2115, [%r7121];
	and.b32  	%r7122, %r7108, 65280;
	add.s32 	%r7123, %r6752, %r7122;
	add.s32 	%r7124, %r7123, %r7115;
	ld.shared.u8 	%rs2116, [%r7124];
	xor.b32  	%r7125, %r7114, %r7116;
	shl.b32 	%r7126, %r7125, 8;
	add.s32 	%r7127, %r6752, %r7126;
	xor.b32  	%r7128, %r7115, %r7120;
	add.s32 	%r7129, %r7127, %r7128;
	ld.shared.u8 	%rs2117, [%r7129];
	xor.b16  	%rs2118, %rs2115, %rs2117;
	xor.b16  	%rs2119, %rs2118, %rs2116;
	and.b16  	%rs2120, %rs2119, 255;
	mul.wide.u16 	%r7130, %rs2120, 256;
	xor.b16  	%rs2121, %rs2116, %rs2115;
	cvt.u32.u16 	%r7131, %rs2121;
	and.b32  	%r7132, %r7131, 255;
	or.b32  	%r7133, %r7130, %r7132;
	shr.u32 	%r7134, %r7108, 24;
	shr.u32 	%r7135, %r7109, 24;
	and.b32  	%r7136, %r7111, 255;
	shr.u32 	%r7137, %r7108, 8;
	and.b32  	%r7138, %r7137, 65280;
	add.s32 	%r7139, %r6752, %r7138;
	and.b32  	%r7140, %r7113, 255;
	add.s32 	%r7141, %r7139, %r7140;
	ld.shared.u8 	%rs2122, [%r7141];
	shl.b32 	%r7142, %r7134, 8;
	add.s32 	%r7143, %r6752, %r7142;
	add.s32 	%r7144, %r7143, %r7135;
	ld.shared.u8 	%rs2123, [%r7144];
	xor.b32  	%r7145, %r7136, %r7134;
	shl.b32 	%r7146, %r7145, 8;
	add.s32 	%r7147, %r6752, %r7146;
	xor.b32  	%r7148, %r7140, %r7135;
	add.s32 	%r7149, %r7147, %r7148;
	ld.shared.u8 	%rs2124, [%r7149];
	xor.b16  	%rs2125, %rs2122, %rs2124;
	xor.b16  	%rs2126, %rs2125, %rs2123;
	and.b16  	%rs2127, %rs2126, 255;
	mul.wide.u16 	%r7150, %rs2127, 256;
	xor.b16  	%rs2128, %rs2123, %rs2122;
	cvt.u32.u16 	%r7151, %rs2128;
	and.b32  	%r7152, %r7151, 255;
	or.b32  	%r7153, %r7150, %r7152;
	xor.b32  	%r7154, %r7110, %r7111;
	xor.b32  	%r7155, %r7112, %r7113;
	shr.u32 	%r7156, %r7154, 8;
	shr.u32 	%r7157, %r7155, 8;
	and.b32  	%r7158, %r7154, 255;
	shl.b32 	%r7159, %r7154, 8;
	and.b32  	%r7160, %r7159, 65280;
	add.s32 	%r7161, %r6752, %r7160;
	and.b32  	%r7162, %r7155, 255;
	add.s32 	%r7163, %r7161, %r7162;
	ld.shared.u8 	%rs2129, [%r7163];
	and.b32  	%r7164, %r7154, 65280;
	add.s32 	%r7165, %r6752, %r7164;
	add.s32 	%r7166, %r7165, %r7157;
	ld.shared.u8 	%rs2130, [%r7166];
	xor.b32  	%r7167, %r7158, %r7156;
	shl.b32 	%r7168, %r7167, 8;
	add.s32 	%r7169, %r6752, %r7168;
	xor.b32  	%r7170, %r7162, %r7157;
	add.s32 	%r7171, %r7169, %r7170;
	ld.shared.u8 	%rs2131, [%r7171];
	xor.b16  	%rs2132, %rs2129, %rs2131;
	xor.b16  	%rs2133, %rs2132, %rs2130;
	shl.b16 	%rs2134, %rs2133, 8;
	cvt.u32.u16 	%r7172, %rs2134;
	xor.b16  	%rs2135, %rs2130, %rs2129;
	cvt.u32.u16 	%r7173, %rs2135;
	and.b32  	%r7174, %r7173, 255;
	or.b32  	%r7175, %r7172, %r7174;
	xor.b32  	%r7176, %r7133, %r7175;
	xor.b32  	%r7177, %r7176, %r7153;
	shl.b32 	%r7178, %r7177, 16;
	xor.b32  	%r7179, %r7153, %r7133;
	or.b32  	%r7180, %r7178, %r7179;
	xor.b32  	%r7181, %r7036, %r7180;
	xor.b32  	%r7182, %r7181, %r7107;
	cvt.u64.u32 	%rd499, %r7182;
	shl.b64 	%rd500, %rd499, 32;
	xor.b32  	%r7183, %r7107, %r7036;
	cvt.u64.u32 	%rd501, %r7183;
	or.b64  	%rd502, %rd500, %rd501;
	xor.b64  	%rd503, %rd480, %rd479;
	xor.b64  	%rd504, %rd484, %rd483;
	cvt.u32.u64 	%r7184, %rd503;
	{ .reg .b32 tmp; mov.b64 {tmp, %r7185}, %rd503; }
	cvt.u32.u64 	%r7186, %rd504;
	{ .reg .b32 tmp; mov.b64 {tmp, %r7187}, %rd504; }
	and.b32  	%r7188, %r7184, 65535;
	shr.u32 	%r7189, %r7184, 16;
	and.b32  	%r7190, %r7186, 65535;
	shr.u32 	%r7191, %r7186, 16;
	shr.u32 	%r7192, %r7188, 8;
	shr.u32 	%r7193, %r7190, 8;
	and.b32  	%r7194, %r7184, 255;
	shl.b32 	%r7195, %r7184, 8;
	and.b32  	%r7196, %r7195, 65280;
	add.s32 	%r7197, %r6752, %r7196;
	and.b32  	%r7198, %r7186, 255;
	add.s32 	%r7199, %r7197, %r7198;
	ld.shared.u8 	%rs2136, [%r7199];
	and.b32  	%r7200, %r7184, 65280;
	add.s32 	%r7201, %r6752, %r7200;
	add.s32 	%r7202, %r7201, %r7193;
	ld.shared.u8 	%rs2137, [%r7202];
	xor.b32  	%r7203, %r7192, %r7194;
	shl.b32 	%r7204, %r7203, 8;
	add.s32 	%r7205, %r6752, %r7204;
	xor.b32  	%r7206, %r7193, %r7198;
	add.s32 	%r7207, %r7205, %r7206;
	ld.shared.u8 	%rs2138, [%r7207];
	xor.b16  	%rs2139, %rs2136, %rs2138;
	xor.b16  	%rs2140, %rs2139, %rs2137;
	and.b16  	%rs2141, %rs2140, 255;
	mul.wide.u16 	%r7208, %rs2141, 256;
	xor.b16  	%rs2142, %rs2137, %rs2136;
	cvt.u32.u16 	%r7209, %rs2142;
	and.b32  	%r7210, %r7209, 255;
	or.b32  	%r7211, %r7208, %r7210;
	shr.u32 	%r7212, %r7184, 24;
	shr.u32 	%r7213, %r7186, 24;
	and.b32  	%r7214, %r7189, 255;
	shr.u32 	%r7215, %r7184, 8;
	and.b32  	%r7216, %r7215, 65280;
	add.s32 	%r7217, %r6752, %r7216;
	and.b32  	%r7218, %r7191, 255;
	add.s32 	%r7219, %r7217, %r7218;
	ld.shared.u8 	%rs2143, [%r7219];
	shl.b32 	%r7220, %r7212, 8;
	add.s32 	%r7221, %r6752, %r7220;
	add.s32 	%r7222, %r7221, %r7213;
	ld.shared.u8 	%rs2144, [%r7222];
	xor.b32  	%r7223, %r7214, %r7212;
	shl.b32 	%r7224, %r7223, 8;
	add.s32 	%r7225, %r6752, %r7224;
	xor.b32  	%r7226, %r7218, %r7213;
	add.s32 	%r7227, %r7225, %r7226;
	ld.shared.u8 	%rs2145, [%r7227];
	xor.b16  	%rs2146, %rs2143, %rs2145;
	xor.b16  	%rs2147, %rs2146, %rs2144;
	and.b16  	%rs2148, %rs2147, 255;
	mul.wide.u16 	%r7228, %rs2148, 256;
	xor.b16  	%rs2149, %rs2144, %rs2143;
	cvt.u32.u16 	%r7229, %rs2149;
	and.b32  	%r7230, %r7229, 255;
	or.b32  	%r7231, %r7228, %r7230;
	xor.b32  	%r7232, %r7188, %r7189;
	xor.b32  	%r7233, %r7190, %r7191;
	shr.u32 	%r7234, %r7232, 8;
	shr.u32 	%r7235, %r7233, 8;
	and.b32  	%r7236, %r7232, 255;
	shl.b32 	%r7237, %r7232, 8;
	and.b32  	%r7238, %r7237, 65280;
	add.s32 	%r7239, %r6752, %r7238;
	and.b32  	%r7240, %r7233, 255;
	add.s32 	%r7241, %r7239, %r7240;
	ld.shared.u8 	%rs2150, [%r7241];
	and.b32  	%r7242, %r7232, 65280;
	add.s32 	%r7243, %r6752, %r7242;
	add.s32 	%r7244, %r7243, %r7235;
	ld.shared.u8 	%rs2151, [%r7244];
	xor.b32  	%r7245, %r7236, %r7234;
	shl.b32 	%r7246, %r7245, 8;
	add.s32 	%r7247, %r6752, %r7246;
	xor.b32  	%r7248, %r7240, %r7235;
	add.s32 	%r7249, %r7247, %r7248;
	ld.shared.u8 	%rs2152, [%r7249];
	xor.b16  	%rs2153, %rs2150, %rs2152;
	xor.b16  	%rs2154, %rs2153, %rs2151;
	shl.b16 	%rs2155, %rs2154, 8;
	cvt.u32.u16 	%r7250, %rs2155;
	xor.b16  	%rs2156, %rs2151, %rs2150;
	cvt.u32.u16 	%r7251, %rs2156;
	and.b32  	%r7252, %r7251, 255;
	or.b32  	%r7253, %r7250, %r7252;
	xor.b32  	%r7254, %r7211, %r7253;
	xor.b32  	%r7255, %r7254, %r7231;
	shl.b32 	%r7256, %r7255, 16;
	xor.b32  	%r7257, %r7231, %r7211;
	or.b32  	%r7258, %r7256, %r7257;
	and.b32  	%r7259, %r7185, 65535;
	shr.u64 	%rd505, %rd503, 48;
	cvt.u32.u64 	%r7260, %rd505;
	and.b32  	%r7261, %r7187, 65535;
	shr.u64 	%rd506, %rd504, 48;
	cvt.u32.u64 	%r7262, %rd506;
	shr.u32 	%r7263, %r7259, 8;
	shr.u32 	%r7264, %r7261, 8;
	and.b32  	%r7265, %r7185, 255;
	shl.b32 	%r7266, %r7185, 8;
	and.b32  	%r7267, %r7266, 65280;
	add.s32 	%r7268, %r6752, %r7267;
	and.b32  	%r7269, %r7187, 255;
	add.s32 	%r7270, %r7268, %r7269;
	ld.shared.u8 	%rs2157, [%r7270];
	and.b32  	%r7271, %r7185, 65280;
	add.s32 	%r7272, %r6752, %r7271;
	add.s32 	%r7273, %r7272, %r7264;
	ld.shared.u8 	%rs2158, [%r7273];
	xor.b32  	%r7274, %r7263, %r7265;
	shl.b32 	%r7275, %r7274, 8;
	add.s32 	%r7276, %r6752, %r7275;
	xor.b32  	%r7277, %r7264, %r7269;
	add.s32 	%r7278, %r7276, %r7277;
	ld.shared.u8 	%rs2159, [%r7278];
	xor.b16  	%rs2160, %rs2157, %rs2159;
	xor.b16  	%rs2161, %rs2160, %rs2158;
	and.b16  	%rs2162, %rs2161, 255;
	mul.wide.u16 	%r7279, %rs2162, 256;
	xor.b16  	%rs2163, %rs2158, %rs2157;
	cvt.u32.u16 	%r7280, %rs2163;
	and.b32  	%r7281, %r7280, 255;
	or.b32  	%r7282, %r7279, %r7281;
	shr.u64 	%rd507, %rd503, 56;
	cvt.u32.u64 	%r7283, %rd507;
	shr.u64 	%rd508, %rd504, 56;
	cvt.u32.u64 	%r7284, %rd508;
	and.b32  	%r7285, %r7260, 255;
	shr.u64 	%rd509, %rd503, 40;
	cvt.u32.u64 	%r7286, %rd509;
	and.b32  	%r7287, %r7286, 65280;
	add.s32 	%r7288, %r6752, %r7287;
	and.b32  	%r7289, %r7262, 255;
	add.s32 	%r7290, %r7288, %r7289;
	ld.shared.u8 	%rs2164, [%r7290];
	shl.b32 	%r7291, %r7283, 8;
	add.s32 	%r7292, %r6752, %r7291;
	add.s32 	%r7293, %r7292, %r7284;
	ld.shared.u8 	%rs2165, [%r7293];
	xor.b32  	%r7294, %r7285, %r7283;
	shl.b32 	%r7295, %r7294, 8;
	add.s32 	%r7296, %r6752, %r7295;
	xor.b32  	%r7297, %r7289, %r7284;
	add.s32 	%r7298, %r7296, %r7297;
	ld.shared.u8 	%rs2166, [%r7298];
	xor.b16  	%rs2167, %rs2164, %rs2166;
	xor.b16  	%rs2168, %rs2167, %rs2165;
	and.b16  	%rs2169, %rs2168, 255;
	mul.wide.u16 	%r7299, %rs2169, 256;
	xor.b16  	%rs2170, %rs2165, %rs2164;
	cvt.u32.u16 	%r7300, %rs2170;
	and.b32  	%r7301, %r7300, 255;
	or.b32  	%r7302, %r7299, %r7301;
	xor.b32  	%r7303, %r7259, %r7260;
	xor.b32  	%r7304, %r7261, %r7262;
	shr.u32 	%r7305, %r7303, 8;
	shr.u32 	%r7306, %r7304, 8;
	and.b32  	%r7307, %r7303, 255;
	shl.b32 	%r7308, %r7303, 8;
	and.b32  	%r7309, %r7308, 65280;
	add.s32 	%r7310, %r6752, %r7309;
	and.b32  	%r7311, %r7304, 255;
	add.s32 	%r7312, %r7310, %r7311;
	ld.shared.u8 	%rs2171, [%r7312];
	and.b32  	%r7313, %r7303, 65280;
	add.s32 	%r7314, %r6752, %r7313;
	add.s32 	%r7315, %r7314, %r7306;
	ld.shared.u8 	%rs2172, [%r7315];
	xor.b32  	%r7316, %r7307, %r7305;
	shl.b32 	%r7317, %r7316, 8;
	add.s32 	%r7318, %r6752, %r7317;
	xor.b32  	%r7319, %r7311, %r7306;
	add.s32 	%r7320, %r7318, %r7319;
	ld.shared.u8 	%rs2173, [%r7320];
	xor.b16  	%rs2174, %rs2171, %rs2173;
	xor.b16  	%rs2175, %rs2174, %rs2172;
	shl.b16 	%rs2176, %rs2175, 8;
	cvt.u32.u16 	%r7321, %rs2176;
	xor.b16  	%rs2177, %rs2172, %rs2171;
	cvt.u32.u16 	%r7322, %rs2177;
	and.b32  	%r7323, %r7322, 255;
	or.b32  	%r7324, %r7321, %r7323;
	xor.b32  	%r7325, %r7282, %r7324;
	xor.b32  	%r7326, %r7325, %r7302;
	shl.b32 	%r7327, %r7326, 16;
	xor.b32  	%r7328, %r7302, %r7282;
	or.b32  	%r7329, %r7327, %r7328;
	xor.b32  	%r7330, %r7185, %r7184;
	xor.b32  	%r7331, %r7187, %r7186;
	and.b32  	%r7332, %r7330, 65535;
	shr.u32 	%r7333, %r7330, 16;
	and.b32  	%r7334, %r7331, 65535;
	shr.u32 	%r7335, %r7331, 16;
	shr.u32 	%r7336, %r7332, 8;
	shr.u32 	%r7337, %r7334, 8;
	and.b32  	%r7338, %r7330, 255;
	shl.b32 	%r7339, %r7330, 8;
	and.b32  	%r7340, %r7339, 65280;
	add.s32 	%r7341, %r6752, %r7340;
	and.b32  	%r7342, %r7331, 255;
	add.s32 	%r7343, %r7341, %r7342;
	ld.shared.u8 	%rs2178, [%r7343];
	and.b32  	%r7344, %r7330, 65280;
	add.s32 	%r7345, %r6752, %r7344;
	add.s32 	%r7346, %r7345, %r7337;
	ld.shared.u8 	%rs2179, [%r7346];
	xor.b32  	%r7347, %r7336, %r7338;
	shl.b32 	%r7348, %r7347, 8;
	add.s32 	%r7349, %r6752, %r7348;
	xor.b32  	%r7350, %r7337, %r7342;
	add.s32 	%r7351, %r7349, %r7350;
	ld.shared.u8 	%rs2180, [%r7351];
	xor.b16  	%rs2181, %rs2178, %rs2180;
	xor.b16  	%rs2182, %rs2181, %rs2179;
	and.b16  	%rs2183, %rs2182, 255;
	mul.wide.u16 	%r7352, %rs2183, 256;
	xor.b16  	%rs2184, %rs2179, %rs2178;
	cvt.u32.u16 	%r7353, %rs2184;
	and.b32  	%r7354, %r7353, 255;
	or.b32  	%r7355, %r7352, %r7354;
	shr.u32 	%r7356, %r7330, 24;
	shr.u32 	%r7357, %r7331, 24;
	and.b32  	%r7358, %r7333, 255;
	shr.u32 	%r7359, %r7330, 8;
	and.b32  	%r7360, %r7359, 65280;
	add.s32 	%r7361, %r6752, %r7360;
	and.b32  	%r7362, %r7335, 255;
	add.s32 	%r7363, %r7361, %r7362;
	ld.shared.u8 	%rs2185, [%r7363];
	shl.b32 	%r7364, %r7356, 8;
	add.s32 	%r7365, %r6752, %r7364;
	add.s32 	%r7366, %r7365, %r7357;
	ld.shared.u8 	%rs2186, [%r7366];
	xor.b32  	%r7367, %r7358, %r7356;
	shl.b32 	%r7368, %r7367, 8;
	add.s32 	%r7369, %r6752, %r7368;
	xor.b32  	%r7370, %r7362, %r7357;
	add.s32 	%r7371, %r7369, %r7370;
	ld.shared.u8 	%rs2187, [%r7371];
	xor.b16  	%rs2188, %rs2185, %rs2187;
	xor.b16  	%rs2189, %rs2188, %rs2186;
	and.b16  	%rs2190, %rs2189, 255;
	mul.wide.u16 	%r7372, %rs2190, 256;
	xor.b16  	%rs2191, %rs2186, %rs2185;
	cvt.u32.u16 	%r7373, %rs2191;
	and.b32  	%r7374, %r7373, 255;
	or.b32  	%r7375, %r7372, %r7374;
	xor.b32  	%r7376, %r7332, %r7333;
	xor.b32  	%r7377, %r7334, %r7335;
	shr.u32 	%r7378, %r7376, 8;
	shr.u32 	%r7379, %r7377, 8;
	and.b32  	%r7380, %r7376, 255;
	shl.b32 	%r7381, %r7376, 8;
	and.b32  	%r7382, %r7381, 65280;
	add.s32 	%r7383, %r6752, %r7382;
	and.b32  	%r7384, %r7377, 255;
	add.s32 	%r7385, %r7383, %r7384;
	ld.shared.u8 	%rs2192, [%r7385];
	and.b32  	%r7386, %r7376, 65280;
	add.s32 	%r7387, %r6752, %r7386;
	add.s32 	%r7388, %r7387, %r7379;
	ld.shared.u8 	%rs2193, [%r7388];
	xor.b32  	%r7389, %r7380, %r7378;
	shl.b32 	%r7390, %r7389, 8;
	add.s32 	%r7391, %r6752, %r7390;
	xor.b32  	%r7392, %r7384, %r7379;
	add.s32 	%r7393, %r7391, %r7392;
	ld.shared.u8 	%rs2194, [%r7393];
	xor.b16  	%rs2195, %rs2192, %rs2194;
	xor.b16  	%rs2196, %rs2195, %rs2193;
	shl.b16 	%rs2197, %rs2196, 8;
	cvt.u32.u16 	%r7394, %rs2197;
	xor.b16  	%rs2198, %rs2193, %rs2192;
	cvt.u32.u16 	%r7395, %rs2198;
	and.b32  	%r7396, %r7395, 255;
	or.b32  	%r7397, %r7394, %r7396;
	xor.b32  	%r7398, %r7355, %r7397;
	xor.b32  	%r7399, %r7398, %r7375;
	shl.b32 	%r7400, %r7399, 16;
	xor.b32  	%r7401, %r7375, %r7355;
	or.b32  	%r7402, %r7400, %r7401;
	xor.b32  	%r7403, %r7258, %r7402;
	xor.b32  	%r7404, %r7403, %r7329;
	cvt.u64.u32 	%rd510, %r7404;
	shl.b64 	%rd511, %rd510, 32;
	xor.b32  	%r7405, %r7329, %r7258;
	cvt.u64.u32 	%rd512, %r7405;
	or.b64  	%rd513, %rd511, %rd512;
	xor.b64  	%rd514, %rd493, %rd759;
	xor.b64  	%rd759, %rd514, %rd502;
	xor.b64  	%rd515, %rd758, %rd513;
	xor.b64  	%rd516, %rd515, %rd493;
	xor.b64  	%rd758, %rd516, %rd502;
$L__BB1_26:
	ld.param.u32 	%r10764, [_Z18kernel_gf128_towerPK7uint128S1_PS_i_param_3];
	add.s32 	%r7406, %r11, 2816;
	setp.ge.s32 	%p54, %r7406, %r10764;
	@%p54 bra 	$L__BB1_28;
	ld.param.u64 	%rd750, [_Z18kernel_gf128_towerPK7uint128S1_PS_i_param_1];
	ld.param.u64 	%rd734, [_Z18kernel_gf128_towerPK7uint128S1_PS_i_param_0];
	cvta.to.global.u64 	%rd517, %rd734;
	mul.wide.u32 	%rd518, %r11, 16;
	add.s64 	%rd519, %rd517, %rd518;
	ld.global.nc.u64 	%rd520, [%rd519+45056];
	ld.global.nc.u64 	%rd521, [%rd519+45064];
	cvta.to.global.u64 	%rd522, %rd750;
	add.s64 	%rd523, %rd522, %rd518;
	ld.global.nc.u64 	%rd524, [%rd523+45056];
	ld.global.nc.u64 	%rd525, [%rd523+45064];
	cvt.u32.u64 	%r7407, %rd520;
	{ .reg .b32 tmp; mov.b64 {tmp, %r7408}, %rd520; }
	cvt.u32.u64 	%r7409, %rd524;
	{ .reg .b32 tmp; mov.b64 {tmp, %r7410}, %rd524; }
	and.b32  	%r7411, %r7407, 65535;
	shr.u32 	%r7412, %r7407, 16;
	and.b32  	%r7413, %r7409, 65535;
	shr.u32 	%r7414, %r7409, 16;
	shr.u32 	%r7415, %r7411, 8;
	shr.u32 	%r7416, %r7413, 8;
	and.b32  	%r7417, %r7407, 255;
	shl.b32 	%r7418, %r7407, 8;
	and.b32  	%r7419, %r7418, 65280;
	mov.u32 	%r7420, smem_raw;
	add.s32 	%r7421, %r7420, %r7419;
	and.b32  	%r7422, %r7409, 255;
	add.s32 	%r7423, %r7421, %r7422;
	ld.shared.u8 	%rs2199, [%r7423];
	and.b32  	%r7424, %r7407, 65280;
	add.s32 	%r7425, %r7420, %r7424;
	add.s32 	%r7426, %r7425, %r7416;
	ld.shared.u8 	%rs2200, [%r7426];
	xor.b32  	%r7427, %r7415, %r7417;
	shl.b32 	%r7428, %r7427, 8;
	add.s32 	%r7429, %r7420, %r7428;
	xor.b32  	%r7430, %r7416, %r7422;
	add.s32 	%r7431, %r7429, %r7430;
	ld.shared.u8 	%rs2201, [%r7431];
	xor.b16  	%rs2202, %rs2199, %rs2201;
	xor.b16  	%rs2203, %rs2202, %rs2200;
	and.b16  	%rs2204, %rs2203, 255;
	mul.wide.u16 	%r7432, %rs2204, 256;
	xor.b16  	%rs2205, %rs2200, %rs2199;
	cvt.u32.u16 	%r7433, %rs2205;
	and.b32  	%r7434, %r7433, 255;
	or.b32  	%r7435, %r7432, %r7434;
	shr.u32 	%r7436, %r7407, 24;
	shr.u32 	%r7437, %r7409, 24;
	and.b32  	%r7438, %r7412, 255;
	shr.u32 	%r7439, %r7407, 8;
	and.b32  	%r7440, %r7439, 65280;
	add.s32 	%r7441, %r7420, %r7440;
	and.b32  	%r7442, %r7414, 255;
	add.s32 	%r7443, %r7441, %r7442;
	ld.shared.u8 	%rs2206, [%r7443];
	shl.b32 	%r7444, %r7436, 8;
	add.s32 	%r7445, %r7420, %r7444;
	add.s32 	%r7446, %r7445, %r7437;
	ld.shared.u8 	%rs2207, [%r7446];
	xor.b32  	%r7447, %r7438, %r7436;
	shl.b32 	%r7448, %r7447, 8;
	add.s32 	%r7449, %r7420, %r7448;
	xor.b32  	%r7450, %r7442, %r7437;
	add.s32 	%r7451, %r7449, %r7450;
	ld.shared.u8 	%rs2208, [%r7451];
	xor.b16  	%rs2209, %rs2206, %rs2208;
	xor.b16  	%rs2210, %rs2209, %rs2207;
	and.b16  	%rs2211, %rs2210, 255;
	mul.wide.u16 	%r7452, %rs2211, 256;
	xor.b16  	%rs2212, %rs2207, %rs2206;
	cvt.u32.u16 	%r7453, %rs2212;
	and.b32  	%r7454, %r7453, 255;
	or.b32  	%r7455, %r7452, %r7454;
	xor.b32  	%r7456, %r7411, %r7412;
	xor.b32  	%r7457, %r7413, %r7414;
	shr.u32 	%r7458, %r7456, 8;
	shr.u32 	%r7459, %r7457, 8;
	and.b32  	%r7460, %r7456, 255;
	shl.b32 	%r7461, %r7456, 8;
	and.b32  	%r7462, %r7461, 65280;
	add.s32 	%r7463, %r7420, %r7462;
	and.b32  	%r7464, %r7457, 255;
	add.s32 	%r7465, %r7463, %r7464;
	ld.shared.u8 	%rs2213, [%r7465];
	and.b32  	%r7466, %r7456, 65280;
	add.s32 	%r7467, %r7420, %r7466;
	add.s32 	%r7468, %r7467, %r7459;
	ld.shared.u8 	%rs2214, [%r7468];
	xor.b32  	%r7469, %r7460, %r7458;
	shl.b32 	%r7470, %r7469, 8;
	add.s32 	%r7471, %r7420, %r7470;
	xor.b32  	%r7472, %r7464, %r7459;
	add.s32 	%r7473, %r7471, %r7472;
	ld.shared.u8 	%rs2215, [%r7473];
	xor.b16  	%rs2216, %rs2213, %rs2215;
	xor.b16  	%rs2217, %rs2216, %rs2214;
	shl.b16 	%rs2218, %rs2217, 8;
	cvt.u32.u16 	%r7474, %rs2218;
	xor.b16  	%rs2219, %rs2214, %rs2213;
	cvt.u32.u16 	%r7475, %rs2219;
	and.b32  	%r7476, %r7475, 255;
	or.b32  	%r7477, %r7474, %r7476;
	xor.b32  	%r7478, %r7435, %r7477;
	xor.b32  	%r7479, %r7478, %r7455;
	shl.b32 	%r7480, %r7479, 16;
	xor.b32  	%r7481, %r7455, %r7435;
	or.b32  	%r7482, %r7480, %r7481;
	and.b32  	%r7483, %r7408, 65535;
	shr.u64 	%rd526, %rd520, 48;
	cvt.u32.u64 	%r7484, %rd526;
	and.b32  	%r7485, %r7410, 65535;
	shr.u64 	%rd527, %rd524, 48;
	cvt.u32.u64 	%r7486, %rd527;
	shr.u32 	%r7487, %r7483, 8;
	shr.u32 	%r7488, %r7485, 8;
	and.b32  	%r7489, %r7408, 255;
	shl.b32 	%r7490, %r7408, 8;
	and.b32  	%r7491, %r7490, 65280;
	add.s32 	%r7492, %r7420, %r7491;
	and.b32  	%r7493, %r7410, 255;
	add.s32 	%r7494, %r7492, %r7493;
	ld.shared.u8 	%rs2220, [%r7494];
	and.b32  	%r7495, %r7408, 65280;
	add.s32 	%r7496, %r7420, %r7495;
	add.s32 	%r7497, %r7496, %r7488;
	ld.shared.u8 	%rs2221, [%r7497];
	xor.b32  	%r7498, %r7487, %r7489;
	shl.b32 	%r7499, %r7498, 8;
	add.s32 	%r7500, %r7420, %r7499;
	xor.b32  	%r7501, %r7488, %r7493;
	add.s32 	%r7502, %r7500, %r7501;
	ld.shared.u8 	%rs2222, [%r7502];
	xor.b16  	%rs2223, %rs2220, %rs2222;
	xor.b16  	%rs2224, %rs2223, %rs2221;
	and.b16  	%rs2225, %rs2224, 255;
	mul.wide.u16 	%r7503, %rs2225, 256;
	xor.b16  	%rs2226, %rs2221, %rs2220;
	cvt.u32.u16 	%r7504, %rs2226;
	and.b32  	%r7505, %r7504, 255;
	or.b32  	%r7506, %r7503, %r7505;
	shr.u64 	%rd528, %rd520, 56;
	cvt.u32.u64 	%r7507, %rd528;
	shr.u64 	%rd529, %rd524, 56;
	cvt.u32.u64 	%r7508, %rd529;
	and.b32  	%r7509, %r7484, 255;
	shr.u64 	%rd530, %rd520, 40;
	cvt.u32.u64 	%r7510, %rd530;
	and.b32  	%r7511, %r7510, 65280;
	add.s32 	%r7512, %r7420, %r7511;
	and.b32  	%r7513, %r7486, 255;
	add.s32 	%r7514, %r7512, %r7513;
	ld.shared.u8 	%rs2227, [%r7514];
	shl.b32 	%r7515, %r7507, 8;
	add.s32 	%r7516, %r7420, %r7515;
	add.s32 	%r7517, %r7516, %r7508;
	ld.shared.u8 	%rs2228, [%r7517];
	xor.b32  	%r7518, %r7509, %r7507;
	shl.b32 	%r7519, %r7518, 8;
	add.s32 	%r7520, %r7420, %r7519;
	xor.b32  	%r7521, %r7513, %r7508;
	add.s32 	%r7522, %r7520, %r7521;
	ld.shared.u8 	%rs2229, [%r7522];
	xor.b16  	%rs2230, %rs2227, %rs2229;
	xor.b16  	%rs2231, %rs2230, %rs2228;
	and.b16  	%rs2232, %rs2231, 255;
	mul.wide.u16 	%r7523, %rs2232, 256;
	xor.b16  	%rs2233, %rs2228, %rs2227;
	cvt.u32.u16 	%r7524, %rs2233;
	and.b32  	%r7525, %r7524, 255;
	or.b32  	%r7526, %r7523, %r7525;
	xor.b32  	%r7527, %r7483, %r7484;
	xor.b32  	%r7528, %r7485, %r7486;
	shr.u32 	%r7529, %r7527, 8;
	shr.u32 	%r7530, %r7528, 8;
	and.b32  	%r7531, %r7527, 255;
	shl.b32 	%r7532, %r7527, 8;
	and.b32  	%r7533, %r7532, 65280;
	add.s32 	%r7534, %r7420, %r7533;
	and.b32  	%r7535, %r7528, 255;
	add.s32 	%r7536, %r7534, %r7535;
	ld.shared.u8 	%rs2234, [%r7536];
	and.b32  	%r7537, %r7527, 65280;
	add.s32 	%r7538, %r7420, %r7537;
	add.s32 	%r7539, %r7538, %r7530;
	ld.shared.u8 	%rs2235, [%r7539];
	xor.b32  	%r7540, %r7531, %r7529;
	shl.b32 	%r7541, %r7540, 8;
	add.s32 	%r7542, %r7420, %r7541;
	xor.b32  	%r7543, %r7535, %r7530;
	add.s32 	%r7544, %r7542, %r7543;
	ld.shared.u8 	%rs2236, [%r7544];
	xor.b16  	%rs2237, %rs2234, %rs2236;
	xor.b16  	%rs2238, %rs2237, %rs2235;
	shl.b16 	%rs2239, %rs2238, 8;
	cvt.u32.u16 	%r7545, %rs2239;
	xor.b16  	%rs2240, %rs2235, %rs2234;
	cvt.u32.u16 	%r7546, %rs2240;
	and.b32  	%r7547, %r7546, 255;
	or.b32  	%r7548, %r7545, %r7547;
	xor.b32  	%r7549, %r7506, %r7548;
	xor.b32  	%r7550, %r7549, %r7526;
	shl.b32 	%r7551, %r7550, 16;
	xor.b32  	%r7552, %r7526, %r7506;
	or.b32  	%r7553, %r7551, %r7552;
	xor.b32  	%r7554, %r7408, %r7407;
	xor.b32  	%r7555, %r7410, %r7409;
	and.b32  	%r7556, %r7554, 65535;
	shr.u32 	%r7557, %r7554, 16;
	and.b32  	%r7558, %r7555, 65535;
	shr.u32 	%r7559, %r7555, 16;
	shr.u32 	%r7560, %r7556, 8;
	shr.u32 	%r7561, %r7558, 8;
	and.b32  	%r7562, %r7554, 255;
	shl.b32 	%r7563, %r7554, 8;
	and.b32  	%r7564, %r7563, 65280;
	add.s32 	%r7565, %r7420, %r7564;
	and.b32  	%r7566, %r7555, 255;
	add.s32 	%r7567, %r7565, %r7566;
	ld.shared.u8 	%rs2241, [%r7567];
	and.b32  	%r7568, %r7554, 65280;
	add.s32 	%r7569, %r7420, %r7568;
	add.s32 	%r7570, %r7569, %r7561;
	ld.shared.u8 	%rs2242, [%r7570];
	xor.b32  	%r7571, %r7560, %r7562;
	shl.b32 	%r7572, %r7571, 8;
	add.s32 	%r7573, %r7420, %r7572;
	xor.b32  	%r7574, %r7561, %r7566;
	add.s32 	%r7575, %r7573, %r7574;
	ld.shared.u8 	%rs2243, [%r7575];
	xor.b16  	%rs2244, %rs2241, %rs2243;
	xor.b16  	%rs2245, %rs2244, %rs2242;
	and.b16  	%rs2246, %rs2245, 255;
	mul.wide.u16 	%r7576, %rs2246, 256;
	xor.b16  	%rs2247, %rs2242, %rs2241;
	cvt.u32.u16 	%r7577, %rs2247;
	and.b32  	%r7578, %r7577, 255;
	or.b32  	%r7579, %r7576, %r7578;
	shr.u32 	%r7580, %r7554, 24;
	shr.u32 	%r7581, %r7555, 24;
	and.b32  	%r7582, %r7557, 255;
	shr.u32 	%r7583, %r7554, 8;
	and.b32  	%r7584, %r7583, 65280;
	add.s32 	%r7585, %r7420, %r7584;
	and.b32  	%r7586, %r7559, 255;
	add.s32 	%r7587, %r7585, %r7586;
	ld.shared.u8 	%rs2248, [%r7587];
	shl.b32 	%r7588, %r7580, 8;
	add.s32 	%r7589, %r7420, %r7588;
	add.s32 	%r7590, %r7589, %r7581;
	ld.shared.u8 	%rs2249, [%r7590];
	xor.b32  	%r7591, %r7582, %r7580;
	shl.b32 	%r7592, %r7591, 8;
	add.s32 	%r7593, %r7420, %r7592;
	xor.b32  	%r7594, %r7586, %r7581;
	add.s32 	%r7595, %r7593, %r7594;
	ld.shared.u8 	%rs2250, [%r7595];
	xor.b16  	%rs2251, %rs2248, %rs2250;
	xor.b16  	%rs2252, %rs2251, %rs2249;
	and.b16  	%rs2253, %rs2252, 255;
	mul.wide.u16 	%r7596, %rs2253, 256;
	xor.b16  	%rs2254, %rs2249, %rs2248;
	cvt.u32.u16 	%r7597, %rs2254;
	and.b32  	%r7598, %r7597, 255;
	or.b32  	%r7599, %r7596, %r7598;
	xor.b32  	%r7600, %r7556, %r7557;
	xor.b32  	%r7601, %r7558, %r7559;
	shr.u32 	%r7602, %r7600, 8;
	shr.u32 	%r7603, %r7601, 8;
	and.b32  	%r7604, %r7600, 255;
	shl.b32 	%r7605, %r7600, 8;
	and.b32  	%r7606, %r7605, 65280;
	add.s32 	%r7607, %r7420, %r7606;
	and.b32  	%r7608, %r7601, 255;
	add.s32 	%r7609, %r7607, %r7608;
	ld.shared.u8 	%rs2255, [%r7609];
	and.b32  	%r7610, %r7600, 65280;
	add.s32 	%r7611, %r7420, %r7610;
	add.s32 	%r7612, %r7611, %r7603;
	ld.shared.u8 	%rs2256, [%r7612];
	xor.b32  	%r7613, %r7604, %r7602;
	shl.b32 	%r7614, %r7613, 8;
	add.s32 	%r7615, %r7420, %r7614;
	xor.b32  	%r7616, %r7608, %r7603;
	add.s32 	%r7617, %r7615, %r7616;
	ld.shared.u8 	%rs2257, [%r7617];
	xor.b16  	%rs2258, %rs2255, %rs2257;
	xor.b16  	%rs2259, %rs2258, %rs2256;
	shl.b16 	%rs2260, %rs2259, 8;
	cvt.u32.u16 	%r7618, %rs2260;
	xor.b16  	%rs2261, %rs2256, %rs2255;
	cvt.u32.u16 	%r7619, %rs2261;
	and.b32  	%r7620, %r7619, 255;
	or.b32  	%r7621, %r7618, %r7620;
	xor.b32  	%r7622, %r7579, %r7621;
	xor.b32  	%r7623, %r7622, %r7599;
	shl.b32 	%r7624, %r7623, 16;
	xor.b32  	%r7625, %r7599, %r7579;
	or.b32  	%r7626, %r7624, %r7625;
	xor.b32  	%r7627, %r7482, %r7626;
	xor.b32  	%r7628, %r7627, %r7553;
	cvt.u64.u32 	%rd531, %r7628;
	shl.b64 	%rd532, %rd531, 32;
	xor.b32  	%r7629, %r7553, %r7482;
	cvt.u64.u32 	%rd533, %r7629;
	or.b64  	%rd534, %rd532, %rd533;
	cvt.u32.u64 	%r7630, %rd521;
	{ .reg .b32 tmp; mov.b64 {tmp, %r7631}, %rd521; }
	cvt.u32.u64 	%r7632, %rd525;
	{ .reg .b32 tmp; mov.b64 {tmp, %r7633}, %rd525; }
	and.b32  	%r7634, %r7630, 65535;
	shr.u32 	%r7635, %r7630, 16;
	and.b32  	%r7636, %r7632, 65535;
	shr.u32 	%r7637, %r7632, 16;
	shr.u32 	%r7638, %r7634, 8;
	shr.u32 	%r7639, %r7636, 8;
	and.b32  	%r7640, %r7630, 255;
	shl.b32 	%r7641, %r7630, 8;
	and.b32  	%r7642, %r7641, 65280;
	add.s32 	%r7643, %r7420, %r7642;
	and.b32  	%r7644, %r7632, 255;
	add.s32 	%r7645, %r7643, %r7644;
	ld.shared.u8 	%rs2262, [%r7645];
	and.b32  	%r7646, %r7630, 65280;
	add.s32 	%r7647, %r7420, %r7646;
	add.s32 	%r7648, %r7647, %r7639;
	ld.shared.u8 	%rs2263, [%r7648];
	xor.b32  	%r7649, %r7638, %r7640;
	shl.b32 	%r7650, %r7649, 8;
	add.s32 	%r7651, %r7420, %r7650;
	xor.b32  	%r7652, %r7639, %r7644;
	add.s32 	%r7653, %r7651, %r7652;
	ld.shared.u8 	%rs2264, [%r7653];
	xor.b16  	%rs2265, %rs2262, %rs2264;
	xor.b16  	%rs2266, %rs2265, %rs2263;
	and.b16  	%rs2267, %rs2266, 255;
	mul.wide.u16 	%r7654, %rs2267, 256;
	xor.b16  	%rs2268, %rs2263, %rs2262;
	cvt.u32.u16 	%r7655, %rs2268;
	and.b32  	%r7656, %r7655, 255;
	or.b32  	%r7657, %r7654, %r7656;
	shr.u32 	%r7658, %r7630, 24;
	shr.u32 	%r7659, %r7632, 24;
	and.b32  	%r7660, %r7635, 255;
	shr.u32 	%r7661, %r7630, 8;
	and.b32  	%r7662, %r7661, 65280;
	add.s32 	%r7663, %r7420, %r7662;
	and.b32  	%r7664, %r7637, 255;
	add.s32 	%r7665, %r7663, %r7664;
	ld.shared.u8 	%rs2269, [%r7665];
	shl.b32 	%r7666, %r7658, 8;
	add.s32 	%r7667, %r7420, %r7666;
	add.s32 	%r7668, %r7667, %r7659;
	ld.shared.u8 	%rs2270, [%r7668];
	xor.b32  	%r7669, %r7660, %r7658;
	shl.b32 	%r7670, %r7669, 8;
	add.s32 	%r7671, %r7420, %r7670;
	xor.b32  	%r7672, %r7664, %r7659;
	add.s32 	%r7673, %r7671, %r7672;
	ld.shared.u8 	%rs2271, [%r7673];
	xor.b16  	%rs2272, %rs2269, %rs2271;
	xor.b16  	%rs2273, %rs2272, %rs2270;
	and.b16  	%rs2274, %rs2273, 255;
	mul.wide.u16 	%r7674, %rs2274, 256;
	xor.b16  	%rs2275, %rs2270, %rs2269;
	cvt.u32.u16 	%r7675, %rs2275;
	and.b32  	%r7676, %r7675, 255;
	or.b32  	%r7677, %r7674, %r7676;
	xor.b32  	%r7678, %r7634, %r7635;
	xor.b32  	%r7679, %r7636, %r7637;
	shr.u32 	%r7680, %r7678, 8;
	shr.u32 	%r7681, %r7679, 8;
	and.b32  	%r7682, %r7678, 255;
	shl.b32 	%r7683, %r7678, 8;
	and.b32  	%r7684, %r7683, 65280;
	add.s32 	%r7685, %r7420, %r7684;
	and.b32  	%r7686, %r7679, 255;
	add.s32 	%r7687, %r7685, %r7686;
	ld.shared.u8 	%rs2276, [%r7687];
	and.b32  	%r7688, %r7678, 65280;
	add.s32 	%r7689, %r7420, %r7688;
	add.s32 	%r7690, %r7689, %r7681;
	ld.shared.u8 	%rs2277, [%r7690];
	xor.b32  	%r7691, %r7682, %r7680;
	shl.b32 	%r7692, %r7691, 8;
	add.s32 	%r7693, %r7420, %r7692;
	xor.b32  	%r7694, %r7686, %r7681;
	add.s32 	%r7695, %r7693, %r7694;
	ld.shared.u8 	%rs2278, [%r7695];
	xor.b16  	%rs2279, %rs2276, %rs2278;
	xor.b16  	%rs2280, %rs2279, %rs2277;
	shl.b16 	%rs2281, %rs2280, 8;
	cvt.u32.u16 	%r7696, %rs2281;
	xor.b16  	%rs2282, %rs2277, %rs2276;
	cvt.u32.u16 	%r7697, %rs2282;
	and.b32  	%r7698, %r7697, 255;
	or.b32  	%r7699, %r7696, %r7698;
	xor.b32  	%r7700, %r7657, %r7699;
	xor.b32  	%r7701, %r7700, %r7677;
	shl.b32 	%r7702, %r7701, 16;
	xor.b32  	%r7703, %r7677, %r7657;
	or.b32  	%r7704, %r7702, %r7703;
	and.b32  	%r7705, %r7631, 65535;
	shr.u64 	%rd535, %rd521, 48;
	cvt.u32.u64 	%r7706, %rd535;
	and.b32  	%r7707, %r7633, 65535;
	shr.u64 	%rd536, %rd525, 48;
	cvt.u32.u64 	%r7708, %rd536;
	shr.u32 	%r7709, %r7705, 8;
	shr.u32 	%r7710, %r7707, 8;
	and.b32  	%r7711, %r7631, 255;
	shl.b32 	%r7712, %r7631, 8;
	and.b32  	%r7713, %r7712, 65280;
	add.s32 	%r7714, %r7420, %r7713;
	and.b32  	%r7715, %r7633, 255;
	add.s32 	%r7716, %r7714, %r7715;
	ld.shared.u8 	%rs2283, [%r7716];
	and.b32  	%r7717, %r7631, 65280;
	add.s32 	%r7718, %r7420, %r7717;
	add.s32 	%r7719, %r7718, %r7710;
	ld.shared.u8 	%rs2284, [%r7719];
	xor.b32  	%r7720, %r7709, %r7711;
	shl.b32 	%r7721, %r7720, 8;
	add.s32 	%r7722, %r7420, %r7721;
	xor.b32  	%r7723, %r7710, %r7715;
	add.s32 	%r7724, %r7722, %r7723;
	ld.shared.u8 	%rs2285, [%r7724];
	xor.b16  	%rs2286, %rs2283, %rs2285;
	xor.b16  	%rs2287, %rs2286, %rs2284;
	and.b16  	%rs2288, %rs2287, 255;
	mul.wide.u16 	%r7725, %rs2288, 256;
	xor.b16  	%rs2289, %rs2284, %rs2283;
	cvt.u32.u16 	%r7726, %rs2289;
	and.b32  	%r7727, %r7726, 255;
	or.b32  	%r7728, %r7725, %r7727;
	shr.u64 	%rd537, %rd521, 56;
	cvt.u32.u64 	%r7729, %rd537;
	shr.u64 	%rd538, %rd525, 56;
	cvt.u32.u64 	%r7730, %rd538;
	and.b32  	%r7731, %r7706, 255;
	shr.u64 	%rd539, %rd521, 40;
	cvt.u32.u64 	%r7732, %rd539;
	and.b32  	%r7733, %r7732, 65280;
	add.s32 	%r7734, %r7420, %r7733;
	and.b32  	%r7735, %r7708, 255;
	add.s32 	%r7736, %r7734, %r7735;
	ld.shared.u8 	%rs2290, [%r7736];
	shl.b32 	%r7737, %r7729, 8;
	add.s32 	%r7738, %r7420, %r7737;
	add.s32 	%r7739, %r7738, %r7730;
	ld.shared.u8 	%rs2291, [%r7739];
	xor.b32  	%r7740, %r7731, %r7729;
	shl.b32 	%r7741, %r7740, 8;
	add.s32 	%r7742, %r7420, %r7741;
	xor.b32  	%r7743, %r7735, %r7730;
	add.s32 	%r7744, %r7742, %r7743;
	ld.shared.u8 	%rs2292, [%r7744];
	xor.b16  	%rs2293, %rs2290, %rs2292;
	xor.b16  	%rs2294, %rs2293, %rs2291;
	and.b16  	%rs2295, %rs2294, 255;
	mul.wide.u16 	%r7745, %rs2295, 256;
	xor.b16  	%rs2296, %rs2291, %rs2290;
	cvt.u32.u16 	%r7746, %rs2296;
	and.b32  	%r7747, %r7746, 255;
	or.b32  	%r7748, %r7745, %r7747;
	xor.b32  	%r7749, %r7705, %r7706;
	xor.b32  	%r7750, %r7707, %r7708;
	shr.u32 	%r7751, %r7749, 8;
	shr.u32 	%r7752, %r7750, 8;
	and.b32  	%r7753, %r7749, 255;
	shl.b32 	%r7754, %r7749, 8;
	and.b32  	%r7755, %r7754, 65280;
	add.s32 	%r7756, %r7420, %r7755;
	and.b32  	%r7757, %r7750, 255;
	add.s32 	%r7758, %r7756, %r7757;
	ld.shared.u8 	%rs2297, [%r7758];
	and.b32  	%r7759, %r7749, 65280;
	add.s32 	%r7760, %r7420, %r7759;
	add.s32 	%r7761, %r7760, %r7752;
	ld.shared.u8 	%rs2298, [%r7761];
	xor.b32  	%r7762, %r7753, %r7751;
	shl.b32 	%r7763, %r7762, 8;
	add.s32 	%r7764, %r7420, %r7763;
	xor.b32  	%r7765, %r7757, %r7752;
	add.s32 	%r7766, %r7764, %r7765;
	ld.shared.u8 	%rs2299, [%r7766];
	xor.b16  	%rs2300, %rs2297, %rs2299;
	xor.b16  	%rs2301, %rs2300, %rs2298;
	shl.b16 	%rs2302, %rs2301, 8;
	cvt.u32.u16 	%r7767, %rs2302;
	xor.b16  	%rs2303, %rs2298, %rs2297;
	cvt.u32.u16 	%r7768, %rs2303;
	and.b32  	%r7769, %r7768, 255;
	or.b32  	%r7770, %r7767, %r7769;
	xor.b32  	%r7771, %r7728, %r7770;
	xor.b32  	%r7772, %r7771, %r7748;
	shl.b32 	%r7773, %r7772, 16;
	xor.b32  	%r7774, %r7748, %r7728;
	or.b32  	%r7775, %r7773, %r7774;
	xor.b32  	%r7776, %r7631, %r7630;
	xor.b32  	%r7777, %r7633, %r7632;
	and.b32  	%r7778, %r7776, 65535;
	shr.u32 	%r7779, %r7776, 16;
	and.b32  	%r7780, %r7777, 65535;
	shr.u32 	%r7781, %r7777, 16;
	shr.u32 	%r7782, %r7778, 8;
	shr.u32 	%r7783, %r7780, 8;
	and.b32  	%r7784, %r7776, 255;
	shl.b32 	%r7785, %r7776, 8;
	and.b32  	%r7786, %r7785, 65280;
	add.s32 	%r7787, %r7420, %r7786;
	and.b32  	%r7788, %r7777, 255;
	add.s32 	%r7789, %r7787, %r7788;
	ld.shared.u8 	%rs2304, [%r7789];
	and.b32  	%r7790, %r7776, 65280;
	add.s32 	%r7791, %r7420, %r7790;
	add.s32 	%r7792, %r7791, %r7783;
	ld.shared.u8 	%rs2305, [%r7792];
	xor.b32  	%r7793, %r7782, %r7784;
	shl.b32 	%r7794, %r7793, 8;
	add.s32 	%r7795, %r7420, %r7794;
	xor.b32  	%r7796, %r7783, %r7788;
	add.s32 	%r7797, %r7795, %r7796;
	ld.shared.u8 	%rs2306, [%r7797];
	xor.b16  	%rs2307, %rs2304, %rs2306;
	xor.b16  	%rs2308, %rs2307, %rs2305;
	and.b16  	%rs2309, %rs2308, 255;
	mul.wide.u16 	%r7798, %rs2309, 256;
	xor.b16  	%rs2310, %rs2305, %rs2304;
	cvt.u32.u16 	%r7799, %rs2310;
	and.b32  	%r7800, %r7799, 255;
	or.b32  	%r7801, %r7798, %r7800;
	shr.u32 	%r7802, %r7776, 24;
	shr.u32 	%r7803, %r7777, 24;
	and.b32  	%r7804, %r7779, 255;
	shr.u32 	%r7805, %r7776, 8;
	and.b32  	%r7806, %r7805, 65280;
	add.s32 	%r7807, %r7420, %r7806;
	and.b32  	%r7808, %r7781, 255;
	add.s32 	%r7809, %r7807, %r7808;
	ld.shared.u8 	%rs2311, [%r7809];
	shl.b32 	%r7810, %r7802, 8;
	add.s32 	%r7811, %r7420, %r7810;
	add.s32 	%r7812, %r7811, %r7803;
	ld.shared.u8 	%rs2312, [%r7812];
	xor.b32  	%r7813, %r7804, %r7802;
	shl.b32 	%r7814, %r7813, 8;
	add.s32 	%r7815, %r7420, %r7814;
	xor.b32  	%r7816, %r7808, %r7803;
	add.s32 	%r7817, %r7815, %r7816;
	ld.shared.u8 	%rs2313, [%r7817];
	xor.b16  	%rs2314, %rs2311, %rs2313;
	xor.b16  	%rs2315, %rs2314, %rs2312;
	and.b16  	%rs2316, %rs2315, 255;
	mul.wide.u16 	%r7818, %rs2316, 256;
	xor.b16  	%rs2317, %rs2312, %rs2311;
	cvt.u32.u16 	%r7819, %rs2317;
	and.b32  	%r7820, %r7819, 255;
	or.b32  	%r7821, %r7818, %r7820;
	xor.b32  	%r7822, %r7778, %r7779;
	xor.b32  	%r7823, %r7780, %r7781;
	shr.u32 	%r7824, %r7822, 8;
	shr.u32 	%r7825, %r7823, 8;
	and.b32  	%r7826, %r7822, 255;
	shl.b32 	%r7827, %r7822, 8;
	and.b32  	%r7828, %r7827, 65280;
	add.s32 	%r7829, %r7420, %r7828;
	and.b32  	%r7830, %r7823, 255;
	add.s32 	%r7831, %r7829, %r7830;
	ld.shared.u8 	%rs2318, [%r7831];
	and.b32  	%r7832, %r7822, 65280;
	add.s32 	%r7833, %r7420, %r7832;
	add.s32 	%r7834, %r7833, %r7825;
	ld.shared.u8 	%rs2319, [%r7834];
	xor.b32  	%r7835, %r7826, %r7824;
	shl.b32 	%r7836, %r7835, 8;
	add.s32 	%r7837, %r7420, %r7836;
	xor.b32  	%r7838, %r7830, %r7825;
	add.s32 	%r7839, %r7837, %r7838;
	ld.shared.u8 	%rs2320, [%r7839];
	xor.b16  	%rs2321, %rs2318, %rs2320;
	xor.b16  	%rs2322, %rs2321, %rs2319;
	shl.b16 	%rs2323, %rs2322, 8;
	cvt.u32.u16 	%r7840, %rs2323;
	xor.b16  	%rs2324, %rs2319, %rs2318;
	cvt.u32.u16 	%r7841, %rs2324;
	and.b32  	%r7842, %r7841, 255;
	or.b32  	%r7843, %r7840, %r7842;
	xor.b32  	%r7844, %r7801, %r7843;
	xor.b32  	%r7845, %r7844, %r7821;
	shl.b32 	%r7846, %r7845, 16;
	xor.b32  	%r7847, %r7821, %r7801;
	or.b32  	%r7848, %r7846, %r7847;
	xor.b32  	%r7849, %r7704, %r7848;
	xor.b32  	%r7850, %r7849, %r7775;
	cvt.u64.u32 	%rd540, %r7850;
	shl.b64 	%rd541, %rd540, 32;
	xor.b32  	%r7851, %r7775, %r7704;
	cvt.u64.u32 	%rd542, %r7851;
	or.b64  	%rd543, %rd541, %rd542;
	xor.b64  	%rd544, %rd521, %rd520;
	xor.b64  	%rd545, %rd525, %rd524;
	cvt.u32.u64 	%r7852, %rd544;
	{ .reg .b32 tmp; mov.b64 {tmp, %r7853}, %rd544; }
	cvt.u32.u64 	%r7854, %rd545;
	{ .reg .b32 tmp; mov.b64 {tmp, %r7855}, %rd545; }
	and.b32  	%r7856, %r7852, 65535;
	shr.u32 	%r7857, %r7852, 16;
	and.b32  	%r7858, %r7854, 65535;
	shr.u32 	%r7859, %r7854, 16;
	shr.u32 	%r7860, %r7856, 8;
	shr.u32 	%r7861, %r7858, 8;
	and.b32  	%r7862, %r7852, 255;
	shl.b32 	%r7863, %r7852, 8;
	and.b32  	%r7864, %r7863, 65280;
	add.s32 	%r7865, %r7420, %r7864;
	and.b32  	%r7866, %r7854, 255;
	add.s32 	%r7867, %r7865, %r7866;
	ld.shared.u8 	%rs2325, [%r7867];
	and.b32  	%r7868, %r7852, 65280;
	add.s32 	%r7869, %r7420, %r7868;
	add.s32 	%r7870, %r7869, %r7861;
	ld.shared.u8 	%rs2326, [%r7870];
	xor.b32  	%r7871, %r7860, %r7862;
	shl.b32 	%r7872, %r7871, 8;
	add.s32 	%r7873, %r7420, %r7872;
	xor.b32  	%r7874, %r7861, %r7866;
	add.s32 	%r7875, %r7873, %r7874;
	ld.shared.u8 	%rs2327, [%r7875];
	xor.b16  	%rs2328, %rs2325, %rs2327;
	xor.b16  	%rs2329, %rs2328, %rs2326;
	and.b16  	%rs2330, %rs2329, 255;
	mul.wide.u16 	%r7876, %rs2330, 256;
	xor.b16  	%rs2331, %rs2326, %rs2325;
	cvt.u32.u16 	%r7877, %rs2331;
	and.b32  	%r7878, %r7877, 255;
	or.b32  	%r7879, %r7876, %r7878;
	shr.u32 	%r7880, %r7852, 24;
	shr.u32 	%r7881, %r7854, 24;
	and.b32  	%r7882, %r7857, 255;
	shr.u32 	%r7883, %r7852, 8;
	and.b32  	%r7884, %r7883, 65280;
	add.s32 	%r7885, %r7420, %r7884;
	and.b32  	%r7886, %r7859, 255;
	add.s32 	%r7887, %r7885, %r7886;
	ld.shared.u8 	%rs2332, [%r7887];
	shl.b32 	%r7888, %r7880, 8;
	add.s32 	%r7889, %r7420, %r7888;
	add.s32 	%r7890, %r7889, %r7881;
	ld.shared.u8 	%rs2333, [%r7890];
	xor.b32  	%r7891, %r7882, %r7880;
	shl.b32 	%r7892, %r7891, 8;
	add.s32 	%r7893, %r7420, %r7892;
	xor.b32  	%r7894, %r7886, %r7881;
	add.s32 	%r7895, %r7893, %r7894;
	ld.shared.u8 	%rs2334, [%r7895];
	xor.b16  	%rs2335, %rs2332, %rs2334;
	xor.b16  	%rs2336, %rs2335, %rs2333;
	and.b16  	%rs2337, %rs2336, 255;
	mul.wide.u16 	%r7896, %rs2337, 256;
	xor.b16  	%rs2338, %rs2333, %rs2332;
	cvt.u32.u16 	%r7897, %rs2338;
	and.b32  	%r7898, %r7897, 255;
	or.b32  	%r7899, %r7896, %r7898;
	xor.b32  	%r7900, %r7856, %r7857;
	xor.b32  	%r7901, %r7858, %r7859;
	shr.u32 	%r7902, %r7900, 8;
	shr.u32 	%r7903, %r7901, 8;
	and.b32  	%r7904, %r7900, 255;
	shl.b32 	%r7905, %r7900, 8;
	and.b32  	%r7906, %r7905, 65280;
	add.s32 	%r7907, %r7420, %r7906;
	and.b32  	%r7908, %r7901, 255;
	add.s32 	%r7909, %r7907, %r7908;
	ld.shared.u8 	%rs2339, [%r7909];
	and.b32  	%r7910, %r7900, 65280;
	add.s32 	%r7911, %r7420, %r7910;
	add.s32 	%r7912, %r7911, %r7903;
	ld.shared.u8 	%rs2340, [%r7912];
	xor.b32  	%r7913, %r7904, %r7902;
	shl.b32 	%r7914, %r7913, 8;
	add.s32 	%r7915, %r7420, %r7914;
	xor.b32  	%r7916, %r7908, %r7903;
	add.s32 	%r7917, %r7915, %r7916;
	ld.shared.u8 	%rs2341, [%r7917];
	xor.b16  	%rs2342, %rs2339, %rs2341;
	xor.b16  	%rs2343, %rs2342, %rs2340;
	shl.b16 	%rs2344, %rs2343, 8;
	cvt.u32.u16 	%r7918, %rs2344;
	xor.b16  	%rs2345, %rs2340, %rs2339;
	cvt.u32.u16 	%r7919, %rs2345;
	and.b32  	%r7920, %r7919, 255;
	or.b32  	%r7921, %r7918, %r7920;
	xor.b32  	%r7922, %r7879, %r7921;
	xor.b32  	%r7923, %r7922, %r7899;
	shl.b32 	%r7924, %r7923, 16;
	xor.b32  	%r7925, %r7899, %r7879;
	or.b32  	%r7926, %r7924, %r7925;
	and.b32  	%r7927, %r7853, 65535;
	shr.u64 	%rd546, %rd544, 48;
	cvt.u32.u64 	%r7928, %rd546;
	and.b32  	%r7929, %r7855, 65535;
	shr.u64 	%rd547, %rd545, 48;
	cvt.u32.u64 	%r7930, %rd547;
	shr.u32 	%r7931, %r7927, 8;
	shr.u32 	%r7932, %r7929, 8;
	and.b32  	%r7933, %r7853, 255;
	shl.b32 	%r7934, %r7853, 8;
	and.b32  	%r7935, %r7934, 65280;
	add.s32 	%r7936, %r7420, %r7935;
	and.b32  	%r7937, %r7855, 255;
	add.s32 	%r7938, %r7936, %r7937;
	ld.shared.u8 	%rs2346, [%r7938];
	and.b32  	%r7939, %r7853, 65280;
	add.s32 	%r7940, %r7420, %r7939;
	add.s32 	%r7941, %r7940, %r7932;
	ld.shared.u8 	%rs2347, [%r7941];
	xor.b32  	%r7942, %r7931, %r7933;
	shl.b32 	%r7943, %r7942, 8;
	add.s32 	%r7944, %r7420, %r7943;
	xor.b32  	%r7945, %r7932, %r7937;
	add.s32 	%r7946, %r7944, %r7945;
	ld.shared.u8 	%rs2348, [%r7946];
	xor.b16  	%rs2349, %rs2346, %rs2348;
	xor.b16  	%rs2350, %rs2349, %rs2347;
	and.b16  	%rs2351, %rs2350, 255;
	mul.wide.u16 	%r7947, %rs2351, 256;
	xor.b16  	%rs2352, %rs2347, %rs2346;
	cvt.u32.u16 	%r7948, %rs2352;
	and.b32  	%r7949, %r7948, 255;
	or.b32  	%r7950, %r7947, %r7949;
	shr.u64 	%rd548, %rd544, 56;
	cvt.u32.u64 	%r7951, %rd548;
	shr.u64 	%rd549, %rd545, 56;
	cvt.u32.u64 	%r7952, %rd549;
	and.b32  	%r7953, %r7928, 255;
	shr.u64 	%rd550, %rd544, 40;
	cvt.u32.u64 	%r7954, %rd550;
	and.b32  	%r7955, %r7954, 65280;
	add.s32 	%r7956, %r7420, %r7955;
	and.b32  	%r7957, %r7930, 255;
	add.s32 	%r7958, %r7956, %r7957;
	ld.shared.u8 	%rs2353, [%r7958];
	shl.b32 	%r7959, %r7951, 8;
	add.s32 	%r7960, %r7420, %r7959;
	add.s32 	%r7961, %r7960, %r7952;
	ld.shared.u8 	%rs2354, [%r7961];
	xor.b32  	%r7962, %r7953, %r7951;
	shl.b32 	%r7963, %r7962, 8;
	add.s32 	%r7964, %r7420, %r7963;
	xor.b32  	%r7965, %r7957, %r7952;
	add.s32 	%r7966, %r7964, %r7965;
	ld.shared.u8 	%rs2355, [%r7966];
	xor.b16  	%rs2356, %rs2353, %rs2355;
	xor.b16  	%rs2357, %rs2356, %rs2354;
	and.b16  	%rs2358, %rs2357, 255;
	mul.wide.u16 	%r7967, %rs2358, 256;
	xor.b16  	%rs2359, %rs2354, %rs2353;
	cvt.u32.u16 	%r7968, %rs2359;
	and.b32  	%r7969, %r7968, 255;
	or.b32  	%r7970, %r7967, %r7969;
	xor.b32  	%r7971, %r7927, %r7928;
	xor.b32  	%r7972, %r7929, %r7930;
	shr.u32 	%r7973, %r7971, 8;
	shr.u32 	%r7974, %r7972, 8;
	and.b32  	%r7975, %r7971, 255;
	shl.b32 	%r7976, %r7971, 8;
	and.b32  	%r7977, %r7976, 65280;
	add.s32 	%r7978, %r7420, %r7977;
	and.b32  	%r7979, %r7972, 255;
	add.s32 	%r7980, %r7978, %r7979;
	ld.shared.u8 	%rs2360, [%r7980];
	and.b32  	%r7981, %r7971, 65280;
	add.s32 	%r7982, %r7420, %r7981;
	add.s32 	%r7983, %r7982, %r7974;
	ld.shared.u8 	%rs2361, [%r7983];
	xor.b32  	%r7984, %r7975, %r7973;
	shl.b32 	%r7985, %r7984, 8;
	add.s32 	%r7986, %r7420, %r7985;
	xor.b32  	%r7987, %r7979, %r7974;
	add.s32 	%r7988, %r7986, %r7987;
	ld.shared.u8 	%rs2362, [%r7988];
	xor.b16  	%rs2363, %rs2360, %rs2362;
	xor.b16  	%rs2364, %rs2363, %rs2361;
	shl.b16 	%rs2365, %rs2364, 8;
	cvt.u32.u16 	%r7989, %rs2365;
	xor.b16  	%rs2366, %rs2361, %rs2360;
	cvt.u32.u16 	%r7990, %rs2366;
	and.b32  	%r7991, %r7990, 255;
	or.b32  	%r7992, %r7989, %r7991;
	xor.b32  	%r7993, %r7950, %r7992;
	xor.b32  	%r7994, %r7993, %r7970;
	shl.b32 	%r7995, %r7994, 16;
	xor.b32  	%r7996, %r7970, %r7950;
	or.b32  	%r7997, %r7995, %r7996;
	xor.b32  	%r7998, %r7853, %r7852;
	xor.b32  	%r7999, %r7855, %r7854;
	and.b32  	%r8000, %r7998, 65535;
	shr.u32 	%r8001, %r7998, 16;
	and.b32  	%r8002, %r7999, 65535;
	shr.u32 	%r8003, %r7999, 16;
	shr.u32 	%r8004, %r8000, 8;
	shr.u32 	%r8005, %r8002, 8;
	and.b32  	%r8006, %r7998, 255;
	shl.b32 	%r8007, %r7998, 8;
	and.b32  	%r8008, %r8007, 65280;
	add.s32 	%r8009, %r7420, %r8008;
	and.b32  	%r8010, %r7999, 255;
	add.s32 	%r8011, %r8009, %r8010;
	ld.shared.u8 	%rs2367, [%r8011];
	and.b32  	%r8012, %r7998, 65280;
	add.s32 	%r8013, %r7420, %r8012;
	add.s32 	%r8014, %r8013, %r8005;
	ld.shared.u8 	%rs2368, [%r8014];
	xor.b32  	%r8015, %r8004, %r8006;
	shl.b32 	%r8016, %r8015, 8;
	add.s32 	%r8017, %r7420, %r8016;
	xor.b32  	%r8018, %r8005, %r8010;
	add.s32 	%r8019, %r8017, %r8018;
	ld.shared.u8 	%rs2369, [%r8019];
	xor.b16  	%rs2370, %rs2367, %rs2369;
	xor.b16  	%rs2371, %rs2370, %rs2368;
	and.b16  	%rs2372, %rs2371, 255;
	mul.wide.u16 	%r8020, %rs2372, 256;
	xor.b16  	%rs2373, %rs2368, %rs2367;
	cvt.u32.u16 	%r8021, %rs2373;
	and.b32  	%r8022, %r8021, 255;
	or.b32  	%r8023, %r8020, %r8022;
	shr.u32 	%r8024, %r7998, 24;
	shr.u32 	%r8025, %r7999, 24;
	and.b32  	%r8026, %r8001, 255;
	shr.u32 	%r8027, %r7998, 8;
	and.b32  	%r8028, %r8027, 65280;
	add.s32 	%r8029, %r7420, %r8028;
	and.b32  	%r8030, %r8003, 255;
	add.s32 	%r8031, %r8029, %r8030;
	ld.shared.u8 	%rs2374, [%r8031];
	shl.b32 	%r8032, %r8024, 8;
	add.s32 	%r8033, %r7420, %r8032;
	add.s32 	%r8034, %r8033, %r8025;
	ld.shared.u8 	%rs2375, [%r8034];
	xor.b32  	%r8035, %r8026, %r8024;
	shl.b32 	%r8036, %r8035, 8;
	add.s32 	%r8037, %r7420, %r8036;
	xor.b32  	%r8038, %r8030, %r8025;
	add.s32 	%r8039, %r8037, %r8038;
	ld.shared.u8 	%rs2376, [%r8039];
	xor.b16  	%rs2377, %rs2374, %rs2376;
	xor.b16  	%rs2378, %rs2377, %rs2375;
	and.b16  	%rs2379, %rs2378, 255;
	mul.wide.u16 	%r8040, %rs2379, 256;
	xor.b16  	%rs2380, %rs2375, %rs2374;
	cvt.u32.u16 	%r8041, %rs2380;
	and.b32  	%r8042, %r8041, 255;
	or.b32  	%r8043, %r8040, %r8042;
	xor.b32  	%r8044, %r8000, %r8001;
	xor.b32  	%r8045, %r8002, %r8003;
	shr.u32 	%r8046, %r8044, 8;
	shr.u32 	%r8047, %r8045, 8;
	and.b32  	%r8048, %r8044, 255;
	shl.b32 	%r8049, %r8044, 8;
	and.b32  	%r8050, %r8049, 65280;
	add.s32 	%r8051, %r7420, %r8050;
	and.b32  	%r8052, %r8045, 255;
	add.s32 	%r8053, %r8051, %r8052;
	ld.shared.u8 	%rs2381, [%r8053];
	and.b32  	%r8054, %r8044, 65280;
	add.s32 	%r8055, %r7420, %r8054;
	add.s32 	%r8056, %r8055, %r8047;
	ld.shared.u8 	%rs2382, [%r8056];
	xor.b32  	%r8057, %r8048, %r8046;
	shl.b32 	%r8058, %r8057, 8;
	add.s32 	%r8059, %r7420, %r8058;
	xor.b32  	%r8060, %r8052, %r8047;
	add.s32 	%r8061, %r8059, %r8060;
	ld.shared.u8 	%rs2383, [%r8061];
	xor.b16  	%rs2384, %rs2381, %rs2383;
	xor.b16  	%rs2385, %rs2384, %rs2382;
	shl.b16 	%rs2386, %rs2385, 8;
	cvt.u32.u16 	%r8062, %rs2386;
	xor.b16  	%rs2387, %rs2382, %rs2381;
	cvt.u32.u16 	%r8063, %rs2387;
	and.b32  	%r8064, %r8063, 255;
	or.b32  	%r8065, %r8062, %r8064;
	xor.b32  	%r8066, %r8023, %r8065;
	xor.b32  	%r8067, %r8066, %r8043;
	shl.b32 	%r8068, %r8067, 16;
	xor.b32  	%r8069, %r8043, %r8023;
	or.b32  	%r8070, %r8068, %r8069;
	xor.b32  	%r8071, %r7926, %r8070;
	xor.b32  	%r8072, %r8071, %r7997;
	cvt.u64.u32 	%rd551, %r8072;
	shl.b64 	%rd552, %rd551, 32;
	xor.b32  	%r8073, %r7997, %r7926;
	cvt.u64.u32 	%rd553, %r8073;
	or.b64  	%rd554, %rd552, %rd553;
	xor.b64  	%rd555, %rd534, %rd759;
	xor.b64  	%rd759, %rd555, %rd543;
	xor.b64  	%rd556, %rd758, %rd554;
	xor.b64  	%rd557, %rd556, %rd534;
	xor.b64  	%rd758, %rd557, %rd543;
$L__BB1_28:
	ld.param.u32 	%r10765, [_Z18kernel_gf128_towerPK7uint128S1_PS_i_param_3];
	add.s32 	%r8074, %r11, 3072;
	setp.ge.s32 	%p55, %r8074, %r10765;
	@%p55 bra 	$L__BB1_30;
	ld.param.u64 	%rd751, [_Z18kernel_gf128_towerPK7uint128S1_PS_i_param_1];
	ld.param.u64 	%rd735, [_Z18kernel_gf128_towerPK7uint128S1_PS_i_param_0];
	cvta.to.global.u64 	%rd558, %rd735;
	mul.wide.u32 	%rd559, %r11, 16;
	add.s64 	%rd560, %rd558, %rd559;
	ld.global.nc.u64 	%rd561, [%rd560+49152];
	ld.global.nc.u64 	%rd562, [%rd560+49160];
	cvta.to.global.u64 	%rd563, %rd751;
	add.s64 	%rd564, %rd563, %rd559;
	ld.global.nc.u64 	%rd565, [%rd564+49152];
	ld.global.nc.u64 	%rd566, [%rd564+49160];
	cvt.u32.u64 	%r8075, %rd561;
	{ .reg .b32 tmp; mov.b64 {tmp, %r8076}, %rd561; }
	cvt.u32.u64 	%r8077, %rd565;
	{ .reg .b32 tmp; mov.b64 {tmp, %r8078}, %rd565; }
	and.b32  	%r8079, %r8075, 65535;
	shr.u32 	%r8080, %r8075, 16;
	and.b32  	%r8081, %r8077, 65535;
	shr.u32 	%r8082, %r8077, 16;
	shr.u32 	%r8083, %r8079, 8;
	shr.u32 	%r8084, %r8081, 8;
	and.b32  	%r8085, %r8075, 255;
	shl.b32 	%r8086, %r8075, 8;
	and.b32  	%r8087, %r8086, 65280;
	mov.u32 	%r8088, smem_raw;
	add.s32 	%r8089, %r8088, %r8087;
	and.b32  	%r8090, %r8077, 255;
	add.s32 	%r8091, %r8089, %r8090;
	ld.shared.u8 	%rs2388, [%r8091];
	and.b32  	%r8092, %r8075, 65280;
	add.s32 	%r8093, %r8088, %r8092;
	add.s32 	%r8094, %r8093, %r8084;
	ld.shared.u8 	%rs2389, [%r8094];
	xor.b32  	%r8095, %r8083, %r8085;
	shl.b32 	%r8096, %r8095, 8;
	add.s32 	%r8097, %r8088, %r8096;
	xor.b32  	%r8098, %r8084, %r8090;
	add.s32 	%r8099, %r8097, %r8098;
	ld.shared.u8 	%rs2390, [%r8099];
	xor.b16  	%rs2391, %rs2388, %rs2390;
	xor.b16  	%rs2392, %rs2391, %rs2389;
	and.b16  	%rs2393, %rs2392, 255;
	mul.wide.u16 	%r8100, %rs2393, 256;
	xor.b16  	%rs2394, %rs2389, %rs2388;
	cvt.u32.u16 	%r8101, %rs2394;
	and.b32  	%r8102, %r8101, 255;
	or.b32  	%r8103, %r8100, %r8102;
	shr.u32 	%r8104, %r8075, 24;
	shr.u32 	%r8105, %r8077, 24;
	and.b32  	%r8106, %r8080, 255;
	shr.u32 	%r8107, %r8075, 8;
	and.b32  	%r8108, %r8107, 65280;
	add.s32 	%r8109, %r8088, %r8108;
	and.b32  	%r8110, %r8082, 255;
	add.s32 	%r8111, %r8109, %r8110;
	ld.shared.u8 	%rs2395, [%r8111];
	shl.b32 	%r8112, %r8104, 8;
	add.s32 	%r8113, %r8088, %r8112;
	add.s32 	%r8114, %r8113, %r8105;
	ld.shared.u8 	%rs2396, [%r8114];
	xor.b32  	%r8115, %r8106, %r8104;
	shl.b32 	%r8116, %r8115, 8;
	add.s32 	%r8117, %r8088, %r8116;
	xor.b32  	%r8118, %r8110, %r8105;
	add.s32 	%r8119, %r8117, %r8118;
	ld.shared.u8 	%rs2397, [%r8119];
	xor.b16  	%rs2398, %rs2395, %rs2397;
	xor.b16  	%rs2399, %rs2398, %rs2396;
	and.b16  	%rs2400, %rs2399, 255;
	mul.wide.u16 	%r8120, %rs2400, 256;
	xor.b16  	%rs2401, %rs2396, %rs2395;
	cvt.u32.u16 	%r8121, %rs2401;
	and.b32  	%r8122, %r8121, 255;
	or.b32  	%r8123, %r8120, %r8122;
	xor.b32  	%r8124, %r8079, %r8080;
	xor.b32  	%r8125, %r8081, %r8082;
	shr.u32 	%r8126, %r8124, 8;
	shr.u32 	%r8127, %r8125, 8;
	and.b32  	%r8128, %r8124, 255;
	shl.b32 	%r8129, %r8124, 8;
	and.b32  	%r8130, %r8129, 65280;
	add.s32 	%r8131, %r8088, %r8130;
	and.b32  	%r8132, %r8125, 255;
	add.s32 	%r8133, %r8131, %r8132;
	ld.shared.u8 	%rs2402, [%r8133];
	and.b32  	%r8134, %r8124, 65280;
	add.s32 	%r8135, %r8088, %r8134;
	add.s32 	%r8136, %r8135, %r8127;
	ld.shared.u8 	%rs2403, [%r8136];
	xor.b32  	%r8137, %r8128, %r8126;
	shl.b32 	%r8138, %r8137, 8;
	add.s32 	%r8139, %r8088, %r8138;
	xor.b32  	%r8140, %r8132, %r8127;
	add.s32 	%r8141, %r8139, %r8140;
	ld.shared.u8 	%rs2404, [%r8141];
	xor.b16  	%rs2405, %rs2402, %rs2404;
	xor.b16  	%rs2406, %rs2405, %rs2403;
	shl.b16 	%rs2407, %rs2406, 8;
	cvt.u32.u16 	%r8142, %rs2407;
	xor.b16  	%rs2408, %rs2403, %rs2402;
	cvt.u32.u16 	%r8143, %rs2408;
	and.b32  	%r8144, %r8143, 255;
	or.b32  	%r8145, %r8142, %r8144;
	xor.b32  	%r8146, %r8103, %r8145;
	xor.b32  	%r8147, %r8146, %r8123;
	shl.b32 	%r8148, %r8147, 16;
	xor.b32  	%r8149, %r8123, %r8103;
	or.b32  	%r8150, %r8148, %r8149;
	and.b32  	%r8151, %r8076, 65535;
	shr.u64 	%rd567, %rd561, 48;
	cvt.u32.u64 	%r8152, %rd567;
	and.b32  	%r8153, %r8078, 65535;
	shr.u64 	%rd568, %rd565, 48;
	cvt.u32.u64 	%r8154, %rd568;
	shr.u32 	%r8155, %r8151, 8;
	shr.u32 	%r8156, %r8153, 8;
	and.b32  	%r8157, %r8076, 255;
	shl.b32 	%r8158, %r8076, 8;
	and.b32  	%r8159, %r8158, 65280;
	add.s32 	%r8160, %r8088, %r8159;
	and.b32  	%r8161, %r8078, 255;
	add.s32 	%r8162, %r8160, %r8161;
	ld.shared.u8 	%rs2409, [%r8162];
	and.b32  	%r8163, %r8076, 65280;
	add.s32 	%r8164, %r8088, %r8163;
	add.s32 	%r8165, %r8164, %r8156;
	ld.shared.u8 	%rs2410, [%r8165];
	xor.b32  	%r8166, %r8155, %r8157;
	shl.b32 	%r8167, %r8166, 8;
	add.s32 	%r8168, %r8088, %r8167;
	xor.b32  	%r8169, %r8156, %r8161;
	add.s32 	%r8170, %r8168, %r8169;
	ld.shared.u8 	%rs2411, [%r8170];
	xor.b16  	%rs2412, %rs2409, %rs2411;
	xor.b16  	%rs2413, %rs2412, %rs2410;
	and.b16  	%rs2414, %rs2413, 255;
	mul.wide.u16 	%r8171, %rs2414, 256;
	xor.b16  	%rs2415, %rs2410, %rs2409;
	cvt.u32.u16 	%r8172, %rs2415;
	and.b32  	%r8173, %r8172, 255;
	or.b32  	%r8174, %r8171, %r8173;
	shr.u64 	%rd569, %rd561, 56;
	cvt.u32.u64 	%r8175, %rd569;
	shr.u64 	%rd570, %rd565, 56;
	cvt.u32.u64 	%r8176, %rd570;
	and.b32  	%r8177, %r8152, 255;
	shr.u64 	%rd571, %rd561, 40;
	cvt.u32.u64 	%r8178, %rd571;
	and.b32  	%r8179, %r8178, 65280;
	add.s32 	%r8180, %r8088, %r8179;
	and.b32  	%r8181, %r8154, 255;
	add.s32 	%r8182, %r8180, %r8181;
	ld.shared.u8 	%rs2416, [%r8182];
	shl.b32 	%r8183, %r8175, 8;
	add.s32 	%r8184, %r8088, %r8183;
	add.s32 	%r8185, %r8184, %r8176;
	ld.shared.u8 	%rs2417, [%r8185];
	xor.b32  	%r8186, %r8177, %r8175;
	shl.b32 	%r8187, %r8186, 8;
	add.s32 	%r8188, %r8088, %r8187;
	xor.b32  	%r8189, %r8181, %r8176;
	add.s32 	%r8190, %r8188, %r8189;
	ld.shared.u8 	%rs2418, [%r8190];
	xor.b16  	%rs2419, %rs2416, %rs2418;
	xor.b16  	%rs2420, %rs2419, %rs2417;
	and.b16  	%rs2421, %rs2420, 255;
	mul.wide.u16 	%r8191, %rs2421, 256;
	xor.b16  	%rs2422, %rs2417, %rs2416;
	cvt.u32.u16 	%r8192, %rs2422;
	and.b32  	%r8193, %r8192, 255;
	or.b32  	%r8194, %r8191, %r8193;
	xor.b32  	%r8195, %r8151, %r8152;
	xor.b32  	%r8196, %r8153, %r8154;
	shr.u32 	%r8197, %r8195, 8;
	shr.u32 	%r8198, %r8196, 8;
	and.b32  	%r8199, %r8195, 255;
	shl.b32 	%r8200, %r8195, 8;
	and.b32  	%r8201, %r8200, 65280;
	add.s32 	%r8202, %r8088, %r8201;
	and.b32  	%r8203, %r8196, 255;
	add.s32 	%r8204, %r8202, %r8203;
	ld.shared.u8 	%rs2423, [%r8204];
	and.b32  	%r8205, %r8195, 65280;
	add.s32 	%r8206, %r8088, %r8205;
	add.s32 	%r8207, %r8206, %r8198;
	ld.shared.u8 	%rs2424, [%r8207];
	xor.b32  	%r8208, %r8199, %r8197;
	shl.b32 	%r8209, %r8208, 8;
	add.s32 	%r8210, %r8088, %r8209;
	xor.b32  	%r8211, %r8203, %r8198;
	add.s32 	%r8212, %r8210, %r8211;
	ld.shared.u8 	%rs2425, [%r8212];
	xor.b16  	%rs2426, %rs2423, %rs2425;
	xor.b16  	%rs2427, %rs2426, %rs2424;
	shl.b16 	%rs2428, %rs2427, 8;
	cvt.u32.u16 	%r8213, %rs2428;
	xor.b16  	%rs2429, %rs2424, %rs2423;
	cvt.u32.u16 	%r8214, %rs2429;
	and.b32  	%r8215, %r8214, 255;
	or.b32  	%r8216, %r8213, %r8215;
	xor.b32  	%r8217, %r8174, %r8216;
	xor.b32  	%r8218, %r8217, %r8194;
	shl.b32 	%r8219, %r8218, 16;
	xor.b32  	%r8220, %r8194, %r8174;
	or.b32  	%r8221, %r8219, %r8220;
	xor.b32  	%r8222, %r8076, %r8075;
	xor.b32  	%r8223, %r8078, %r8077;
	and.b32  	%r8224, %r8222, 65535;
	shr.u32 	%r8225, %r8222, 16;
	and.b32  	%r8226, %r8223, 65535;
	shr.u32 	%r8227, %r8223, 16;
	shr.u32 	%r8228, %r8224, 8;
	shr.u32 	%r8229, %r8226, 8;
	and.b32  	%r8230, %r8222, 255;
	shl.b32 	%r8231, %r8222, 8;
	and.b32  	%r8232, %r8231, 65280;
	add.s32 	%r8233, %r8088, %r8232;
	and.b32  	%r8234, %r8223, 255;
	add.s32 	%r8235, %r8233, %r8234;
	ld.shared.u8 	%rs2430, [%r8235];
	and.b32  	%r8236, %r8222, 65280;
	add.s32 	%r8237, %r8088, %r8236;
	add.s32 	%r8238, %r8237, %r8229;
	ld.shared.u8 	%rs2431, [%r8238];
	xor.b32  	%r8239, %r8228, %r8230;
	shl.b32 	%r8240, %r8239, 8;
	add.s32 	%r8241, %r8088, %r8240;
	xor.b32  	%r8242, %r8229, %r8234;
	add.s32 	%r8243, %r8241, %r8242;
	ld.shared.u8 	%rs2432, [%r8243];
	xor.b16  	%rs2433, %rs2430, %rs2432;
	xor.b16  	%rs2434, %rs2433, %rs2431;
	and.b16  	%rs2435, %rs2434, 255;
	mul.wide.u16 	%r8244, %rs2435, 256;
	xor.b16  	%rs2436, %rs2431, %rs2430;
	cvt.u32.u16 	%r8245, %rs2436;
	and.b32  	%r8246, %r8245, 255;
	or.b32  	%r8247, %r8244, %r8246;
	shr.u32 	%r8248, %r8222, 24;
	shr.u32 	%r8249, %r8223, 24;
	and.b32  	%r8250, %r8225, 255;
	shr.u32 	%r8251, %r8222, 8;
	and.b32  	%r8252, %r8251, 65280;
	add.s32 	%r8253, %r8088, %r8252;
	and.b32  	%r8254, %r8227, 255;
	add.s32 	%r8255, %r8253, %r8254;
	ld.shared.u8 	%rs2437, [%r8255];
	shl.b32 	%r8256, %r8248, 8;
	add.s32 	%r8257, %r8088, %r8256;
	add.s32 	%r8258, %r8257, %r8249;
	ld.shared.u8 	%rs2438, [%r8258];
	xor.b32  	%r8259, %r8250, %r8248;
	shl.b32 	%r8260, %r8259, 8;
	add.s32 	%r8261, %r8088, %r8260;
	xor.b32  	%r8262, %r8254, %r8249;
	add.s32 	%r8263, %r8261, %r8262;
	ld.shared.u8 	%rs2439, [%r8263];
	xor.b16  	%rs2440, %rs2437, %rs2439;
	xor.b16  	%rs2441, %rs2440, %rs2438;
	and.b16  	%rs2442, %rs2441, 255;
	mul.wide.u16 	%r8264, %rs2442, 256;
	xor.b16  	%rs2443, %rs2438, %rs2437;
	cvt.u32.u16 	%r8265, %rs2443;
	and.b32  	%r8266, %r8265, 255;
	or.b32  	%r8267, %r8264, %r8266;
	xor.b32  	%r8268, %r8224, %r8225;
	xor.b32  	%r8269, %r8226, %r8227;
	shr.u32 	%r8270, %r8268, 8;
	shr.u32 	%r8271, %r8269, 8;
	and.b32  	%r8272, %r8268, 255;
	shl.b32 	%r8273, %r8268, 8;
	and.b32  	%r8274, %r8273, 65280;
	add.s32 	%r8275, %r8088, %r8274;
	and.b32  	%r8276, %r8269, 255;
	add.s32 	%r8277, %r8275, %r8276;
	ld.shared.u8 	%rs2444, [%r8277];
	and.b32  	%r8278, %r8268, 65280;
	add.s32 	%r8279, %r8088, %r8278;
	add.s32 	%r8280, %r8279, %r8271;
	ld.shared.u8 	%rs2445, [%r8280];
	xor.b32  	%r8281, %r8272, %r8270;
	shl.b32 	%r8282, %r8281, 8;
	add.s32 	%r8283, %r8088, %r8282;
	xor.b32  	%r8284, %r8276, %r8271;
	add.s32 	%r8285, %r8283, %r8284;
	ld.shared.u8 	%rs2446, [%r8285];
	xor.b16  	%rs2447, %rs2444, %rs2446;
	xor.b16  	%rs2448, %rs2447, %rs2445;
	shl.b16 	%rs2449, %rs2448, 8;
	cvt.u32.u16 	%r8286, %rs2449;
	xor.b16  	%rs2450, %rs2445, %rs2444;
	cvt.u32.u16 	%r8287, %rs2450;
	and.b32  	%r8288, %r8287, 255;
	or.b32  	%r8289, %r8286, %r8288;
	xor.b32  	%r8290, %r8247, %r8289;
	xor.b32  	%r8291, %r8290, %r8267;
	shl.b32 	%r8292, %r8291, 16;
	xor.b32  	%r8293, %r8267, %r8247;
	or.b32  	%r8294, %r8292, %r8293;
	xor.b32  	%r8295, %r8150, %r8294;
	xor.b32  	%r8296, %r8295, %r8221;
	cvt.u64.u32 	%rd572, %r8296;
	shl.b64 	%rd573, %rd572, 32;
	xor.b32  	%r8297, %r8221, %r8150;
	cvt.u64.u32 	%rd574, %r8297;
	or.b64  	%rd575, %rd573, %rd574;
	cvt.u32.u64 	%r8298, %rd562;
	{ .reg .b32 tmp; mov.b64 {tmp, %r8299}, %rd562; }
	cvt.u32.u64 	%r8300, %rd566;
	{ .reg .b32 tmp; mov.b64 {tmp, %r8301}, %rd566; }
	and.b32  	%r8302, %r8298, 65535;
	shr.u32 	%r8303, %r8298, 16;
	and.b32  	%r8304, %r8300, 65535;
	shr.u32 	%r8305, %r8300, 16;
	shr.u32 	%r8306, %r8302, 8;
	shr.u32 	%r8307, %r8304, 8;
	and.b32  	%r8308, %r8298, 255;
	shl.b32 	%r8309, %r8298, 8;
	and.b32  	%r8310, %r8309, 65280;
	add.s32 	%r8311, %r8088, %r8310;
	and.b32  	%r8312, %r8300, 255;
	add.s32 	%r8313, %r8311, %r8312;
	ld.shared.u8 	%rs2451, [%r8313];
	and.b32  	%r8314, %r8298, 65280;
	add.s32 	%r8315, %r8088, %r8314;
	add.s32 	%r8316, %r8315, %r8307;
	ld.shared.u8 	%rs2452, [%r8316];
	xor.b32  	%r8317, %r8306, %r8308;
	shl.b32 	%r8318, %r8317, 8;
	add.s32 	%r8319, %r8088, %r8318;
	xor.b32  	%r8320, %r8307, %r8312;
	add.s32 	%r8321, %r8319, %r8320;
	ld.shared.u8 	%rs2453, [%r8321];
	xor.b16  	%rs2454, %rs2451, %rs2453;
	xor.b16  	%rs2455, %rs2454, %rs2452;
	and.b16  	%rs2456, %rs2455, 255;
	mul.wide.u16 	%r8322, %rs2456, 256;
	xor.b16  	%rs2457, %rs2452, %rs2451;
	cvt.u32.u16 	%r8323, %rs2457;
	and.b32  	%r8324, %r8323, 255;
	or.b32  	%r8325, %r8322, %r8324;
	shr.u32 	%r8326, %r8298, 24;
	shr.u32 	%r8327, %r8300, 24;
	and.b32  	%r8328, %r8303, 255;
	shr.u32 	%r8329, %r8298, 8;
	and.b32  	%r8330, %r8329, 65280;
	add.s32 	%r8331, %r8088, %r8330;
	and.b32  	%r8332, %r8305, 255;
	add.s32 	%r8333, %r8331, %r8332;
	ld.shared.u8 	%rs2458, [%r8333];
	shl.b32 	%r8334, %r8326, 8;
	add.s32 	%r8335, %r8088, %r8334;
	add.s32 	%r8336, %r8335, %r8327;
	ld.shared.u8 	%rs2459, [%r8336];
	xor.b32  	%r8337, %r8328, %r8326;
	shl.b32 	%r8338, %r8337, 8;
	add.s32 	%r8339, %r8088, %r8338;
	xor.b32  	%r8340, %r8332, %r8327;
	add.s32 	%r8341, %r8339, %r8340;
	ld.shared.u8 	%rs2460, [%r8341];
	xor.b16  	%rs2461, %rs2458, %rs2460;
	xor.b16  	%rs2462, %rs2461, %rs2459;
	and.b16  	%rs2463, %rs2462, 255;
	mul.wide.u16 	%r8342, %rs2463, 256;
	xor.b16  	%rs2464, %rs2459, %rs2458;
	cvt.u32.u16 	%r8343, %rs2464;
	and.b32  	%r8344, %r8343, 255;
	or.b32  	%r8345, %r8342, %r8344;
	xor.b32  	%r8346, %r8302, %r8303;
	xor.b32  	%r8347, %r8304, %r8305;
	shr.u32 	%r8348, %r8346, 8;
	shr.u32 	%r8349, %r8347, 8;
	and.b32  	%r8350, %r8346, 255;
	shl.b32 	%r8351, %r8346, 8;
	and.b32  	%r8352, %r8351, 65280;
	add.s32 	%r8353, %r8088, %r8352;
	and.b32  	%r8354, %r8347, 255;
	add.s32 	%r8355, %r8353, %r8354;
	ld.shared.u8 	%rs2465, [%r8355];
	and.b32  	%r8356, %r8346, 65280;
	add.s32 	%r8357, %r8088, %r8356;
	add.s32 	%r8358, %r8357, %r8349;
	ld.shared.u8 	%rs2466, [%r8358];
	xor.b32  	%r8359, %r8350, %r8348;
	shl.b32 	%r8360, %r8359, 8;
	add.s32 	%r8361, %r8088, %r8360;
	xor.b32  	%r8362, %r8354, %r8349;
	add.s32 	%r8363, %r8361, %r8362;
	ld.shared.u8 	%rs2467, [%r8363];
	xor.b16  	%rs2468, %rs2465, %rs2467;
	xor.b16  	%rs2469, %rs2468, %rs2466;
	shl.b16 	%rs2470, %rs2469, 8;
	cvt.u32.u16 	%r8364, %rs2470;
	xor.b16  	%rs2471, %rs2466, %rs2465;
	cvt.u32.u16 	%r8365, %rs2471;
	and.b32  	%r8366, %r8365, 255;
	or.b32  	%r8367, %r8364, %r8366;
	xor.b32  	%r8368, %r8325, %r8367;
	xor.b32  	%r8369, %r8368, %r8345;
	shl.b32 	%r8370, %r8369, 16;
	xor.b32  	%r8371, %r8345, %r8325;
	or.b32  	%r8372, %r8370, %r8371;
	and.b32  	%r8373, %r8299, 65535;
	shr.u64 	%rd576, %rd562, 48;
	cvt.u32.u64 	%r8374, %rd576;
	and.b32  	%r8375, %r8301, 65535;
	shr.u64 	%rd577, %rd566, 48;
	cvt.u32.u64 	%r8376, %rd577;
	shr.u32 	%r8377, %r8373, 8;
	shr.u32 	%r8378, %r8375, 8;
	and.b32  	%r8379, %r8299, 255;
	shl.b32 	%r8380, %r8299, 8;
	and.b32  	%r8381, %r8380, 65280;
	add.s32 	%r8382, %r8088, %r8381;
	and.b32  	%r8383, %r8301, 255;
	add.s32 	%r8384, %r8382, %r8383;
	ld.shared.u8 	%rs2472, [%r8384];
	and.b32  	%r8385, %r8299, 65280;
	add.s32 	%r8386, %r8088, %r8385;
	add.s32 	%r8387, %r8386, %r8378;
	ld.shared.u8 	%rs2473, [%r8387];
	xor.b32  	%r8388, %r8377, %r8379;
	shl.b32 	%r8389, %r8388, 8;
	add.s32 	%r8390, %r8088, %r8389;
	xor.b32  	%r8391, %r8378, %r8383;
	add.s32 	%r8392, %r8390, %r8391;
	ld.shared.u8 	%rs2474, [%r8392];
	xor.b16  	%rs2475, %rs2472, %rs2474;
	xor.b16  	%rs2476, %rs2475, %rs2473;
	and.b16  	%rs2477, %rs2476, 255;
	mul.wide.u16 	%r8393, %rs2477, 256;
	xor.b16  	%rs2478, %rs2473, %rs2472;
	cvt.u32.u16 	%r8394, %rs2478;
	and.b32  	%r8395, %r8394, 255;
	or.b32  	%r8396, %r8393, %r8395;
	shr.u64 	%rd578, %rd562, 56;
	cvt.u32.u64 	%r8397, %rd578;
	shr.u64 	%rd579, %rd566, 56;
	cvt.u32.u64 	%r8398, %rd579;
	and.b32  	%r8399, %r8374, 255;
	shr.u64 	%rd580, %rd562, 40;
	cvt.u32.u64 	%r8400, %rd580;
	and.b32  	%r8401, %r8400, 65280;
	add.s32 	%r8402, %r8088, %r8401;
	and.b32  	%r8403, %r8376, 255;
	add.s32 	%r8404, %r8402, %r8403;
	ld.shared.u8 	%rs2479, [%r8404];
	shl.b32 	%r8405, %r8397, 8;
	add.s32 	%r8406, %r8088, %r8405;
	add.s32 	%r8407, %r8406, %r8398;
	ld.shared.u8 	%rs2480, [%r8407];
	xor.b32  	%r8408, %r8399, %r8397;
	shl.b32 	%r8409, %r8408, 8;
	add.s32 	%r8410, %r8088, %r8409;
	xor.b32  	%r8411, %r8403, %r8398;
	add.s32 	%r8412, %r8410, %r8411;
	ld.shared.u8 	%rs2481, [%r8412];
	xor.b16  	%rs2482, %rs2479, %rs2481;
	xor.b16  	%rs2483, %rs2482, %rs2480;
	and.b16  	%rs2484, %rs2483, 255;
	mul.wide.u16 	%r8413, %rs2484, 256;
	xor.b16  	%rs2485, %rs2480, %rs2479;
	cvt.u32.u16 	%r8414, %rs2485;
	and.b32  	%r8415, %r8414, 255;
	or.b32  	%r8416, %r8413, %r8415;
	xor.b32  	%r8417, %r8373, %r8374;
	xor.b32  	%r8418, %r8375, %r8376;
	shr.u32 	%r8419, %r8417, 8;
	shr.u32 	%r8420, %r8418, 8;
	and.b32  	%r8421, %r8417, 255;
	shl.b32 	%r8422, %r8417, 8;
	and.b32  	%r8423, %r8422, 65280;
	add.s32 	%r8424, %r8088, %r8423;
	and.b32  	%r8425, %r8418, 255;
	add.s32 	%r8426, %r8424, %r8425;
	ld.shared.u8 	%rs2486, [%r8426];
	and.b32  	%r8427, %r8417, 65280;
	add.s32 	%r8428, %r8088, %r8427;
	add.s32 	%r8429, %r8428, %r8420;
	ld.shared.u8 	%rs2487, [%r8429];
	xor.b32  	%r8430, %r8421, %r8419;
	shl.b32 	%r8431, %r8430, 8;
	add.s32 	%r8432, %r8088, %r8431;
	xor.b32  	%r8433, %r8425, %r8420;
	add.s32 	%r8434, %r8432, %r8433;
	ld.shared.u8 	%rs2488, [%r8434];
	xor.b16  	%rs2489, %rs2486, %rs2488;
	xor.b16  	%rs2490, %rs2489, %rs2487;
	shl.b16 	%rs2491, %rs2490, 8;
	cvt.u32.u16 	%r8435, %rs2491;
	xor.b16  	%rs2492, %rs2487, %rs2486;
	cvt.u32.u16 	%r8436, %rs2492;
	and.b32  	%r8437, %r8436, 255;
	or.b32  	%r8438, %r8435, %r8437;
	xor.b32  	%r8439, %r8396, %r8438;
	xor.b32  	%r8440, %r8439, %r8416;
	shl.b32 	%r8441, %r8440, 16;
	xor.b32  	%r8442, %r8416, %r8396;
	or.b32  	%r8443, %r8441, %r8442;
	xor.b32  	%r8444, %r8299, %r8298;
	xor.b32  	%r8445, %r8301, %r8300;
	and.b32  	%r8446, %r8444, 65535;
	shr.u32 	%r8447, %r8444, 16;
	and.b32  	%r8448, %r8445, 65535;
	shr.u32 	%r8449, %r8445, 16;
	shr.u32 	%r8450, %r8446, 8;
	shr.u32 	%r8451, %r8448, 8;
	and.b32  	%r8452, %r8444, 255;
	shl.b32 	%r8453, %r8444, 8;
	and.b32  	%r8454, %r8453, 65280;
	add.s32 	%r8455, %r8088, %r8454;
	and.b32  	%r8456, %r8445, 255;
	add.s32 	%r8457, %r8455, %r8456;
	ld.shared.u8 	%rs2493, [%r8457];
	and.b32  	%r8458, %r8444, 65280;
	add.s32 	%r8459, %r8088, %r8458;
	add.s32 	%r8460, %r8459, %r8451;
	ld.shared.u8 	%rs2494, [%r8460];
	xor.b32  	%r8461, %r8450, %r8452;
	shl.b32 	%r8462, %r8461, 8;
	add.s32 	%r8463, %r8088, %r8462;
	xor.b32  	%r8464, %r8451, %r8456;
	add.s32 	%r8465, %r8463, %r8464;
	ld.shared.u8 	%rs2495, [%r8465];
	xor.b16  	%rs2496, %rs2493, %rs2495;
	xor.b16  	%rs2497, %rs2496, %rs2494;
	and.b16  	%rs2498, %rs2497, 255;
	mul.wide.u16 	%r8466, %rs2498, 256;
	xor.b16  	%rs2499, %rs2494, %rs2493;
	cvt.u32.u16 	%r8467, %rs2499;
	and.b32  	%r8468, %r8467, 255;
	or.b32  	%r8469, %r8466, %r8468;
	shr.u32 	%r8470, %r8444, 24;
	shr.u32 	%r8471, %r8445, 24;
	and.b32  	%r8472, %r8447, 255;
	shr.u32 	%r8473, %r8444, 8;
	and.b32  	%r8474, %r8473, 65280;
	add.s32 	%r8475, %r8088, %r8474;
	and.b32  	%r8476, %r8449, 255;
	add.s32 	%r8477, %r8475, %r8476;
	ld.shared.u8 	%rs2500, [%r8477];
	shl.b32 	%r8478, %r8470, 8;
	add.s32 	%r8479, %r8088, %r8478;
	add.s32 	%r8480, %r8479, %r8471;
	ld.shared.u8 	%rs2501, [%r8480];
	xor.b32  	%r8481, %r8472, %r8470;
	shl.b32 	%r8482, %r8481, 8;
	add.s32 	%r8483, %r8088, %r8482;
	xor.b32  	%r8484, %r8476, %r8471;
	add.s32 	%r8485, %r8483, %r8484;
	ld.shared.u8 	%rs2502, [%r8485];
	xor.b16  	%rs2503, %rs2500, %rs2502;
	xor.b16  	%rs2504, %rs2503, %rs2501;
	and.b16  	%rs2505, %rs2504, 255;
	mul.wide.u16 	%r8486, %rs2505, 256;
	xor.b16  	%rs2506, %rs2501, %rs2500;
	cvt.u32.u16 	%r8487, %rs2506;
	and.b32  	%r8488, %r8487, 255;
	or.b32  	%r8489, %r8486, %r8488;
	xor.b32  	%r8490, %r8446, %r8447;
	xor.b32  	%r8491, %r8448, %r8449;
	shr.u32 	%r8492, %r8490, 8;
	shr.u32 	%r8493, %r8491, 8;
	and.b32  	%r8494, %r8490, 255;
	shl.b32 	%r8495, %r8490, 8;
	and.b32  	%r8496, %r8495, 65280;
	add.s32 	%r8497, %r8088, %r8496;
	and.b32  	%r8498, %r8491, 255;
	add.s32 	%r8499, %r8497, %r8498;
	ld.shared.u8 	%rs2507, [%r8499];
	and.b32  	%r8500, %r8490, 65280;
	add.s32 	%r8501, %r8088, %r8500;
	add.s32 	%r8502, %r8501, %r8493;
	ld.shared.u8 	%rs2508, [%r8502];
	xor.b32  	%r8503, %r8494, %r8492;
	shl.b32 	%r8504, %r8503, 8;
	add.s32 	%r8505, %r8088, %r8504;
	xor.b32  	%r8506, %r8498, %r8493;
	add.s32 	%r8507, %r8505, %r8506;
	ld.shared.u8 	%rs2509, [%r8507];
	xor.b16  	%rs2510, %rs2507, %rs2509;
	xor.b16  	%rs2511, %rs2510, %rs2508;
	shl.b16 	%rs2512, %rs2511, 8;
	cvt.u32.u16 	%r8508, %rs2512;
	xor.b16  	%rs2513, %rs2508, %rs2507;
	cvt.u32.u16 	%r8509, %rs2513;
	and.b32  	%r8510, %r8509, 255;
	or.b32  	%r8511, %r8508, %r8510;
	xor.b32  	%r8512, %r8469, %r8511;
	xor.b32  	%r8513, %r8512, %r8489;
	shl.b32 	%r8514, %r8513, 16;
	xor.b32  	%r8515, %r8489, %r8469;
	or.b32  	%r8516, %r8514, %r8515;
	xor.b32  	%r8517, %r8372, %r8516;
	xor.b32  	%r8518, %r8517, %r8443;
	cvt.u64.u32 	%rd581, %r8518;
	shl.b64 	%rd582, %rd581, 32;
	xor.b32  	%r8519, %r8443, %r8372;
	cvt.u64.u32 	%rd583, %r8519;
	or.b64  	%rd584, %rd582, %rd583;
	xor.b64  	%rd585, %rd562, %rd561;
	xor.b64  	%rd586, %rd566, %rd565;
	cvt.u32.u64 	%r8520, %rd585;
	{ .reg .b32 tmp; mov.b64 {tmp, %r8521}, %rd585; }
	cvt.u32.u64 	%r8522, %rd586;
	{ .reg .b32 tmp; mov.b64 {tmp, %r8523}, %rd586; }
	and.b32  	%r8524, %r8520, 65535;
	shr.u32 	%r8525, %r8520, 16;
	and.b32  	%r8526, %r8522, 65535;
	shr.u32 	%r8527, %r8522, 16;
	shr.u32 	%r8528, %r8524, 8;
	shr.u32 	%r8529, %r8526, 8;
	and.b32  	%r8530, %r8520, 255;
	shl.b32 	%r8531, %r8520, 8;
	and.b32  	%r8532, %r8531, 65280;
	add.s32 	%r8533, %r8088, %r8532;
	and.b32  	%r8534, %r8522, 255;
	add.s32 	%r8535, %r8533, %r8534;
	ld.shared.u8 	%rs2514, [%r8535];
	and.b32  	%r8536, %r8520, 65280;
	add.s32 	%r8537, %r8088, %r8536;
	add.s32 	%r8538, %r8537, %r8529;
	ld.shared.u8 	%rs2515, [%r8538];
	xor.b32  	%r8539, %r8528, %r8530;
	shl.b32 	%r8540, %r8539, 8;
	add.s32 	%r8541, %r8088, %r8540;
	xor.b32  	%r8542, %r8529, %r8534;
	add.s32 	%r8543, %r8541, %r8542;
	ld.shared.u8 	%rs2516, [%r8543];
	xor.b16  	%rs2517, %rs2514, %rs2516;
	xor.b16  	%rs2518, %rs2517, %rs2515;
	and.b16  	%rs2519, %rs2518, 255;
	mul.wide.u16 	%r8544, %rs2519, 256;
	xor.b16  	%rs2520, %rs2515, %rs2514;
	cvt.u32.u16 	%r8545, %rs2520;
	and.b32  	%r8546, %r8545, 255;
	or.b32  	%r8547, %r8544, %r8546;
	shr.u32 	%r8548, %r8520, 24;
	shr.u32 	%r8549, %r8522, 24;
	and.b32  	%r8550, %r8525, 255;
	shr.u32 	%r8551, %r8520, 8;
	and.b32  	%r8552, %r8551, 65280;
	add.s32 	%r8553, %r8088, %r8552;
	and.b32  	%r8554, %r8527, 255;
	add.s32 	%r8555, %r8553, %r8554;
	ld.shared.u8 	%rs2521, [%r8555];
	shl.b32 	%r8556, %r8548, 8;
	add.s32 	%r8557, %r8088, %r8556;
	add.s32 	%r8558, %r8557, %r8549;
	ld.shared.u8 	%rs2522, [%r8558];
	xor.b32  	%r8559, %r8550, %r8548;
	shl.b32 	%r8560, %r8559, 8;
	add.s32 	%r8561, %r8088, %r8560;
	xor.b32  	%r8562, %r8554, %r8549;
	add.s32 	%r8563, %r8561, %r8562;
	ld.shared.u8 	%rs2523, [%r8563];
	xor.b16  	%rs2524, %rs2521, %rs2523;
	xor.b16  	%rs2525, %rs2524, %rs2522;
	and.b16  	%rs2526, %rs2525, 255;
	mul.wide.u16 	%r8564, %rs2526, 256;
	xor.b16  	%rs2527, %rs2522, %rs2521;
	cvt.u32.u16 	%r8565, %rs2527;
	and.b32  	%r8566, %r8565, 255;
	or.b32  	%r8567, %r8564, %r8566;
	xor.b32  	%r8568, %r8524, %r8525;
	xor.b32  	%r8569, %r8526, %r8527;
	shr.u32 	%r8570, %r8568, 8;
	shr.u32 	%r8571, %r8569, 8;
	and.b32  	%r8572, %r8568, 255;
	shl.b32 	%r8573, %r8568, 8;
	and.b32  	%r8574, %r8573, 65280;
	add.s32 	%r8575, %r8088, %r8574;
	and.b32  	%r8576, %r8569, 255;
	add.s32 	%r8577, %r8575, %r8576;
	ld.shared.u8 	%rs2528, [%r8577];
	and.b32  	%r8578, %r8568, 65280;
	add.s32 	%r8579, %r8088, %r8578;
	add.s32 	%r8580, %r8579, %r8571;
	ld.shared.u8 	%rs2529, [%r8580];
	xor.b32  	%r8581, %r8572, %r8570;
	shl.b32 	%r8582, %r8581, 8;
	add.s32 	%r8583, %r8088, %r8582;
	xor.b32  	%r8584, %r8576, %r8571;
	add.s32 	%r8585, %r8583, %r8584;
	ld.shared.u8 	%rs2530, [%r8585];
	xor.b16  	%rs2531, %rs2528, %rs2530;
	xor.b16  	%rs2532, %rs2531, %rs2529;
	shl.b16 	%rs2533, %rs2532, 8;
	cvt.u32.u16 	%r8586, %rs2533;
	xor.b16  	%rs2534, %rs2529, %rs2528;
	cvt.u32.u16 	%r8587, %rs2534;
	and.b32  	%r8588, %r8587, 255;
	or.b32  	%r8589, %r8586, %r8588;
	xor.b32  	%r8590, %r8547, %r8589;
	xor.b32  	%r8591, %r8590, %r8567;
	shl.b32 	%r8592, %r8591, 16;
	xor.b32  	%r8593, %r8567, %r8547;
	or.b32  	%r8594, %r8592, %r8593;
	and.b32  	%r8595, %r8521, 65535;
	shr.u64 	%rd587, %rd585, 48;
	cvt.u32.u64 	%r8596, %rd587;
	and.b32  	%r8597, %r8523, 65535;
	shr.u64 	%rd588, %rd586, 48;
	cvt.u32.u64 	%r8598, %rd588;
	shr.u32 	%r8599, %r8595, 8;
	shr.u32 	%r8600, %r8597, 8;
	and.b32  	%r8601, %r8521, 255;
	shl.b32 	%r8602, %r8521, 8;
	and.b32  	%r8603, %r8602, 65280;
	add.s32 	%r8604, %r8088, %r8603;
	and.b32  	%r8605, %r8523, 255;
	add.s32 	%r8606, %r8604, %r8605;
	ld.shared.u8 	%rs2535, [%r8606];
	and.b32  	%r8607, %r8521, 65280;
	add.s32 	%r8608, %r8088, %r8607;
	add.s32 	%r8609, %r8608, %r8600;
	ld.shared.u8 	%rs2536, [%r8609];
	xor.b32  	%r8610, %r8599, %r8601;
	shl.b32 	%r8611, %r8610, 8;
	add.s32 	%r8612, %r8088, %r8611;
	xor.b32  	%r8613, %r8600, %r8605;
	add.s32 	%r8614, %r8612, %r8613;
	ld.shared.u8 	%rs2537, [%r8614];
	xor.b16  	%rs2538, %rs2535, %rs2537;
	xor.b16  	%rs2539, %rs2538, %rs2536;
	and.b16  	%rs2540, %rs2539, 255;
	mul.wide.u16 	%r8615, %rs2540, 256;
	xor.b16  	%rs2541, %rs2536, %rs2535;
	cvt.u32.u16 	%r8616, %rs2541;
	and.b32  	%r8617, %r8616, 255;
	or.b32  	%r8618, %r8615, %r8617;
	shr.u64 	%rd589, %rd585, 56;
	cvt.u32.u64 	%r8619, %rd589;
	shr.u64 	%rd590, %rd586, 56;
	cvt.u32.u64 	%r8620, %rd590;
	and.b32  	%r8621, %r8596, 255;
	shr.u64 	%rd591, %rd585, 40;
	cvt.u32.u64 	%r8622, %rd591;
	and.b32  	%r8623, %r8622, 65280;
	add.s32 	%r8624, %r8088, %r8623;
	and.b32  	%r8625, %r8598, 255;
	add.s32 	%r8626, %r8624, %r8625;
	ld.shared.u8 	%rs2542, [%r8626];
	shl.b32 	%r8627, %r8619, 8;
	add.s32 	%r8628, %r8088, %r8627;
	add.s32 	%r8629, %r8628, %r8620;
	ld.shared.u8 	%rs2543, [%r8629];
	xor.b32  	%r8630, %r8621, %r8619;
	shl.b32 	%r8631, %r8630, 8;
	add.s32 	%r8632, %r8088, %r8631;
	xor.b32  	%r8633, %r8625, %r8620;
	add.s32 	%r8634, %r8632, %r8633;
	ld.shared.u8 	%rs2544, [%r8634];
	xor.b16  	%rs2545, %rs2542, %rs2544;
	xor.b16  	%rs2546, %rs2545, %rs2543;
	and.b16  	%rs2547, %rs2546, 255;
	mul.wide.u16 	%r8635, %rs2547, 256;
	xor.b16  	%rs2548, %rs2543, %rs2542;
	cvt.u32.u16 	%r8636, %rs2548;
	and.b32  	%r8637, %r8636, 255;
	or.b32  	%r8638, %r8635, %r8637;
	xor.b32  	%r8639, %r8595, %r8596;
	xor.b32  	%r8640, %r8597, %r8598;
	shr.u32 	%r8641, %r8639, 8;
	shr.u32 	%r8642, %r8640, 8;
	and.b32  	%r8643, %r8639, 255;
	shl.b32 	%r8644, %r8639, 8;
	and.b32  	%r8645, %r8644, 65280;
	add.s32 	%r8646, %r8088, %r8645;
	and.b32  	%r8647, %r8640, 255;
	add.s32 	%r8648, %r8646, %r8647;
	ld.shared.u8 	%rs2549, [%r8648];
	and.b32  	%r8649, %r8639, 65280;
	add.s32 	%r8650, %r8088, %r8649;
	add.s32 	%r8651, %r8650, %r8642;
	ld.shared.u8 	%rs2550, [%r8651];
	xor.b32  	%r8652, %r8643, %r8641;
	shl.b32 	%r8653, %r8652, 8;
	add.s32 	%r8654, %r8088, %r8653;
	xor.b32  	%r8655, %r8647, %r8642;
	add.s32 	%r8656, %r8654, %r8655;
	ld.shared.u8 	%rs2551, [%r8656];
	xor.b16  	%rs2552, %rs2549, %rs2551;
	xor.b16  	%rs2553, %rs2552, %rs2550;
	shl.b16 	%rs2554, %rs2553, 8;
	cvt.u32.u16 	%r8657, %rs2554;
	xor.b16  	%rs2555, %rs2550, %rs2549;
	cvt.u32.u16 	%r8658, %rs2555;
	and.b32  	%r8659, %r8658, 255;
	or.b32  	%r8660, %r8657, %r8659;
	xor.b32  	%r8661, %r8618, %r8660;
	xor.b32  	%r8662, %r8661, %r8638;
	shl.b32 	%r8663, %r8662, 16;
	xor.b32  	%r8664, %r8638, %r8618;
	or.b32  	%r8665, %r8663, %r8664;
	xor.b32  	%r8666, %r8521, %r8520;
	xor.b32  	%r8667, %r8523, %r8522;
	and.b32  	%r8668, %r8666, 65535;
	shr.u32 	%r8669, %r8666, 16;
	and.b32  	%r8670, %r8667, 65535;
	shr.u32 	%r8671, %r8667, 16;
	shr.u32 	%r8672, %r8668, 8;
	shr.u32 	%r8673, %r8670, 8;
	and.b32  	%r8674, %r8666, 255;
	shl.b32 	%r8675, %r8666, 8;
	and.b32  	%r8676, %r8675, 65280;
	add.s32 	%r8677, %r8088, %r8676;
	and.b32  	%r8678, %r8667, 255;
	add.s32 	%r8679, %r8677, %r8678;
	ld.shared.u8 	%rs2556, [%r8679];
	and.b32  	%r8680, %r8666, 65280;
	add.s32 	%r8681, %r8088, %r8680;
	add.s32 	%r8682, %r8681, %r8673;
	ld.shared.u8 	%rs2557, [%r8682];
	xor.b32  	%r8683, %r8672, %r8674;
	shl.b32 	%r8684, %r8683, 8;
	add.s32 	%r8685, %r8088, %r8684;
	xor.b32  	%r8686, %r8673, %r8678;
	add.s32 	%r8687, %r8685, %r8686;
	ld.shared.u8 	%rs2558, [%r8687];
	xor.b16  	%rs2559, %rs2556, %rs2558;
	xor.b16  	%rs2560, %rs2559, %rs2557;
	and.b16  	%rs2561, %rs2560, 255;
	mul.wide.u16 	%r8688, %rs2561, 256;
	xor.b16  	%rs2562, %rs2557, %rs2556;
	cvt.u32.u16 	%r8689, %rs2562;
	and.b32  	%r8690, %r8689, 255;
	or.b32  	%r8691, %r8688, %r8690;
	shr.u32 	%r8692, %r8666, 24;
	shr.u32 	%r8693, %r8667, 24;
	and.b32  	%r8694, %r8669, 255;
	shr.u32 	%r8695, %r8666, 8;
	and.b32  	%r8696, %r8695, 65280;
	add.s32 	%r8697, %r8088, %r8696;
	and.b32  	%r8698, %r8671, 255;
	add.s32 	%r8699, %r8697, %r8698;
	ld.shared.u8 	%rs2563, [%r8699];
	shl.b32 	%r8700, %r8692, 8;
	add.s32 	%r8701, %r8088, %r8700;
	add.s32 	%r8702, %r8701, %r8693;
	ld.shared.u8 	%rs2564, [%r8702];
	xor.b32  	%r8703, %r8694, %r8692;
	shl.b32 	%r8704, %r8703, 8;
	add.s32 	%r8705, %r8088, %r8704;
	xor.b32  	%r8706, %r8698, %r8693;
	add.s32 	%r8707, %r8705, %r8706;
	ld.shared.u8 	%rs2565, [%r8707];
	xor.b16  	%rs2566, %rs2563, %rs2565;
	xor.b16  	%rs2567, %rs2566, %rs2564;
	and.b16  	%rs2568, %rs2567, 255;
	mul.wide.u16 	%r8708, %rs2568, 256;
	xor.b16  	%rs2569, %rs2564, %rs2563;
	cvt.u32.u16 	%r8709, %rs2569;
	and.b32  	%r8710, %r8709, 255;
	or.b32  	%r8711, %r8708, %r8710;
	xor.b32  	%r8712, %r8668, %r8669;
	xor.b32  	%r8713, %r8670, %r8671;
	shr.u32 	%r8714, %r8712, 8;
	shr.u32 	%r8715, %r8713, 8;
	and.b32  	%r8716, %r8712, 255;
	shl.b32 	%r8717, %r8712, 8;
	and.b32  	%r8718, %r8717, 65280;
	add.s32 	%r8719, %r8088, %r8718;
	and.b32  	%r8720, %r8713, 255;
	add.s32 	%r8721, %r8719, %r8720;
	ld.shared.u8 	%rs2570, [%r8721];
	and.b32  	%r8722, %r8712, 65280;
	add.s32 	%r8723, %r8088, %r8722;
	add.s32 	%r8724, %r8723, %r8715;
	ld.shared.u8 	%rs2571, [%r8724];
	xor.b32  	%r8725, %r8716, %r8714;
	shl.b32 	%r8726, %r8725, 8;
	add.s32 	%r8727, %r8088, %r8726;
	xor.b32  	%r8728, %r8720, %r8715;
	add.s32 	%r8729, %r8727, %r8728;
	ld.shared.u8 	%rs2572, [%r8729];
	xor.b16  	%rs2573, %rs2570, %rs2572;
	xor.b16  	%rs2574, %rs2573, %rs2571;
	shl.b16 	%rs2575, %rs2574, 8;
	cvt.u32.u16 	%r8730, %rs2575;
	xor.b16  	%rs2576, %rs2571, %rs2570;
	cvt.u32.u16 	%r8731, %rs2576;
	and.b32  	%r8732, %r8731, 255;
	or.b32  	%r8733, %r8730, %r8732;
	xor.b32  	%r8734, %r8691, %r8733;
	xor.b32  	%r8735, %r8734, %r8711;
	shl.b32 	%r8736, %r8735, 16;
	xor.b32  	%r8737, %r8711, %r8691;
	or.b32  	%r8738, %r8736, %r8737;
	xor.b32  	%r8739, %r8594, %r8738;
	xor.b32  	%r8740, %r8739, %r8665;
	cvt.u64.u32 	%rd592, %r8740;
	shl.b64 	%rd593, %rd592, 32;
	xor.b32  	%r8741, %r8665, %r8594;
	cvt.u64.u32 	%rd594, %r8741;
	or.b64  	%rd595, %rd593, %rd594;
	xor.b64  	%rd596, %rd575, %rd759;
	xor.b64  	%rd759, %rd596, %rd584;
	xor.b64  	%rd597, %rd758, %rd595;
	xor.b64  	%rd598, %rd597, %rd575;
	xor.b64  	%rd758, %rd598, %rd584;
$L__BB1_30:
	ld.param.u32 	%r10766, [_Z18kernel_gf128_towerPK7uint128S1_PS_i_param_3];
	add.s32 	%r8742, %r11, 3328;
	setp.ge.s32 	%p56, %r8742, %r10766;
	@%p56 bra 	$L__BB1_32;
	ld.param.u64 	%rd752, [_Z18kernel_gf128_towerPK7uint128S1_PS_i_param_1];
	ld.param.u64 	%rd736, [_Z18kernel_gf128_towerPK7uint128S1_PS_i_param_0];
	cvta.to.global.u64 	%rd599, %rd736;
	mul.wide.u32 	%rd600, %r11, 16;
	add.s64 	%rd601, %rd599, %rd600;
	ld.global.nc.u64 	%rd602, [%rd601+53248];
	ld.global.nc.u64 	%rd603, [%rd601+53256];
	cvta.to.global.u64 	%rd604, %rd752;
	add.s64 	%rd605, %rd604, %rd600;
	ld.global.nc.u64 	%rd606, [%rd605+53248];
	ld.global.nc.u64 	%rd607, [%rd605+53256];
	cvt.u32.u64 	%r8743, %rd602;
	{ .reg .b32 tmp; mov.b64 {tmp, %r8744}, %rd602; }
	cvt.u32.u64 	%r8745, %rd606;
	{ .reg .b32 tmp; mov.b64 {tmp, %r8746}, %rd606; }
	and.b32  	%r8747, %r8743, 65535;
	shr.u32 	%r8748, %r8743, 16;
	and.b32  	%r8749, %r8745, 65535;
	shr.u32 	%r8750, %r8745, 16;
	shr.u32 	%r8751, %r8747, 8;
	shr.u32 	%r8752, %r8749, 8;
	and.b32  	%r8753, %r8743, 255;
	shl.b32 	%r8754, %r8743, 8;
	and.b32  	%r8755, %r8754, 65280;
	mov.u32 	%r8756, smem_raw;
	add.s32 	%r8757, %r8756, %r8755;
	and.b32  	%r8758, %r8745, 255;
	add.s32 	%r8759, %r8757, %r8758;
	ld.shared.u8 	%rs2577, [%r8759];
	and.b32  	%r8760, %r8743, 65280;
	add.s32 	%r8761, %r8756, %r8760;
	add.s32 	%r8762, %r8761, %r8752;
	ld.shared.u8 	%rs2578, [%r8762];
	xor.b32  	%r8763, %r8751, %r8753;
	shl.b32 	%r8764, %r8763, 8;
	add.s32 	%r8765, %r8756, %r8764;
	xor.b32  	%r8766, %r8752, %r8758;
	add.s32 	%r8767, %r8765, %r8766;
	ld.shared.u8 	%rs2579, [%r8767];
	xor.b16  	%rs2580, %rs2577, %rs2579;
	xor.b16  	%rs2581, %rs2580, %rs2578;
	and.b16  	%rs2582, %rs2581, 255;
	mul.wide.u16 	%r8768, %rs2582, 256;
	xor.b16  	%rs2583, %rs2578, %rs2577;
	cvt.u32.u16 	%r8769, %rs2583;
	and.b32  	%r8770, %r8769, 255;
	or.b32  	%r8771, %r8768, %r8770;
	shr.u32 	%r8772, %r8743, 24;
	shr.u32 	%r8773, %r8745, 24;
	and.b32  	%r8774, %r8748, 255;
	shr.u32 	%r8775, %r8743, 8;
	and.b32  	%r8776, %r8775, 65280;
	add.s32 	%r8777, %r8756, %r8776;
	and.b32  	%r8778, %r8750, 255;
	add.s32 	%r8779, %r8777, %r8778;
	ld.shared.u8 	%rs2584, [%r8779];
	shl.b32 	%r8780, %r8772, 8;
	add.s32 	%r8781, %r8756, %r8780;
	add.s32 	%r8782, %r8781, %r8773;
	ld.shared.u8 	%rs2585, [%r8782];
	xor.b32  	%r8783, %r8774, %r8772;
	shl.b32 	%r8784, %r8783, 8;
	add.s32 	%r8785, %r8756, %r8784;
	xor.b32  	%r8786, %r8778, %r8773;
	add.s32 	%r8787, %r8785, %r8786;
	ld.shared.u8 	%rs2586, [%r8787];
	xor.b16  	%rs2587, %rs2584, %rs2586;
	xor.b16  	%rs2588, %rs2587, %rs2585;
	and.b16  	%rs2589, %rs2588, 255;
	mul.wide.u16 	%r8788, %rs2589, 256;
	xor.b16  	%rs2590, %rs2585, %rs2584;
	cvt.u32.u16 	%r8789, %rs2590;
	and.b32  	%r8790, %r8789, 255;
	or.b32  	%r8791, %r8788, %r8790;
	xor.b32  	%r8792, %r8747, %r8748;
	xor.b32  	%r8793, %r8749, %r8750;
	shr.u32 	%r8794, %r8792, 8;
	shr.u32 	%r8795, %r8793, 8;
	and.b32  	%r8796, %r8792, 255;
	shl.b32 	%r8797, %r8792, 8;
	and.b32  	%r8798, %r8797, 65280;
	add.s32 	%r8799, %r8756, %r8798;
	and.b32  	%r8800, %r8793, 255;
	add.s32 	%r8801, %r8799, %r8800;
	ld.shared.u8 	%rs2591, [%r8801];
	and.b32  	%r8802, %r8792, 65280;
	add.s32 	%r8803, %r8756, %r8802;
	add.s32 	%r8804, %r8803, %r8795;
	ld.shared.u8 	%rs2592, [%r8804];
	xor.b32  	%r8805, %r8796, %r8794;
	shl.b32 	%r8806, %r8805, 8;
	add.s32 	%r8807, %r8756, %r8806;
	xor.b32  	%r8808, %r8800, %r8795;
	add.s32 	%r8809, %r8807, %r8808;
	ld.shared.u8 	%rs2593, [%r8809];
	xor.b16  	%rs2594, %rs2591, %rs2593;
	xor.b16  	%rs2595, %rs2594, %rs2592;
	shl.b16 	%rs2596, %rs2595, 8;
	cvt.u32.u16 	%r8810, %rs2596;
	xor.b16  	%rs2597, %rs2592, %rs2591;
	cvt.u32.u16 	%r8811, %rs2597;
	and.b32  	%r8812, %r8811, 255;
	or.b32  	%r8813, %r8810, %r8812;
	xor.b32  	%r8814, %r8771, %r8813;
	xor.b32  	%r8815, %r8814, %r8791;
	shl.b32 	%r8816, %r8815, 16;
	xor.b32  	%r8817, %r8791, %r8771;
	or.b32  	%r8818, %r8816, %r8817;
	and.b32  	%r8819, %r8744, 65535;
	shr.u64 	%rd608, %rd602, 48;
	cvt.u32.u64 	%r8820, %rd608;
	and.b32  	%r8821, %r8746, 65535;
	shr.u64 	%rd609, %rd606, 48;
	cvt.u32.u64 	%r8822, %rd609;
	shr.u32 	%r8823, %r8819, 8;
	shr.u32 	%r8824, %r8821, 8;
	and.b32  	%r8825, %r8744, 255;
	shl.b32 	%r8826, %r8744, 8;
	and.b32  	%r8827, %r8826, 65280;
	add.s32 	%r8828, %r8756, %r8827;
	and.b32  	%r8829, %r8746, 255;
	add.s32 	%r8830, %r8828, %r8829;
	ld.shared.u8 	%rs2598, [%r8830];
	and.b32  	%r8831, %r8744, 65280;
	add.s32 	%r8832, %r8756, %r8831;
	add.s32 	%r8833, %r8832, %r8824;
	ld.shared.u8 	%rs2599, [%r8833];
	xor.b32  	%r8834, %r8823, %r8825;
	shl.b32 	%r8835, %r8834, 8;
	add.s32 	%r8836, %r8756, %r8835;
	xor.b32  	%r8837, %r8824, %r8829;
	add.s32 	%r8838, %r8836, %r8837;
	ld.shared.u8 	%rs2600, [%r8838];
	xor.b16  	%rs2601, %rs2598, %rs2600;
	xor.b16  	%rs2602, %rs2601, %rs2599;
	and.b16  	%rs2603, %rs2602, 255;
	mul.wide.u16 	%r8839, %rs2603, 256;
	xor.b16  	%rs2604, %rs2599, %rs2598;
	cvt.u32.u16 	%r8840, %rs2604;
	and.b32  	%r8841, %r8840, 255;
	or.b32  	%r8842, %r8839, %r8841;
	shr.u64 	%rd610, %rd602, 56;
	cvt.u32.u64 	%r8843, %rd610;
	shr.u64 	%rd611, %rd606, 56;
	cvt.u32.u64 	%r8844, %rd611;
	and.b32  	%r8845, %r8820, 255;
	shr.u64 	%rd612, %rd602, 40;
	cvt.u32.u64 	%r8846, %rd612;
	and.b32  	%r8847, %r8846, 65280;
	add.s32 	%r8848, %r8756, %r8847;
	and.b32  	%r8849, %r8822, 255;
	add.s32 	%r8850, %r8848, %r8849;
	ld.shared.u8 	%rs2605, [%r8850];
	shl.b32 	%r8851, %r8843, 8;
	add.s32 	%r8852, %r8756, %r8851;
	add.s32 	%r8853, %r8852, %r8844;
	ld.shared.u8 	%rs2606, [%r8853];
	xor.b32  	%r8854, %r8845, %r8843;
	shl.b32 	%r8855, %r8854, 8;
	add.s32 	%r8856, %r8756, %r8855;
	xor.b32  	%r8857, %r8849, %r8844;
	add.s32 	%r8858, %r8856, %r8857;
	ld.shared.u8 	%rs2607, [%r8858];
	xor.b16  	%rs2608, %rs2605, %rs2607;
	xor.b16  	%rs2609, %rs2608, %rs2606;
	and.b16  	%rs2610, %rs2609, 255;
	mul.wide.u16 	%r8859, %rs2610, 256;
	xor.b16  	%rs2611, %rs2606, %rs2605;
	cvt.u32.u16 	%r8860, %rs2611;
	and.b32  	%r8861, %r8860, 255;
	or.b32  	%r8862, %r8859, %r8861;
	xor.b32  	%r8863, %r8819, %r8820;
	xor.b32  	%r8864, %r8821, %r8822;
	shr.u32 	%r8865, %r8863, 8;
	shr.u32 	%r8866, %r8864, 8;
	and.b32  	%r8867, %r8863, 255;
	shl.b32 	%r8868, %r8863, 8;
	and.b32  	%r8869, %r8868, 65280;
	add.s32 	%r8870, %r8756, %r8869;
	and.b32  	%r8871, %r8864, 255;
	add.s32 	%r8872, %r8870, %r8871;
	ld.shared.u8 	%rs2612, [%r8872];
	and.b32  	%r8873, %r8863, 65280;
	add.s32 	%r8874, %r8756, %r8873;
	add.s32 	%r8875, %r8874, %r8866;
	ld.shared.u8 	%rs2613, [%r8875];
	xor.b32  	%r8876, %r8867, %r8865;
	shl.b32 	%r8877, %r8876, 8;
	add.s32 	%r8878, %r8756, %r8877;
	xor.b32  	%r8879, %r8871, %r8866;
	add.s32 	%r8880, %r8878, %r8879;
	ld.shared.u8 	%rs2614, [%r8880];
	xor.b16  	%rs2615, %rs2612, %rs2614;
	xor.b16  	%rs2616, %rs2615, %rs2613;
	shl.b16 	%rs2617, %rs2616, 8;
	cvt.u32.u16 	%r8881, %rs2617;
	xor.b16  	%rs2618, %rs2613, %rs2612;
	cvt.u32.u16 	%r8882, %rs2618;
	and.b32  	%r8883, %r8882, 255;
	or.b32  	%r8884, %r8881, %r8883;
	xor.b32  	%r8885, %r8842, %r8884;
	xor.b32  	%r8886, %r8885, %r8862;
	shl.b32 	%r8887, %r8886, 16;
	xor.b32  	%r8888, %r8862, %r8842;
	or.b32  	%r8889, %r8887, %r8888;
	xor.b32  	%r8890, %r8744, %r8743;
	xor.b32  	%r8891, %r8746, %r8745;
	and.b32  	%r8892, %r8890, 65535;
	shr.u32 	%r8893, %r8890, 16;
	and.b32  	%r8894, %r8891, 65535;
	shr.u32 	%r8895, %r8891, 16;
	shr.u32 	%r8896, %r8892, 8;
	shr.u32 	%r8897, %r8894, 8;
	and.b32  	%r8898, %r8890, 255;
	shl.b32 	%r8899, %r8890, 8;
	and.b32  	%r8900, %r8899, 65280;
	add.s32 	%r8901, %r8756, %r8900;
	and.b32  	%r8902, %r8891, 255;
	add.s32 	%r8903, %r8901, %r8902;
	ld.shared.u8 	%rs2619, [%r8903];
	and.b32  	%r8904, %r8890, 65280;
	add.s32 	%r8905, %r8756, %r8904;
	add.s32 	%r8906, %r8905, %r8897;
	ld.shared.u8 	%rs2620, [%r8906];
	xor.b32  	%r8907, %r8896, %r8898;
	shl.b32 	%r8908, %r8907, 8;
	add.s32 	%r8909, %r8756, %r8908;
	xor.b32  	%r8910, %r8897, %r8902;
	add.s32 	%r8911, %r8909, %r8910;
	ld.shared.u8 	%rs2621, [%r8911];
	xor.b16  	%rs2622, %rs2619, %rs2621;
	xor.b16  	%rs2623, %rs2622, %rs2620;
	and.b16  	%rs2624, %rs2623, 255;
	mul.wide.u16 	%r8912, %rs2624, 256;
	xor.b16  	%rs2625, %rs2620, %rs2619;
	cvt.u32.u16 	%r8913, %rs2625;
	and.b32  	%r8914, %r8913, 255;
	or.b32  	%r8915, %r8912, %r8914;
	shr.u32 	%r8916, %r8890, 24;
	shr.u32 	%r8917, %r8891, 24;
	and.b32  	%r8918, %r8893, 255;
	shr.u32 	%r8919, %r8890, 8;
	and.b32  	%r8920, %r8919, 65280;
	add.s32 	%r8921, %r8756, %r8920;
	and.b32  	%r8922, %r8895, 255;
	add.s32 	%r8923, %r8921, %r8922;
	ld.shared.u8 	%rs2626, [%r8923];
	shl.b32 	%r8924, %r8916, 8;
	add.s32 	%r8925, %r8756, %r8924;
	add.s32 	%r8926, %r8925, %r8917;
	ld.shared.u8 	%rs2627, [%r8926];
	xor.b32  	%r8927, %r8918, %r8916;
	shl.b32 	%r8928, %r8927, 8;
	add.s32 	%r8929, %r8756, %r8928;
	xor.b32  	%r8930, %r8922, %r8917;
	add.s32 	%r8931, %r8929, %r8930;
	ld.shared.u8 	%rs2628, [%r8931];
	xor.b16  	%rs2629, %rs2626, %rs2628;
	xor.b16  	%rs2630, %rs2629, %rs2627;
	and.b16  	%rs2631, %rs2630, 255;
	mul.wide.u16 	%r8932, %rs2631, 256;
	xor.b16  	%rs2632, %rs2627, %rs2626;
	cvt.u32.u16 	%r8933, %rs2632;
	and.b32  	%r8934, %r8933, 255;
	or.b32  	%r8935, %r8932, %r8934;
	xor.b32  	%r8936, %r8892, %r8893;
	xor.b32  	%r8937, %r8894, %r8895;
	shr.u32 	%r8938, %r8936, 8;
	shr.u32 	%r8939, %r8937, 8;
	and.b32  	%r8940, %r8936, 255;
	shl.b32 	%r8941, %r8936, 8;
	and.b32  	%r8942, %r8941, 65280;
	add.s32 	%r8943, %r8756, %r8942;
	and.b32  	%r8944, %r8937, 255;
	add.s32 	%r8945, %r8943, %r8944;
	ld.shared.u8 	%rs2633, [%r8945];
	and.b32  	%r8946, %r8936, 65280;
	add.s32 	%r8947, %r8756, %r8946;
	add.s32 	%r8948, %r8947, %r8939;
	ld.shared.u8 	%rs2634, [%r8948];
	xor.b32  	%r8949, %r8940, %r8938;
	shl.b32 	%r8950, %r8949, 8;
	add.s32 	%r8951, %r8756, %r8950;
	xor.b32  	%r8952, %r8944, %r8939;
	add.s32 	%r8953, %r8951, %r8952;
	ld.shared.u8 	%rs2635, [%r8953];
	xor.b16  	%rs2636, %rs2633, %rs2635;
	xor.b16  	%rs2637, %rs2636, %rs2634;
	shl.b16 	%rs2638, %rs2637, 8;
	cvt.u32.u16 	%r8954, %rs2638;
	xor.b16  	%rs2639, %rs2634, %rs2633;
	cvt.u32.u16 	%r8955, %rs2639;
	and.b32  	%r8956, %r8955, 255;
	or.b32  	%r8957, %r8954, %r8956;
	xor.b32  	%r8958, %r8915, %r8957;
	xor.b32  	%r8959, %r8958, %r8935;
	shl.b32 	%r8960, %r8959, 16;
	xor.b32  	%r8961, %r8935, %r8915;
	or.b32  	%r8962, %r8960, %r8961;
	xor.b32  	%r8963, %r8818, %r8962;
	xor.b32  	%r8964, %r8963, %r8889;
	cvt.u64.u32 	%rd613, %r8964;
	shl.b64 	%rd614, %rd613, 32;
	xor.b32  	%r8965, %r8889, %r8818;
	cvt.u64.u32 	%rd615, %r8965;
	or.b64  	%rd616, %rd614, %rd615;
	cvt.u32.u64 	%r8966, %rd603;
	{ .reg .b32 tmp; mov.b64 {tmp, %r8967}, %rd603; }
	cvt.u32.u64 	%r8968, %rd607;
	{ .reg .b32 tmp; mov.b64 {tmp, %r8969}, %rd607; }
	and.b32  	%r8970, %r8966, 65535;
	shr.u32 	%r8971, %r8966, 16;
	and.b32  	%r8972, %r8968, 65535;
	shr.u32 	%r8973, %r8968, 16;
	shr.u32 	%r8974, %r8970, 8;
	shr.u32 	%r8975, %r8972, 8;
	and.b32  	%r8976, %r8966, 255;
	shl.b32 	%r8977, %r8966, 8;
	and.b32  	%r8978, %r8977, 65280;
	add.s32 	%r8979, %r8756, %r8978;
	and.b32  	%r8980, %r8968, 255;
	add.s32 	%r8981, %r8979, %r8980;
	ld.shared.u8 	%rs2640, [%r8981];
	and.b32  	%r8982, %r8966, 65280;
	add.s32 	%r8983, %r8756, %r8982;
	add.s32 	%r8984, %r8983, %r8975;
	ld.shared.u8 	%rs2641, [%r8984];
	xor.b32  	%r8985, %r8974, %r8976;
	shl.b32 	%r8986, %r8985, 8;
	add.s32 	%r8987, %r8756, %r8986;
	xor.b32  	%r8988, %r8975, %r8980;
	add.s32 	%r8989, %r8987, %r8988;
	ld.shared.u8 	%rs2642, [%r8989];
	xor.b16  	%rs2643, %rs2640, %rs2642;
	xor.b16  	%rs2644, %rs2643, %rs2641;
	and.b16  	%rs2645, %rs2644, 255;
	mul.wide.u16 	%r8990, %rs2645, 256;
	xor.b16  	%rs2646, %rs2641, %rs2640;
	cvt.u32.u16 	%r8991, %rs2646;
	and.b32  	%r8992, %r8991, 255;
	or.b32  	%r8993, %r8990, %r8992;
	shr.u32 	%r8994, %r8966, 24;
	shr.u32 	%r8995, %r8968, 24;
	and.b32  	%r8996, %r8971, 255;
	shr.u32 	%r8997, %r8966, 8;
	and.b32  	%r8998, %r8997, 65280;
	add.s32 	%r8999, %r8756, %r8998;
	and.b32  	%r9000, %r8973, 255;
	add.s32 	%r9001, %r8999, %r9000;
	ld.shared.u8 	%rs2647, [%r9001];
	shl.b32 	%r9002, %r8994, 8;
	add.s32 	%r9003, %r8756, %r9002;
	add.s32 	%r9004, %r9003, %r8995;
	ld.shared.u8 	%rs2648, [%r9004];
	xor.b32  	%r9005, %r8996, %r8994;
	shl.b32 	%r9006, %r9005, 8;
	add.s32 	%r9007, %r8756, %r9006;
	xor.b32  	%r9008, %r9000, %r8995;
	add.s32 	%r9009, %r9007, %r9008;
	ld.shared.u8 	%rs2649, [%r9009];
	xor.b16  	%rs2650, %rs2647, %rs2649;
	xor.b16  	%rs2651, %rs2650, %rs2648;
	and.b16  	%rs2652, %rs2651, 255;
	mul.wide.u16 	%r9010, %rs2652, 256;
	xor.b16  	%rs2653, %rs2648, %rs2647;
	cvt.u32.u16 	%r9011, %rs2653;
	and.b32  	%r9012, %r9011, 255;
	or.b32  	%r9013, %r9010, %r9012;
	xor.b32  	%r9014, %r8970, %r8971;
	xor.b32  	%r9015, %r8972, %r8973;
	shr.u32 	%r9016, %r9014, 8;
	shr.u32 	%r9017, %r9015, 8;
	and.b32  	%r9018, %r9014, 255;
	shl.b32 	%r9019, %r9014, 8;
	and.b32  	%r9020, %r9019, 65280;
	add.s32 	%r9021, %r8756, %r9020;
	and.b32  	%r9022, %r9015, 255;
	add.s32 	%r9023, %r9021, %r9022;
	ld.shared.u8 	%rs2654, [%r9023];
	and.b32  	%r9024, %r9014, 65280;
	add.s32 	%r9025, %r8756, %r9024;
	add.s32 	%r9026, %r9025, %r9017;
	ld.shared.u8 	%rs2655, [%r9026];
	xor.b32  	%r9027, %r9018, %r9016;
	shl.b32 	%r9028, %r9027, 8;
	add.s32 	%r9029, %r8756, %r9028;
	xor.b32  	%r9030, %r9022, %r9017;
	add.s32 	%r9031, %r9029, %r9030;
	ld.shared.u8 	%rs2656, [%r9031];
	xor.b16  	%rs2657, %rs2654, %rs2656;
	xor.b16  	%rs2658, %rs2657, %rs2655;
	shl.b16 	%rs2659, %rs2658, 8;
	cvt.u32.u16 	%r9032, %rs2659;
	xor.b16  	%rs2660, %rs2655, %rs2654;
	cvt.u32.u16 	%r9033, %rs2660;
	and.b32  	%r9034, %r9033, 255;
	or.b32  	%r9035, %r9032, %r9034;
	xor.b32  	%r9036, %r8993, %r9035;
	xor.b32  	%r9037, %r9036, %r9013;
	shl.b32 	%r9038, %r9037, 16;
	xor.b32  	%r9039, %r9013, %r8993;
	or.b32  	%r9040, %r9038, %r9039;
	and.b32  	%r9041, %r8967, 65535;
	shr.u64 	%rd617, %rd603, 48;
	cvt.u32.u64 	%r9042, %rd617;
	and.b32  	%r9043, %r8969, 65535;
	shr.u64 	%rd618, %rd607, 48;
	cvt.u32.u64 	%r9044, %rd618;
	shr.u32 	%r9045, %r9041, 8;
	shr.u32 	%r9046, %r9043, 8;
	and.b32  	%r9047, %r8967, 255;
	shl.b32 	%r9048, %r8967, 8;
	and.b32  	%r9049, %r9048, 65280;
	add.s32 	%r9050, %r8756, %r9049;
	and.b32  	%r9051, %r8969, 255;
	add.s32 	%r9052, %r9050, %r9051;
	ld.shared.u8 	%rs2661, [%r9052];
	and.b32  	%r9053, %r8967, 65280;
	add.s32 	%r9054, %r8756, %r9053;
	add.s32 	%r9055, %r9054, %r9046;
	ld.shared.u8 	%rs2662, [%r9055];
	xor.b32  	%r9056, %r9045, %r9047;
	shl.b32 	%r9057, %r9056, 8;
	add.s32 	%r9058, %r8756, %r9057;
	xor.b32  	%r9059, %r9046, %r9051;
	add.s32 	%r9060, %r9058, %r9059;
	ld.shared.u8 	%rs2663, [%r9060];
	xor.b16  	%rs2664, %rs2661, %rs2663;
	xor.b16  	%rs2665, %rs2664, %rs2662;
	and.b16  	%rs2666, %rs2665, 255;
	mul.wide.u16 	%r9061, %rs2666, 256;
	xor.b16  	%rs2667, %rs2662, %rs2661;
	cvt.u32.u16 	%r9062, %rs2667;
	and.b32  	%r9063, %r9062, 255;
	or.b32  	%r9064, %r9061, %r9063;
	shr.u64 	%rd619, %rd603, 56;
	cvt.u32.u64 	%r9065, %rd619;
	shr.u64 	%rd620, %rd607, 56;
	cvt.u32.u64 	%r9066, %rd620;
	and.b32  	%r9067, %r9042, 255;
	shr.u64 	%rd621, %rd603, 40;
	cvt.u32.u64 	%r9068, %rd621;
	and.b32  	%r9069, %r9068, 65280;
	add.s32 	%r9070, %r8756, %r9069;
	and.b32  	%r9071, %r9044, 255;
	add.s32 	%r9072, %r9070, %r9071;
	ld.shared.u8 	%rs2668, [%r9072];
	shl.b32 	%r9073, %r9065, 8;
	add.s32 	%r9074, %r8756, %r9073;
	add.s32 	%r9075, %r9074, %r9066;
	ld.shared.u8 	%rs2669, [%r9075];
	xor.b32  	%r9076, %r9067, %r9065;
	shl.b32 	%r9077, %r9076, 8;
	add.s32 	%r9078, %r8756, %r9077;
	xor.b32  	%r9079, %r9071, %r9066;
	add.s32 	%r9080, %r9078, %r9079;
	ld.shared.u8 	%rs2670, [%r9080];
	xor.b16  	%rs2671, %rs2668, %rs2670;
	xor.b16  	%rs2672, %rs2671, %rs2669;
	and.b16  	%rs2673, %rs2672, 255;
	mul.wide.u16 	%r9081, %rs2673, 256;
	xor.b16  	%rs2674, %rs2669, %rs2668;
	cvt.u32.u16 	%r9082, %rs2674;
	and.b32  	%r9083, %r9082, 255;
	or.b32  	%r9084, %r9081, %r9083;
	xor.b32  	%r9085, %r9041, %r9042;
	xor.b32  	%r9086, %r9043, %r9044;
	shr.u32 	%r9087, %r9085, 8;
	shr.u32 	%r9088, %r9086, 8;
	and.b32  	%r9089, %r9085, 255;
	shl.b32 	%r9090, %r9085, 8;
	and.b32  	%r9091, %r9090, 65280;
	add.s32 	%r9092, %r8756, %r9091;
	and.b32  	%r9093, %r9086, 255;
	add.s32 	%r9094, %r9092, %r9093;
	ld.shared.u8 	%rs2675, [%r9094];
	and.b32  	%r9095, %r9085, 65280;
	add.s32 	%r9096, %r8756, %r9095;
	add.s32 	%r9097, %r9096, %r9088;
	ld.shared.u8 	%rs2676, [%r9097];
	xor.b32  	%r9098, %r9089, %r9087;
	shl.b32 	%r9099, %r9098, 8;
	add.s32 	%r9100, %r8756, %r9099;
	xor.b32  	%r9101, %r9093, %r9088;
	add.s32 	%r9102, %r9100, %r9101;
	ld.shared.u8 	%rs2677, [%r9102];
	xor.b16  	%rs2678, %rs2675, %rs2677;
	xor.b16  	%rs2679, %rs2678, %rs2676;
	shl.b16 	%rs2680, %rs2679, 8;
	cvt.u32.u16 	%r9103, %rs2680;
	xor.b16  	%rs2681, %rs2676, %rs2675;
	cvt.u32.u16 	%r9104, %rs2681;
	and.b32  	%r9105, %r9104, 255;
	or.b32  	%r9106, %r9103, %r9105;
	xor.b32  	%r9107, %r9064, %r9106;
	xor.b32  	%r9108, %r9107, %r9084;
	shl.b32 	%r9109, %r9108, 16;
	xor.b32  	%r9110, %r9084, %r9064;
	or.b32  	%r9111, %r9109, %r9110;
	xor.b32  	%r9112, %r8967, %r8966;
	xor.b32  	%r9113, %r8969, %r8968;
	and.b32  	%r9114, %r9112, 65535;
	shr.u32 	%r9115, %r9112, 16;
	and.b32  	%r9116, %r9113, 65535;
	shr.u32 	%r9117, %r9113, 16;
	shr.u32 	%r9118, %r9114, 8;
	shr.u32 	%r9119, %r9116, 8;
	and.b32  	%r9120, %r9112, 255;
	shl.b32 	%r9121, %r9112, 8;
	and.b32  	%r9122, %r9121, 65280;
	add.s32 	%r9123, %r8756, %r9122;
	and.b32  	%r9124, %r9113, 255;
	add.s32 	%r9125, %r9123, %r9124;
	ld.shared.u8 	%rs2682, [%r9125];
	and.b32  	%r9126, %r9112, 65280;
	add.s32 	%r9127, %r8756, %r9126;
	add.s32 	%r9128, %r9127, %r9119;
	ld.shared.u8 	%rs2683, [%r9128];
	xor.b32  	%r9129, %r9118, %r9120;
	shl.b32 	%r9130, %r9129, 8;
	add.s32 	%r9131, %r8756, %r9130;
	xor.b32  	%r9132, %r9119, %r9124;
	add.s32 	%r9133, %r9131, %r9132;
	ld.shared.u8 	%rs2684, [%r9133];
	xor.b16  	%rs2685, %rs2682, %rs2684;
	xor.b16  	%rs2686, %rs2685, %rs2683;
	and.b16  	%rs2687, %rs2686, 255;
	mul.wide.u16 	%r9134, %rs2687, 256;
	xor.b16  	%rs2688, %rs2683, %rs2682;
	cvt.u32.u16 	%r9135, %rs2688;
	and.b32  	%r9136, %r9135, 255;
	or.b32  	%r9137, %r9134, %r9136;
	shr.u32 	%r9138, %r9112, 24;
	shr.u32 	%r9139, %r9113, 24;
	and.b32  	%r9140, %r9115, 255;
	shr.u32 	%r9141, %r9112, 8;
	and.b32  	%r9142, %r9141, 65280;
	add.s32 	%r9143, %r8756, %r9142;
	and.b32  	%r9144, %r9117, 255;
	add.s32 	%r9145, %r9143, %r9144;
	ld.shared.u8 	%rs2689, [%r9145];
	shl.b32 	%r9146, %r9138, 8;
	add.s32 	%r9147, %r8756, %r9146;
	add.s32 	%r9148, %r9147, %r9139;
	ld.shared.u8 	%rs2690, [%r9148];
	xor.b32  	%r9149, %r9140, %r9138;
	shl.b32 	%r9150, %r9149, 8;
	add.s32 	%r9151, %r8756, %r9150;
	xor.b32  	%r9152, %r9144, %r9139;
	add.s32 	%r9153, %r9151, %r9152;
	ld.shared.u8 	%rs2691, [%r9153];
	xor.b16  	%rs2692, %rs2689, %rs2691;
	xor.b16  	%rs2693, %rs2692, %rs2690;
	and.b16  	%rs2694, %rs2693, 255;
	mul.wide.u16 	%r9154, %rs2694, 256;
	xor.b16  	%rs2695, %rs2690, %rs2689;
	cvt.u32.u16 	%r9155, %rs2695;
	and.b32  	%r9156, %r9155, 255;
	or.b32  	%r9157, %r9154, %r9156;
	xor.b32  	%r9158, %r9114, %r9115;
	xor.b32  	%r9159, %r9116, %r9117;
	shr.u32 	%r9160, %r9158, 8;
	shr.u32 	%r9161, %r9159, 8;
	and.b32  	%r9162, %r9158, 255;
	shl.b32 	%r9163, %r9158, 8;
	and.b32  	%r9164, %r9163, 65280;
	add.s32 	%r9165, %r8756, %r9164;
	and.b32  	%r9166, %r9159, 255;
	add.s32 	%r9167, %r9165, %r9166;
	ld.shared.u8 	%rs2696, [%r9167];
	and.b32  	%r9168, %r9158, 65280;
	add.s32 	%r9169, %r8756, %r9168;
	add.s32 	%r9170, %r9169, %r9161;
	ld.shared.u8 	%rs2697, [%r9170];
	xor.b32  	%r9171, %r9162, %r9160;
	shl.b32 	%r9172, %r9171, 8;
	add.s32 	%r9173, %r8756, %r9172;
	xor.b32  	%r9174, %r9166, %r9161;
	add.s32 	%r9175, %r9173, %r9174;
	ld.shared.u8 	%rs2698, [%r9175];
	xor.b16  	%rs2699, %rs2696, %rs2698;
	xor.b16  	%rs2700, %rs2699, %rs2697;
	shl.b16 	%rs2701, %rs2700, 8;
	cvt.u32.u16 	%r9176, %rs2701;
	xor.b16  	%rs2702, %rs2697, %rs2696;
	cvt.u32.u16 	%r9177, %rs2702;
	and.b32  	%r9178, %r9177, 255;
	or.b32  	%r9179, %r9176, %r9178;
	xor.b32  	%r9180, %r9137, %r9179;
	xor.b32  	%r9181, %r9180, %r9157;
	shl.b32 	%r9182, %r9181, 16;
	xor.b32  	%r9183, %r9157, %r9137;
	or.b32  	%r9184, %r9182, %r9183;
	xor.b32  	%r9185, %r9040, %r9184;
	xor.b32  	%r9186, %r9185, %r9111;
	cvt.u64.u32 	%rd622, %r9186;
	shl.b64 	%rd623, %rd622, 32;
	xor.b32  	%r9187, %r9111, %r9040;
	cvt.u64.u32 	%rd624, %r9187;
	or.b64  	%rd625, %rd623, %rd624;
	xor.b64  	%rd626, %rd603, %rd602;
	xor.b64  	%rd627, %rd607, %rd606;
	cvt.u32.u64 	%r9188, %rd626;
	{ .reg .b32 tmp; mov.b64 {tmp, %r9189}, %rd626; }
	cvt.u32.u64 	%r9190, %rd627;
	{ .reg .b32 tmp; mov.b64 {tmp, %r9191}, %rd627; }
	and.b32  	%r9192, %r9188, 65535;
	shr.u32 	%r9193, %r9188, 16;
	and.b32  	%r9194, %r9190, 65535;
	shr.u32 	%r9195, %r9190, 16;
	shr.u32 	%r9196, %r9192, 8;
	shr.u32 	%r9197, %r9194, 8;
	and.b32  	%r9198, %r9188, 255;
	shl.b32 	%r9199, %r9188, 8;
	and.b32  	%r9200, %r9199, 65280;
	add.s32 	%r9201, %r8756, %r9200;
	and.b32  	%r9202, %r9190, 255;
	add.s32 	%r9203, %r9201, %r9202;
	ld.shared.u8 	%rs2703, [%r9203];
	and.b32  	%r9204, %r9188, 65280;
	add.s32 	%r9205, %r8756, %r9204;
	add.s32 	%r9206, %r9205, %r9197;
	ld.shared.u8 	%rs2704, [%r9206];
	xor.b32  	%r9207, %r9196, %r9198;
	shl.b32 	%r9208, %r9207, 8;
	add.s32 	%r9209, %r8756, %r9208;
	xor.b32  	%r9210, %r9197, %r9202;
	add.s32 	%r9211, %r9209, %r9210;
	ld.shared.u8 	%rs2705, [%r9211];
	xor.b16  	%rs2706, %rs2703, %rs2705;
	xor.b16  	%rs2707, %rs2706, %rs2704;
	and.b16  	%rs2708, %rs2707, 255;
	mul.wide.u16 	%r9212, %rs2708, 256;
	xor.b16  	%rs2709, %rs2704, %rs2703;
	cvt.u32.u16 	%r9213, %rs2709;
	and.b32  	%r9214, %r9213, 255;
	or.b32  	%r9215, %r9212, %r9214;
	shr.u32 	%r9216, %r9188, 24;
	shr.u32 	%r9217, %r9190, 24;
	and.b32  	%r9218, %r9193, 255;
	shr.u32 	%r9219, %r9188, 8;
	and.b32  	%r9220, %r9219, 65280;
	add.s32 	%r9221, %r8756, %r9220;
	and.b32  	%r9222, %r9195, 255;
	add.s32 	%r9223, %r9221, %r9222;
	ld.shared.u8 	%rs2710, [%r9223];
	shl.b32 	%r9224, %r9216, 8;
	add.s32 	%r9225, %r8756, %r9224;
	add.s32 	%r9226, %r9225, %r9217;
	ld.shared.u8 	%rs2711, [%r9226];
	xor.b32  	%r9227, %r9218, %r9216;
	shl.b32 	%r9228, %r9227, 8;
	add.s32 	%r9229, %r8756, %r9228;
	xor.b32  	%r9230, %r9222, %r9217;
	add.s32 	%r9231, %r9229, %r9230;
	ld.shared.u8 	%rs2712, [%r9231];
	xor.b16  	%rs2713, %rs2710, %rs2712;
	xor.b16  	%rs2714, %rs2713, %rs2711;
	and.b16  	%rs2715, %rs2714, 255;
	mul.wide.u16 	%r9232, %rs2715, 256;
	xor.b16  	%rs2716, %rs2711, %rs2710;
	cvt.u32.u16 	%r9233, %rs2716;
	and.b32  	%r9234, %r9233, 255;
	or.b32  	%r9235, %r9232, %r9234;
	xor.b32  	%r9236, %r9192, %r9193;
	xor.b32  	%r9237, %r9194, %r9195;
	shr.u32 	%r9238, %r9236, 8;
	shr.u32 	%r9239, %r9237, 8;
	and.b32  	%r9240, %r9236, 255;
	shl.b32 	%r9241, %r9236, 8;
	and.b32  	%r9242, %r9241, 65280;
	add.s32 	%r9243, %r8756, %r9242;
	and.b32  	%r9244, %r9237, 255;
	add.s32 	%r9245, %r9243, %r9244;
	ld.shared.u8 	%rs2717, [%r9245];
	and.b32  	%r9246, %r9236, 65280;
	add.s32 	%r9247, %r8756, %r9246;
	add.s32 	%r9248, %r9247, %r9239;
	ld.shared.u8 	%rs2718, [%r9248];
	xor.b32  	%r9249, %r9240, %r9238;
	shl.b32 	%r9250, %r9249, 8;
	add.s32 	%r9251, %r8756, %r9250;
	xor.b32  	%r9252, %r9244, %r9239;
	add.s32 	%r9253, %r9251, %r9252;
	ld.shared.u8 	%rs2719, [%r9253];
	xor.b16  	%rs2720, %rs2717, %rs2719;
	xor.b16  	%rs2721, %rs2720, %rs2718;
	shl.b16 	%rs2722, %rs2721, 8;
	cvt.u32.u16 	%r9254, %rs2722;
	xor.b16  	%rs2723, %rs2718, %rs2717;
	cvt.u32.u16 	%r9255, %rs2723;
	and.b32  	%r9256, %r9255, 255;
	or.b32  	%r9257, %r9254, %r9256;
	xor.b32  	%r9258, %r9215, %r9257;
	xor.b32  	%r9259, %r9258, %r9235;
	shl.b32 	%r9260, %r9259, 16;
	xor.b32  	%r9261, %r9235, %r9215;
	or.b32  	%r9262, %r9260, %r9261;
	and.b32  	%r9263, %r9189, 65535;
	shr.u64 	%rd628, %rd626, 48;
	cvt.u32.u64 	%r9264, %rd628;
	and.b32  	%r9265, %r9191, 65535;
	shr.u64 	%rd629, %rd627, 48;
	cvt.u32.u64 	%r9266, %rd629;
	shr.u32 	%r9267, %r9263, 8;
	shr.u32 	%r9268, %r9265, 8;
	and.b32  	%r9269, %r9189, 255;
	shl.b32 	%r9270, %r9189, 8;
	and.b32  	%r9271, %r9270, 65280;
	add.s32 	%r9272, %r8756, %r9271;
	and.b32  	%r9273, %r9191, 255;
	add.s32 	%r9274, %r9272, %r9273;
	ld.shared.u8 	%rs2724, [%r9274];
	and.b32  	%r9275, %r9189, 65280;
	add.s32 	%r9276, %r8756, %r9275;
	add.s32 	%r9277, %r9276, %r9268;
	ld.shared.u8 	%rs2725, [%r9277];
	xor.b32  	%r9278, %r9267, %r9269;
	shl.b32 	%r9279, %r9278, 8;
	add.s32 	%r9280, %r8756, %r9279;
	xor.b32  	%r9281, %r9268, %r9273;
	add.s32 	%r9282, %r9280, %r9281;
	ld.shared.u8 	%rs2726, [%r9282];
	xor.b16  	%rs2727, %rs2724, %rs2726;
	xor.b16  	%rs2728, %rs2727, %rs2725;
	and.b16  	%rs2729, %rs2728, 255;
	mul.wide.u16 	%r9283, %rs2729, 256;
	xor.b16  	%rs2730, %rs2725, %rs2724;
	cvt.u32.u16 	%r9284, %rs2730;
	and.b32  	%r9285, %r9284, 255;
	or.b32  	%r9286, %r9283, %r9285;
	shr.u64 	%rd630, %rd626, 56;
	cvt.u32.u64 	%r9287, %rd630;
	shr.u64 	%rd631, %rd627, 56;
	cvt.u32.u64 	%r9288, %rd631;
	and.b32  	%r9289, %r9264, 255;
	shr.u64 	%rd632, %rd626, 40;
	cvt.u32.u64 	%r9290, %rd632;
	and.b32  	%r9291, %r9290, 65280;
	add.s32 	%r9292, %r8756, %r9291;
	and.b32  	%r9293, %r9266, 255;
	add.s32 	%r9294, %r9292, %r9293;
	ld.shared.u8 	%rs2731, [%r9294];
	shl.b32 	%r9295, %r9287, 8;
	add.s32 	%r9296, %r8756, %r9295;
	add.s32 	%r9297, %r9296, %r9288;
	ld.shared.u8 	%rs2732, [%r9297];
	xor.b32  	%r9298, %r9289, %r9287;
	shl.b32 	%r9299, %r9298, 8;
	add.s32 	%r9300, %r8756, %r9299;
	xor.b32  	%r9301, %r9293, %r9288;
	add.s32 	%r9302, %r9300, %r9301;
	ld.shared.u8 	%rs2733, [%r9302];
	xor.b16  	%rs2734, %rs2731, %rs2733;
	xor.b16  	%rs2735, %rs2734, %rs2732;
	and.b16  	%rs2736, %rs2735, 255;
	mul.wide.u16 	%r9303, %rs2736, 256;
	xor.b16  	%rs2737, %rs2732, %rs2731;
	cvt.u32.u16 	%r9304, %rs2737;
	and.b32  	%r9305, %r9304, 255;
	or.b32  	%r9306, %r9303, %r9305;
	xor.b32  	%r9307, %r9263, %r9264;
	xor.b32  	%r9308, %r9265, %r9266;
	shr.u32 	%r9309, %r9307, 8;
	shr.u32 	%r9310, %r9308, 8;
	and.b32  	%r9311, %r9307, 255;
	shl.b32 	%r9312, %r9307, 8;
	and.b32  	%r9313, %r9312, 65280;
	add.s32 	%r9314, %r8756, %r9313;
	and.b32  	%r9315, %r9308, 255;
	add.s32 	%r9316, %r9314, %r9315;
	ld.shared.u8 	%rs2738, [%r9316];
	and.b32  	%r9317, %r9307, 65280;
	add.s32 	%r9318, %r8756, %r9317;
	add.s32 	%r9319, %r9318, %r9310;
	ld.shared.u8 	%rs2739, [%r9319];
	xor.b32  	%r9320, %r9311, %r9309;
	shl.b32 	%r9321, %r9320, 8;
	add.s32 	%r9322, %r8756, %r9321;
	xor.b32  	%r9323, %r9315, %r9310;
	add.s32 	%r9324, %r9322, %r9323;
	ld.shared.u8 	%rs2740, [%r9324];
	xor.b16  	%rs2741, %rs2738, %rs2740;
	xor.b16  	%rs2742, %rs2741, %rs2739;
	shl.b16 	%rs2743, %rs2742, 8;
	cvt.u32.u16 	%r9325, %rs2743;
	xor.b16  	%rs2744, %rs2739, %rs2738;
	cvt.u32.u16 	%r9326, %rs2744;
	and.b32  	%r9327, %r9326, 255;
	or.b32  	%r9328, %r9325, %r9327;
	xor.b32  	%r9329, %r9286, %r9328;
	xor.b32  	%r9330, %r9329, %r9306;
	shl.b32 	%r9331, %r9330, 16;
	xor.b32  	%r9332, %r9306, %r9286;
	or.b32  	%r9333, %r9331, %r9332;
	xor.b32  	%r9334, %r9189, %r9188;
	xor.b32  	%r9335, %r9191, %r9190;
	and.b32  	%r9336, %r9334, 65535;
	shr.u32 	%r9337, %r9334, 16;
	and.b32  	%r9338, %r9335, 65535;
	shr.u32 	%r9339, %r9335, 16;
	shr.u32 	%r9340, %r9336, 8;
	shr.u32 	%r9341, %r9338, 8;
	and.b32  	%r9342, %r9334, 255;
	shl.b32 	%r9343, %r9334, 8;
	and.b32  	%r9344, %r9343, 65280;
	add.s32 	%r9345, %r8756, %r9344;
	and.b32  	%r9346, %r9335, 255;
	add.s32 	%r9347, %r9345, %r9346;
	ld.shared.u8 	%rs2745, [%r9347];
	and.b32  	%r9348, %r9334, 65280;
	add.s32 	%r9349, %r8756, %r9348;
	add.s32 	%r9350, %r9349, %r9341;
	ld.shared.u8 	%rs2746, [%r9350];
	xor.b32  	%r9351, %r9340, %r9342;
	shl.b32 	%r9352, %r9351, 8;
	add.s32 	%r9353, %r8756, %r9352;
	xor.b32  	%r9354, %r9341, %r9346;
	add.s32 	%r9355, %r9353, %r9354;
	ld.shared.u8 	%rs2747, [%r9355];
	xor.b16  	%rs2748, %rs2745, %rs2747;
	xor.b16  	%rs2749, %rs2748, %rs2746;
	and.b16  	%rs2750, %rs2749, 255;
	mul.wide.u16 	%r9356, %rs2750, 256;
	xor.b16  	%rs2751, %rs2746, %rs2745;
	cvt.u32.u16 	%r9357, %rs2751;
	and.b32  	%r9358, %r9357, 255;
	or.b32  	%r9359, %r9356, %r9358;
	shr.u32 	%r9360, %r9334, 24;
	shr.u32 	%r9361, %r9335, 24;
	and.b32  	%r9362, %r9337, 255;
	shr.u32 	%r9363, %r9334, 8;
	and.b32  	%r9364, %r9363, 65280;
	add.s32 	%r9365, %r8756, %r9364;
	and.b32  	%r9366, %r9339, 255;
	add.s32 	%r9367, %r9365, %r9366;
	ld.shared.u8 	%rs2752, [%r9367];
	shl.b32 	%r9368, %r9360, 8;
	add.s32 	%r9369, %r8756, %r9368;
	add.s32 	%r9370, %r9369, %r9361;
	ld.shared.u8 	%rs2753, [%r9370];
	xor.b32  	%r9371, %r9362, %r9360;
	shl.b32 	%r9372, %r9371, 8;
	add.s32 	%r9373, %r8756, %r9372;
	xor.b32  	%r9374, %r9366, %r9361;
	add.s32 	%r9375, %r9373, %r9374;
	ld.shared.u8 	%rs2754, [%r9375];
	xor.b16  	%rs2755, %rs2752, %rs2754;
	xor.b16  	%rs2756, %rs2755, %rs2753;
	and.b16  	%rs2757, %rs2756, 255;
	mul.wide.u16 	%r9376, %rs2757, 256;
	xor.b16  	%rs2758, %rs2753, %rs2752;
	cvt.u32.u16 	%r9377, %rs2758;
	and.b32  	%r9378, %r9377, 255;
	or.b32  	%r9379, %r9376, %r9378;
	xor.b32  	%r9380, %r9336, %r9337;
	xor.b32  	%r9381, %r9338, %r9339;
	shr.u32 	%r9382, %r9380, 8;
	shr.u32 	%r9383, %r9381, 8;
	and.b32  	%r9384, %r9380, 255;
	shl.b32 	%r9385, %r9380, 8;
	and.b32  	%r9386, %r9385, 65280;
	add.s32 	%r9387, %r8756, %r9386;
	and.b32  	%r9388, %r9381, 255;
	add.s32 	%r9389, %r9387, %r9388;
	ld.shared.u8 	%rs2759, [%r9389];
	and.b32  	%r9390, %r9380, 65280;
	add.s32 	%r9391, %r8756, %r9390;
	add.s32 	%r9392, %r9391, %r9383;
	ld.shared.u8 	%rs2760, [%r9392];
	xor.b32  	%r9393, %r9384, %r9382;
	shl.b32 	%r9394, %r9393, 8;
	add.s32 	%r9395, %r8756, %r9394;
	xor.b32  	%r9396, %r9388, %r9383;
	add.s32 	%r9397, %r9395, %r9396;
	ld.shared.u8 	%rs2761, [%r9397];
	xor.b16  	%rs2762, %rs2759, %rs2761;
	xor.b16  	%rs2763, %rs2762, %rs2760;
	shl.b16 	%rs2764, %rs2763, 8;
	cvt.u32.u16 	%r9398, %rs2764;
	xor.b16  	%rs2765, %rs2760, %rs2759;
	cvt.u32.u16 	%r9399, %rs2765;
	and.b32  	%r9400, %r9399, 255;
	or.b32  	%r9401, %r9398, %r9400;
	xor.b32  	%r9402, %r9359, %r9401;
	xor.b32  	%r9403, %r9402, %r9379;
	shl.b32 	%r9404, %r9403, 16;
	xor.b32  	%r9405, %r9379, %r9359;
	or.b32  	%r9406, %r9404, %r9405;
	xor.b32  	%r9407, %r9262, %r9406;
	xor.b32  	%r9408, %r9407, %r9333;
	cvt.u64.u32 	%rd633, %r9408;
	shl.b64 	%rd634, %rd633, 32;
	xor.b32  	%r9409, %r9333, %r9262;
	cvt.u64.u32 	%rd635, %r9409;
	or.b64  	%rd636, %rd634, %rd635;
	xor.b64  	%rd637, %rd616, %rd759;
	xor.b64  	%rd759, %rd637, %rd625;
	xor.b64  	%rd638, %rd758, %rd636;
	xor.b64  	%rd639, %rd638, %rd616;
	xor.b64  	%rd758, %rd639, %rd625;
$L__BB1_32:
	ld.param.u32 	%r10767, [_Z18kernel_gf128_towerPK7uint128S1_PS_i_param_3];
	add.s32 	%r9410, %r11, 3584;
	setp.ge.s32 	%p57, %r9410, %r10767;
	@%p57 bra 	$L__BB1_34;
	ld.param.u64 	%rd753, [_Z18kernel_gf128_towerPK7uint128S1_PS_i_param_1];
	ld.param.u64 	%rd737, [_Z18kernel_gf128_towerPK7uint128S1_PS_i_param_0];
	cvta.to.global.u64 	%rd640, %rd737;
	mul.wide.u32 	%rd641, %r11, 16;
	add.s64 	%rd642, %rd640, %rd641;
	ld.global.nc.u64 	%rd643, [%rd642+57344];
	ld.global.nc.u64 	%rd644, [%rd642+57352];
	cvta.to.global.u64 	%rd645, %rd753;
	add.s64 	%rd646, %rd645, %rd641;
	ld.global.nc.u64 	%rd647, [%rd646+57344];
	ld.global.nc.u64 	%rd648, [%rd646+57352];
	cvt.u32.u64 	%r9411, %rd643;
	{ .reg .b32 tmp; mov.b64 {tmp, %r9412}, %rd643; }
	cvt.u32.u64 	%r9413, %rd647;
	{ .reg .b32 tmp; mov.b64 {tmp, %r9414}, %rd647; }
	and.b32  	%r9415, %r9411, 65535;
	shr.u32 	%r9416, %r9411, 16;
	and.b32  	%r9417, %r9413, 65535;
	shr.u32 	%r9418, %r9413, 16;
	shr.u32 	%r9419, %r9415, 8;
	shr.u32 	%r9420, %r9417, 8;
	and.b32  	%r9421, %r9411, 255;
	shl.b32 	%r9422, %r9411, 8;
	and.b32  	%r9423, %r9422, 65280;
	mov.u32 	%r9424, smem_raw;
	add.s32 	%r9425, %r9424, %r9423;
	and.b32  	%r9426, %r9413, 255;
	add.s32 	%r9427, %r9425, %r9426;
	ld.shared.u8 	%rs2766, [%r9427];
	and.b32  	%r9428, %r9411, 65280;
	add.s32 	%r9429, %r9424, %r9428;
	add.s32 	%r9430, %r9429, %r9420;
	ld.shared.u8 	%rs2767, [%r9430];
	xor.b32  	%r9431, %r9419, %r9421;
	shl.b32 	%r9432, %r9431, 8;
	add.s32 	%r9433, %r9424, %r9432;
	xor.b32  	%r9434, %r9420, %r9426;
	add.s32 	%r9435, %r9433, %r9434;
	ld.shared.u8 	%rs2768, [%r9435];
	xor.b16  	%rs2769, %rs2766, %rs2768;
	xor.b16  	%rs2770, %rs2769, %rs2767;
	and.b16  	%rs2771, %rs2770, 255;
	mul.wide.u16 	%r9436, %rs2771, 256;
	xor.b16  	%rs2772, %rs2767, %rs2766;
	cvt.u32.u16 	%r9437, %rs2772;
	and.b32  	%r9438, %r9437, 255;
	or.b32  	%r9439, %r9436, %r9438;
	shr.u32 	%r9440, %r9411, 24;
	shr.u32 	%r9441, %r9413, 24;
	and.b32  	%r9442, %r9416, 255;
	shr.u32 	%r9443, %r9411, 8;
	and.b32  	%r9444, %r9443, 65280;
	add.s32 	%r9445, %r9424, %r9444;
	and.b32  	%r9446, %r9418, 255;
	add.s32 	%r9447, %r9445, %r9446;
	ld.shared.u8 	%rs2773, [%r9447];
	shl.b32 	%r9448, %r9440, 8;
	add.s32 	%r9449, %r9424, %r9448;
	add.s32 	%r9450, %r9449, %r9441;
	ld.shared.u8 	%rs2774, [%r9450];
	xor.b32  	%r9451, %r9442, %r9440;
	shl.b32 	%r9452, %r9451, 8;
	add.s32 	%r9453, %r9424, %r9452;
	xor.b32  	%r9454, %r9446, %r9441;
	add.s32 	%r9455, %r9453, %r9454;
	ld.shared.u8 	%rs2775, [%r9455];
	xor.b16  	%rs2776, %rs2773, %rs2775;
	xor.b16  	%rs2777, %rs2776, %rs2774;
	and.b16  	%rs2778, %rs2777, 255;
	mul.wide.u16 	%r9456, %rs2778, 256;
	xor.b16  	%rs2779, %rs2774, %rs2773;
	cvt.u32.u16 	%r9457, %rs2779;
	and.b32  	%r9458, %r9457, 255;
	or.b32  	%r9459, %r9456, %r9458;
	xor.b32  	%r9460, %r9415, %r9416;
	xor.b32  	%r9461, %r9417, %r9418;
	shr.u32 	%r9462, %r9460, 8;
	shr.u32 	%r9463, %r9461, 8;
	and.b32  	%r9464, %r9460, 255;
	shl.b32 	%r9465, %r9460, 8;
	and.b32  	%r9466, %r9465, 65280;
	add.s32 	%r9467, %r9424, %r9466;
	and.b32  	%r9468, %r9461, 255;
	add.s32 	%r9469, %r9467, %r9468;
	ld.shared.u8 	%rs2780, [%r9469];
	and.b32  	%r9470, %r9460, 65280;
	add.s32 	%r9471, %r9424, %r9470;
	add.s32 	%r9472, %r9471, %r9463;
	ld.shared.u8 	%rs2781, [%r9472];
	xor.b32  	%r9473, %r9464, %r9462;
	shl.b32 	%r9474, %r9473, 8;
	add.s32 	%r9475, %r9424, %r9474;
	xor.b32  	%r9476, %r9468, %r9463;
	add.s32 	%r9477, %r9475, %r9476;
	ld.shared.u8 	%rs2782, [%r9477];
	xor.b16  	%rs2783, %rs2780, %rs2782;
	xor.b16  	%rs2784, %rs2783, %rs2781;
	shl.b16 	%rs2785, %rs2784, 8;
	cvt.u32.u16 	%r9478, %rs2785;
	xor.b16  	%rs2786, %rs2781, %rs2780;
	cvt.u32.u16 	%r9479, %rs2786;
	and.b32  	%r9480, %r9479, 255;
	or.b32  	%r9481, %r9478, %r9480;
	xor.b32  	%r9482, %r9439, %r9481;
	xor.b32  	%r9483, %r9482, %r9459;
	shl.b32 	%r9484, %r9483, 16;
	xor.b32  	%r9485, %r9459, %r9439;
	or.b32  	%r9486, %r9484, %r9485;
	and.b32  	%r9487, %r9412, 65535;
	shr.u64 	%rd649, %rd643, 48;
	cvt.u32.u64 	%r9488, %rd649;
	and.b32  	%r9489, %r9414, 65535;
	shr.u64 	%rd650, %rd647, 48;
	cvt.u32.u64 	%r9490, %rd650;
	shr.u32 	%r9491, %r9487, 8;
	shr.u32 	%r9492, %r9489, 8;
	and.b32  	%r9493, %r9412, 255;
	shl.b32 	%r9494, %r9412, 8;
	and.b32  	%r9495, %r9494, 65280;
	add.s32 	%r9496, %r9424, %r9495;
	and.b32  	%r9497, %r9414, 255;
	add.s32 	%r9498, %r9496, %r9497;
	ld.shared.u8 	%rs2787, [%r9498];
	and.b32  	%r9499, %r9412, 65280;
	add.s32 	%r9500, %r9424, %r9499;
	add.s32 	%r9501, %r9500, %r9492;
	ld.shared.u8 	%rs2788, [%r9501];
	xor.b32  	%r9502, %r9491, %r9493;
	shl.b32 	%r9503, %r9502, 8;
	add.s32 	%r9504, %r9424, %r9503;
	xor.b32  	%r9505, %r9492, %r9497;
	add.s32 	%r9506, %r9504, %r9505;
	ld.shared.u8 	%rs2789, [%r9506];
	xor.b16  	%rs2790, %rs2787, %rs2789;
	xor.b16  	%rs2791, %rs2790, %rs2788;
	and.b16  	%rs2792, %rs2791, 255;
	mul.wide.u16 	%r9507, %rs2792, 256;
	xor.b16  	%rs2793, %rs2788, %rs2787;
	cvt.u32.u16 	%r9508, %rs2793;
	and.b32  	%r9509, %r9508, 255;
	or.b32  	%r9510, %r9507, %r9509;
	shr.u64 	%rd651, %rd643, 56;
	cvt.u32.u64 	%r9511, %rd651;
	shr.u64 	%rd652, %rd647, 56;
	cvt.u32.u64 	%r9512, %rd652;
	and.b32  	%r9513, %r9488, 255;
	shr.u64 	%rd653, %rd643, 40;
	cvt.u32.u64 	%r9514, %rd653;
	and.b32  	%r9515, %r9514, 65280;
	add.s32 	%r9516, %r9424, %r9515;
	and.b32  	%r9517, %r9490, 255;
	add.s32 	%r9518, %r9516, %r9517;
	ld.shared.u8 	%rs2794, [%r9518];
	shl.b32 	%r9519, %r9511, 8;
	add.s32 	%r9520, %r9424, %r9519;
	add.s32 	%r9521, %r9520, %r9512;
	ld.shared.u8 	%rs2795, [%r9521];
	xor.b32  	%r9522, %r9513, %r9511;
	shl.b32 	%r9523, %r9522, 8;
	add.s32 	%r9524, %r9424, %r9523;
	xor.b32  	%r9525, %r9517, %r9512;
	add.s32 	%r9526, %r9524, %r9525;
	ld.shared.u8 	%rs2796, [%r9526];
	xor.b16  	%rs2797, %rs2794, %rs2796;
	xor.b16  	%rs2798, %rs2797, %rs2795;
	and.b16  	%rs2799, %rs2798, 255;
	mul.wide.u16 	%r9527, %rs2799, 256;
	xor.b16  	%rs2800, %rs2795, %rs2794;
	cvt.u32.u16 	%r9528, %rs2800;
	and.b32  	%r9529, %r9528, 255;
	or.b32  	%r9530, %r9527, %r9529;
	xor.b32  	%r9531, %r9487, %r9488;
	xor.b32  	%r9532, %r9489, %r9490;
	shr.u32 	%r9533, %r9531, 8;
	shr.u32 	%r9534, %r9532, 8;
	and.b32  	%r9535, %r9531, 255;
	shl.b32 	%r9536, %r9531, 8;
	and.b32  	%r9537, %r9536, 65280;
	add.s32 	%r9538, %r9424, %r9537;
	and.b32  	%r9539, %r9532, 255;
	add.s32 	%r9540, %r9538, %r9539;
	ld.shared.u8 	%rs2801, [%r9540];
	and.b32  	%r9541, %r9531, 65280;
	add.s32 	%r9542, %r9424, %r9541;
	add.s32 	%r9543, %r9542, %r9534;
	ld.shared.u8 	%rs2802, [%r9543];
	xor.b32  	%r9544, %r9535, %r9533;
	shl.b32 	%r9545, %r9544, 8;
	add.s32 	%r9546, %r9424, %r9545;
	xor.b32  	%r9547, %r9539, %r9534;
	add.s32 	%r9548, %r9546, %r9547;
	ld.shared.u8 	%rs2803, [%r9548];
	xor.b16  	%rs2804, %rs2801, %rs2803;
	xor.b16  	%rs2805, %rs2804, %rs2802;
	shl.b16 	%rs2806, %rs2805, 8;
	cvt.u32.u16 	%r9549, %rs2806;
	xor.b16  	%rs2807, %rs2802, %rs2801;
	cvt.u32.u16 	%r9550, %rs2807;
	and.b32  	%r9551, %r9550, 255;
	or.b32  	%r9552, %r9549, %r9551;
	xor.b32  	%r9553, %r9510, %r9552;
	xor.b32  	%r9554, %r9553, %r9530;
	shl.b32 	%r9555, %r9554, 16;
	xor.b32  	%r9556, %r9530, %r9510;
	or.b32  	%r9557, %r9555, %r9556;
	xor.b32  	%r9558, %r9412, %r9411;
	xor.b32  	%r9559, %r9414, %r9413;
	and.b32  	%r9560, %r9558, 65535;
	shr.u32 	%r9561, %r9558, 16;
	and.b32  	%r9562, %r9559, 65535;
	shr.u32 	%r9563, %r9559, 16;
	shr.u32 	%r9564, %r9560, 8;
	shr.u32 	%r9565, %r9562, 8;
	and.b32  	%r9566, %r9558, 255;
	shl.b32 	%r9567, %r9558, 8;
	and.b32  	%r9568, %r9567, 65280;
	add.s32 	%r9569, %r9424, %r9568;
	and.b32  	%r9570, %r9559, 255;
	add.s32 	%r9571, %r9569, %r9570;
	ld.shared.u8 	%rs2808, [%r9571];
	and.b32  	%r9572, %r9558, 65280;
	add.s32 	%r9573, %r9424, %r9572;
	add.s32 	%r9574, %r9573, %r9565;
	ld.shared.u8 	%rs2809, [%r9574];
	xor.b32  	%r9575, %r9564, %r9566;
	shl.b32 	%r9576, %r9575, 8;
	add.s32 	%r9577, %r9424, %r9576;
	xor.b32  	%r9578, %r9565, %r9570;
	add.s32 	%r9579, %r9577, %r9578;
	ld.shared.u8 	%rs2810, [%r9579];
	xor.b16  	%rs2811, %rs2808, %rs2810;
	xor.b16  	%rs2812, %rs2811, %rs2809;
	and.b16  	%rs2813, %rs2812, 255;
	mul.wide.u16 	%r9580, %rs2813, 256;
	xor.b16  	%rs2814, %rs2809, %rs2808;
	cvt.u32.u16 	%r9581, %rs2814;
	and.b32  	%r9582, %r9581, 255;
	or.b32  	%r9583, %r9580, %r9582;
	shr.u32 	%r9584, %r9558, 24;
	shr.u32 	%r9585, %r9559, 24;
	and.b32  	%r9586, %r9561, 255;
	shr.u32 	%r9587, %r9558, 8;
	and.b32  	%r9588, %r9587, 65280;
	add.s32 	%r9589, %r9424, %r9588;
	and.b32  	%r9590, %r9563, 255;
	add.s32 	%r9591, %r9589, %r9590;
	ld.shared.u8 	%rs2815, [%r9591];
	shl.b32 	%r9592, %r9584, 8;
	add.s32 	%r9593, %r9424, %r9592;
	add.s32 	%r9594, %r9593, %r9585;
	ld.shared.u8 	%rs2816, [%r9594];
	xor.b32  	%r9595, %r9586, %r9584;
	shl.b32 	%r9596, %r9595, 8;
	add.s32 	%r9597, %r9424, %r9596;
	xor.b32  	%r9598, %r9590, %r9585;
	add.s32 	%r9599, %r9597, %r9598;
	ld.shared.u8 	%rs2817, [%r9599];
	xor.b16  	%rs2818, %rs2815, %rs2817;
	xor.b16  	%rs2819, %rs2818, %rs2816;
	and.b16  	%rs2820, %rs2819, 255;
	mul.wide.u16 	%r9600, %rs2820, 256;
	xor.b16  	%rs2821, %rs2816, %rs2815;
	cvt.u32.u16 	%r9601, %rs2821;
	and.b32  	%r9602, %r9601, 255;
	or.b32  	%r9603, %r9600, %r9602;
	xor.b32  	%r9604, %r9560, %r9561;
	xor.b32  	%r9605, %r9562, %r9563;
	shr.u32 	%r9606, %r9604, 8;
	shr.u32 	%r9607, %r9605, 8;
	and.b32  	%r9608, %r9604, 255;
	shl.b32 	%r9609, %r9604, 8;
	and.b32  	%r9610, %r9609, 65280;
	add.s32 	%r9611, %r9424, %r9610;
	and.b32  	%r9612, %r9605, 255;
	add.s32 	%r9613, %r9611, %r9612;
	ld.shared.u8 	%rs2822, [%r9613];
	and.b32  	%r9614, %r9604, 65280;
	add.s32 	%r9615, %r9424, %r9614;
	add.s32 	%r9616, %r9615, %r9607;
	ld.shared.u8 	%rs2823, [%r9616];
	xor.b32  	%r9617, %r9608, %r9606;
	shl.b32 	%r9618, %r9617, 8;
	add.s32 	%r9619, %r9424, %r9618;
	xor.b32  	%r9620, %r9612, %r9607;
	add.s32 	%r9621, %r9619, %r9620;
	ld.shared.u8 	%rs2824, [%r9621];
	xor.b16  	%rs2825, %rs2822, %rs2824;
	xor.b16  	%rs2826, %rs2825, %rs2823;
	shl.b16 	%rs2827, %rs2826, 8;
	cvt.u32.u16 	%r9622, %rs2827;
	xor.b16  	%rs2828, %rs2823, %rs2822;
	cvt.u32.u16 	%r9623, %rs2828;
	and.b32  	%r9624, %r9623, 255;
	or.b32  	%r9625, %r9622, %r9624;
	xor.b32  	%r9626, %r9583, %r9625;
	xor.b32  	%r9627, %r9626, %r9603;
	shl.b32 	%r9628, %r9627, 16;
	xor.b32  	%r9629, %r9603, %r9583;
	or.b32  	%r9630, %r9628, %r9629;
	xor.b32  	%r9631, %r9486, %r9630;
	xor.b32  	%r9632, %r9631, %r9557;
	cvt.u64.u32 	%rd654, %r9632;
	shl.b64 	%rd655, %rd654, 32;
	xor.b32  	%r9633, %r9557, %r9486;
	cvt.u64.u32 	%rd656, %r9633;
	or.b64  	%rd657, %rd655, %rd656;
	cvt.u32.u64 	%r9634, %rd644;
	{ .reg .b32 tmp; mov.b64 {tmp, %r9635}, %rd644; }
	cvt.u32.u64 	%r9636, %rd648;
	{ .reg .b32 tmp; mov.b64 {tmp, %r9637}, %rd648; }
	and.b32  	%r9638, %r9634, 65535;
	shr.u32 	%r9639, %r9634, 16;
	and.b32  	%r9640, %r9636, 65535;
	shr.u32 	%r9641, %r9636, 16;
	shr.u32 	%r9642, %r9638, 8;
	shr.u32 	%r9643, %r9640, 8;
	and.b32  	%r9644, %r9634, 255;
	shl.b32 	%r9645, %r9634, 8;
	and.b32  	%r9646, %r9645, 65280;
	add.s32 	%r9647, %r9424, %r9646;
	and.b32  	%r9648, %r9636, 255;
	add.s32 	%r9649, %r9647, %r9648;
	ld.shared.u8 	%rs2829, [%r9649];
	and.b32  	%r9650, %r9634, 65280;
	add.s32 	%r9651, %r9424, %r9650;
	add.s32 	%r9652, %r9651, %r9643;
	ld.shared.u8 	%rs2830, [%r9652];
	xor.b32  	%r9653, %r9642, %r9644;
	shl.b32 	%r9654, %r9653, 8;
	add.s32 	%r9655, %r9424, %r9654;
	xor.b32  	%r9656, %r9643, %r9648;
	add.s32 	%r9657, %r9655, %r9656;
	ld.shared.u8 	%rs2831, [%r9657];
	xor.b16  	%rs2832, %rs2829, %rs2831;
	xor.b16  	%rs2833, %rs2832, %rs2830;
	and.b16  	%rs2834, %rs2833, 255;
	mul.wide.u16 	%r9658, %rs2834, 256;
	xor.b16  	%rs2835, %rs2830, %rs2829;
	cvt.u32.u16 	%r9659, %rs2835;
	and.b32  	%r9660, %r9659, 255;
	or.b32  	%r9661, %r9658, %r9660;
	shr.u32 	%r9662, %r9634, 24;
	shr.u32 	%r9663, %r9636, 24;
	and.b32  	%r9664, %r9639, 255;
	shr.u32 	%r9665, %r9634, 8;
	and.b32  	%r9666, %r9665, 65280;
	add.s32 	%r9667, %r9424, %r9666;
	and.b32  	%r9668, %r9641, 255;
	add.s32 	%r9669, %r9667, %r9668;
	ld.shared.u8 	%rs2836, [%r9669];
	shl.b32 	%r9670, %r9662, 8;
	add.s32 	%r9671, %r9424, %r9670;
	add.s32 	%r9672, %r9671, %r9663;
	ld.shared.u8 	%rs2837, [%r9672];
	xor.b32  	%r9673, %r9664, %r9662;
	shl.b32 	%r9674, %r9673, 8;
	add.s32 	%r9675, %r9424, %r9674;
	xor.b32  	%r9676, %r9668, %r9663;
	add.s32 	%r9677, %r9675, %r9676;
	ld.shared.u8 	%rs2838, [%r9677];
	xor.b16  	%rs2839, %rs2836, %rs2838;
	xor.b16  	%rs2840, %rs2839, %rs2837;
	and.b16  	%rs2841, %rs2840, 255;
	mul.wide.u16 	%r9678, %rs2841, 256;
	xor.b16  	%rs2842, %rs2837, %rs2836;
	cvt.u32.u16 	%r9679, %rs2842;
	and.b32  	%r9680, %r9679, 255;
	or.b32  	%r9681, %r9678, %r9680;
	xor.b32  	%r9682, %r9638, %r9639;
	xor.b32  	%r9683, %r9640, %r9641;
	shr.u32 	%r9684, %r9682, 8;
	shr.u32 	%r9685, %r9683, 8;
	and.b32  	%r9686, %r9682, 255;
	shl.b32 	%r9687, %r9682, 8;
	and.b32  	%r9688, %r9687, 65280;
	add.s32 	%r9689, %r9424, %r9688;
	and.b32  	%r9690, %r9683, 255;
	add.s32 	%r9691, %r9689, %r9690;
	ld.shared.u8 	%rs2843, [%r9691];
	and.b32  	%r9692, %r9682, 65280;
	add.s32 	%r9693, %r9424, %r9692;
	add.s32 	%r9694, %r9693, %r9685;
	ld.shared.u8 	%rs2844, [%r9694];
	xor.b32  	%r9695, %r9686, %r9684;
	shl.b32 	%r9696, %r9695, 8;
	add.s32 	%r9697, %r9424, %r9696;
	xor.b32  	%r9698, %r9690, %r9685;
	add.s32 	%r9699, %r9697, %r9698;
	ld.shared.u8 	%rs2845, [%r9699];
	xor.b16  	%rs2846, %rs2843, %rs2845;
	xor.b16  	%rs2847, %rs2846, %rs2844;
	shl.b16 	%rs2848, %rs2847, 8;
	cvt.u32.u16 	%r9700, %rs2848;
	xor.b16  	%rs2849, %rs2844, %rs2843;
	cvt.u32.u16 	%r9701, %rs2849;
	and.b32  	%r9702, %r9701, 255;
	or.b32  	%r9703, %r9700, %r9702;
	xor.b32  	%r9704, %r9661, %r9703;
	xor.b32  	%r9705, %r9704, %r9681;
	shl.b32 	%r9706, %r9705, 16;
	xor.b32  	%r9707, %r9681, %r9661;
	or.b32  	%r9708, %r9706, %r9707;
	and.b32  	%r9709, %r9635, 65535;
	shr.u64 	%rd658, %rd644, 48;
	cvt.u32.u64 	%r9710, %rd658;
	and.b32  	%r9711, %r9637, 65535;
	shr.u64 	%rd659, %rd648, 48;
	cvt.u32.u64 	%r9712, %rd659;
	shr.u32 	%r9713, %r9709, 8;
	shr.u32 	%r9714, %r9711, 8;
	and.b32  	%r9715, %r9635, 255;
	shl.b32 	%r9716, %r9635, 8;
	and.b32  	%r9717, %r9716, 65280;
	add.s32 	%r9718, %r9424, %r9717;
	and.b32  	%r9719, %r9637, 255;
	add.s32 	%r9720, %r9718, %r9719;
	ld.shared.u8 	%rs2850, [%r9720];
	and.b32  	%r9721, %r9635, 65280;
	add.s32 	%r9722, %r9424, %r9721;
	add.s32 	%r9723, %r9722, %r9714;
	ld.shared.u8 	%rs2851, [%r9723];
	xor.b32  	%r9724, %r9713, %r9715;
	shl.b32 	%r9725, %r9724, 8;
	add.s32 	%r9726, %r9424, %r9725;
	xor.b32  	%r9727, %r9714, %r9719;
	add.s32 	%r9728, %r9726, %r9727;
	ld.shared.u8 	%rs2852, [%r9728];
	xor.b16  	%rs2853, %rs2850, %rs2852;
	xor.b16  	%rs2854, %rs2853, %rs2851;
	and.b16  	%rs2855, %rs2854, 255;
	mul.wide.u16 	%r9729, %rs2855, 256;
	xor.b16  	%rs2856, %rs2851, %rs2850;
	cvt.u32.u16 	%r9730, %rs2856;
	and.b32  	%r9731, %r9730, 255;
	or.b32  	%r9732, %r9729, %r9731;
	shr.u64 	%rd660, %rd644, 56;
	cvt.u32.u64 	%r9733, %rd660;
	shr.u64 	%rd661, %rd648, 56;
	cvt.u32.u64 	%r9734, %rd661;
	and.b32  	%r9735, %r9710, 255;
	shr.u64 	%rd662, %rd644, 40;
	cvt.u32.u64 	%r9736, %rd662;
	and.b32  	%r9737, %r9736, 65280;
	add.s32 	%r9738, %r9424, %r9737;
	and.b32  	%r9739, %r9712, 255;
	add.s32 	%r9740, %r9738, %r9739;
	ld.shared.u8 	%rs2857, [%r9740];
	shl.b32 	%r9741, %r9733, 8;
	add.s32 	%r9742, %r9424, %r9741;
	add.s32 	%r9743, %r9742, %r9734;
	ld.shared.u8 	%rs2858, [%r9743];
	xor.b32  	%r9744, %r9735, %r9733;
	shl.b32 	%r9745, %r9744, 8;
	add.s32 	%r9746, %r9424, %r9745;
	xor.b32  	%r9747, %r9739, %r9734;
	add.s32 	%r9748, %r9746, %r9747;
	ld.shared.u8 	%rs2859, [%r9748];
	xor.b16  	%rs2860, %rs2857, %rs2859;
	xor.b16  	%rs2861, %rs2860, %rs2858;
	and.b16  	%rs2862, %rs2861, 255;
	mul.wide.u16 	%r9749, %rs2862, 256;
	xor.b16  	%rs2863, %rs2858, %rs2857;
	cvt.u32.u16 	%r9750, %rs2863;
	and.b32  	%r9751, %r9750, 255;
	or.b32  	%r9752, %r9749, %r9751;
	xor.b32  	%r9753, %r9709, %r9710;
	xor.b32  	%r9754, %r9711, %r9712;
	shr.u32 	%r9755, %r9753, 8;
	shr.u32 	%r9756, %r9754, 8;
	and.b32  	%r9757, %r9753, 255;
	shl.b32 	%r9758, %r9753, 8;
	and.b32  	%r9759, %r9758, 65280;
	add.s32 	%r9760, %r9424, %r9759;
	and.b32  	%r9761, %r9754, 255;
	add.s32 	%r9762, %r9760, %r9761;
	ld.shared.u8 	%rs2864, [%r9762];
	and.b32  	%r9763, %r9753, 65280;
	add.s32 	%r9764, %r9424, %r9763;
	add.s32 	%r9765, %r9764, %r9756;
	ld.shared.u8 	%rs2865, [%r9765];
	xor.b32  	%r9766, %r9757, %r9755;
	shl.b32 	%r9767, %r9766, 8;
	add.s32 	%r9768, %r9424, %r9767;
	xor.b32  	%r9769, %r9761, %r9756;
	add.s32 	%r9770, %r9768, %r9769;
	ld.shared.u8 	%rs2866, [%r9770];
	xor.b16  	%rs2867, %rs2864, %rs2866;
	xor.b16  	%rs2868, %rs2867, %rs2865;
	shl.b16 	%rs2869, %rs2868, 8;
	cvt.u32.u16 	%r9771, %rs2869;
	xor.b16  	%rs2870, %rs2865, %rs2864;
	cvt.u32.u16 	%r9772, %rs2870;
	and.b32  	%r9773, %r9772, 255;
	or.b32  	%r9774, %r9771, %r9773;
	xor.b32  	%r9775, %r9732, %r9774;
	xor.b32  	%r9776, %r9775, %r9752;
	shl.b32 	%r9777, %r9776, 16;
	xor.b32  	%r9778, %r9752, %r9732;
	or.b32  	%r9779, %r9777, %r9778;
	xor.b32  	%r9780, %r9635, %r9634;
	xor.b32  	%r9781, %r9637, %r9636;
	and.b32  	%r9782, %r9780, 65535;
	shr.u32 	%r9783, %r9780, 16;
	and.b32  	%r9784, %r9781, 65535;
	shr.u32 	%r9785, %r9781, 16;
	shr.u32 	%r9786, %r9782, 8;
	shr.u32 	%r9787, %r9784, 8;
	and.b32  	%r9788, %r9780, 255;
	shl.b32 	%r9789, %r9780, 8;
	and.b32  	%r9790, %r9789, 65280;
	add.s32 	%r9791, %r9424, %r9790;
	and.b32  	%r9792, %r9781, 255;
	add.s32 	%r9793, %r9791, %r9792;
	ld.shared.u8 	%rs2871, [%r9793];
	and.b32  	%r9794, %r9780, 65280;
	add.s32 	%r9795, %r9424, %r9794;
	add.s32 	%r9796, %r9795, %r9787;
	ld.shared.u8 	%rs2872, [%r9796];
	xor.b32  	%r9797, %r9786, %r9788;
	shl.b32 	%r9798, %r9797, 8;
	add.s32 	%r9799, %r9424, %r9798;
	xor.b32  	%r9800, %r9787, %r9792;
	add.s32 	%r9801, %r9799, %r9800;
	ld.shared.u8 	%rs2873, [%r9801];
	xor.b16  	%rs2874, %rs2871, %rs2873;
	xor.b16  	%rs2875, %rs2874, %rs2872;
	and.b16  	%rs2876, %rs2875, 255;
	mul.wide.u16 	%r9802, %rs2876, 256;
	xor.b16  	%rs2877, %rs2872, %rs2871;
	cvt.u32.u16 	%r9803, %rs2877;
	and.b32  	%r9804, %r9803, 255;
	or.b32  	%r9805, %r9802, %r9804;
	shr.u32 	%r9806, %r9780, 24;
	shr.u32 	%r9807, %r9781, 24;
	and.b32  	%r9808, %r9783, 255;
	shr.u32 	%r9809, %r9780, 8;
	and.b32  	%r9810, %r9809, 65280;
	add.s32 	%r9811, %r9424, %r9810;
	and.b32  	%r9812, %r9785, 255;
	add.s32 	%r9813, %r9811, %r9812;
	ld.shared.u8 	%rs2878, [%r9813];
	shl.b32 	%r9814, %r9806, 8;
	add.s32 	%r9815, %r9424, %r9814;
	add.s32 	%r9816, %r9815, %r9807;
	ld.shared.u8 	%rs2879, [%r9816];
	xor.b32  	%r9817, %r9808, %r9806;
	shl.b32 	%r9818, %r9817, 8;
	add.s32 	%r9819, %r9424, %r9818;
	xor.b32  	%r9820, %r9812, %r9807;
	add.s32 	%r9821, %r9819, %r9820;
	ld.shared.u8 	%rs2880, [%r9821];
	xor.b16  	%rs2881, %rs2878, %rs2880;
	xor.b16  	%rs2882, %rs2881, %rs2879;
	and.b16  	%rs2883, %rs2882, 255;
	mul.wide.u16 	%r9822, %rs2883, 256;
	xor.b16  	%rs2884, %rs2879, %rs2878;
	cvt.u32.u16 	%r9823, %rs2884;
	and.b32  	%r9824, %r9823, 255;
	or.b32  	%r9825, %r9822, %r9824;
	xor.b32  	%r9826, %r9782, %r9783;
	xor.b32  	%r9827, %r9784, %r9785;
	shr.u32 	%r9828, %r9826, 8;
	shr.u32 	%r9829, %r9827, 8;
	and.b32  	%r9830, %r9826, 255;
	shl.b32 	%r9831, %r9826, 8;
	and.b32  	%r9832, %r9831, 65280;
	add.s32 	%r9833, %r9424, %r9832;
	and.b32  	%r9834, %r9827, 255;
	add.s32 	%r9835, %r9833, %r9834;
	ld.shared.u8 	%rs2885, [%r9835];
	and.b32  	%r9836, %r9826, 65280;
	add.s32 	%r9837, %r9424, %r9836;
	add.s32 	%r9838, %r9837, %r9829;
	ld.shared.u8 	%rs2886, [%r9838];
	xor.b32  	%r9839, %r9830, %r9828;
	shl.b32 	%r9840, %r9839, 8;
	add.s32 	%r9841, %r9424, %r9840;
	xor.b32  	%r9842, %r9834, %r9829;
	add.s32 	%r9843, %r9841, %r9842;
	ld.shared.u8 	%rs2887, [%r9843];
	xor.b16  	%rs2888, %rs2885, %rs2887;
	xor.b16  	%rs2889, %rs2888, %rs2886;
	shl.b16 	%rs2890, %rs2889, 8;
	cvt.u32.u16 	%r9844, %rs2890;
	xor.b16  	%rs2891, %rs2886, %rs2885;
	cvt.u32.u16 	%r9845, %rs2891;
	and.b32  	%r9846, %r9845, 255;
	or.b32  	%r9847, %r9844, %r9846;
	xor.b32  	%r9848, %r9805, %r9847;
	xor.b32  	%r9849, %r9848, %r9825;
	shl.b32 	%r9850, %r9849, 16;
	xor.b32  	%r9851, %r9825, %r9805;
	or.b32  	%r9852, %r9850, %r9851;
	xor.b32  	%r9853, %r9708, %r9852;
	xor.b32  	%r9854, %r9853, %r9779;
	cvt.u64.u32 	%rd663, %r9854;
	shl.b64 	%rd664, %rd663, 32;
	xor.b32  	%r9855, %r9779, %r9708;
	cvt.u64.u32 	%rd665, %r9855;
	or.b64  	%rd666, %rd664, %rd665;
	xor.b64  	%rd667, %rd644, %rd643;
	xor.b64  	%rd668, %rd648, %rd647;
	cvt.u32.u64 	%r9856, %rd667;
	{ .reg .b32 tmp; mov.b64 {tmp, %r9857}, %rd667; }
	cvt.u32.u64 	%r9858, %rd668;
	{ .reg .b32 tmp; mov.b64 {tmp, %r9859}, %rd668; }
	and.b32  	%r9860, %r9856, 65535;
	shr.u32 	%r9861, %r9856, 16;
	and.b32  	%r9862, %r9858, 65535;
	shr.u32 	%r9863, %r9858, 16;
	shr.u32 	%r9864, %r9860, 8;
	shr.u32 	%r9865, %r9862, 8;
	and.b32  	%r9866, %r9856, 255;
	shl.b32 	%r9867, %r9856, 8;
	and.b32  	%r9868, %r9867, 65280;
	add.s32 	%r9869, %r9424, %r9868;
	and.b32  	%r9870, %r9858, 255;
	add.s32 	%r9871, %r9869, %r9870;
	ld.shared.u8 	%rs2892, [%r9871];
	and.b32  	%r9872, %r9856, 65280;
	add.s32 	%r9873, %r9424, %r9872;
	add.s32 	%r9874, %r9873, %r9865;
	ld.shared.u8 	%rs2893, [%r9874];
	xor.b32  	%r9875, %r9864, %r9866;
	shl.b32 	%r9876, %r9875, 8;
	add.s32 	%r9877, %r9424, %r9876;
	xor.b32  	%r9878, %r9865, %r9870;
	add.s32 	%r9879, %r9877, %r9878;
	ld.shared.u8 	%rs2894, [%r9879];
	xor.b16  	%rs2895, %rs2892, %rs2894;
	xor.b16  	%rs2896, %rs2895, %rs2893;
	and.b16  	%rs2897, %rs2896, 255;
	mul.wide.u16 	%r9880, %rs2897, 256;
	xor.b16  	%rs2898, %rs2893, %rs2892;
	cvt.u32.u16 	%r9881, %rs2898;
	and.b32  	%r9882, %r9881, 255;
	or.b32  	%r9883, %r9880, %r9882;
	shr.u32 	%r9884, %r9856, 24;
	shr.u32 	%r9885, %r9858, 24;
	and.b32  	%r9886, %r9861, 255;
	shr.u32 	%r9887, %r9856, 8;
	and.b32  	%r9888, %r9887, 65280;
	add.s32 	%r9889, %r9424, %r9888;
	and.b32  	%r9890, %r9863, 255;
	add.s32 	%r9891, %r9889, %r9890;
	ld.shared.u8 	%rs2899, [%r9891];
	shl.b32 	%r9892, %r9884, 8;
	add.s32 	%r9893, %r9424, %r9892;
	add.s32 	%r9894, %r9893, %r9885;
	ld.shared.u8 	%rs2900, [%r9894];
	xor.b32  	%r9895, %r9886, %r9884;
	shl.b32 	%r9896, %r9895, 8;
	add.s32 	%r9897, %r9424, %r9896;
	xor.b32  	%r9898, %r9890, %r9885;
	add.s32 	%r9899, %r9897, %r9898;
	ld.shared.u8 	%rs2901, [%r9899];
	xor.b16  	%rs2902, %rs2899, %rs2901;
	xor.b16  	%rs2903, %rs2902, %rs2900;
	and.b16  	%rs2904, %rs2903, 255;
	mul.wide.u16 	%r9900, %rs2904, 256;
	xor.b16  	%rs2905, %rs2900, %rs2899;
	cvt.u32.u16 	%r9901, %rs2905;
	and.b32  	%r9902, %r9901, 255;
	or.b32  	%r9903, %r9900, %r9902;
	xor.b32  	%r9904, %r9860, %r9861;
	xor.b32  	%r9905, %r9862, %r9863;
	shr.u32 	%r9906, %r9904, 8;
	shr.u32 	%r9907, %r9905, 8;
	and.b32  	%r9908, %r9904, 255;
	shl.b32 	%r9909, %r9904, 8;
	and.b32  	%r9910, %r9909, 65280;
	add.s32 	%r9911, %r9424, %r9910;
	and.b32  	%r9912, %r9905, 255;
	add.s32 	%r9913, %r9911, %r9912;
	ld.shared.u8 	%rs2906, [%r9913];
	and.b32  	%r9914, %r9904, 65280;
	add.s32 	%r9915, %r9424, %r9914;
	add.s32 	%r9916, %r9915, %r9907;
	ld.shared.u8 	%rs2907, [%r9916];
	xor.b32  	%r9917, %r9908, %r9906;
	shl.b32 	%r9918, %r9917, 8;
	add.s32 	%r9919, %r9424, %r9918;
	xor.b32  	%r9920, %r9912, %r9907;
	add.s32 	%r9921, %r9919, %r9920;
	ld.shared.u8 	%rs2908, [%r9921];
	xor.b16  	%rs2909, %rs2906, %rs2908;
	xor.b16  	%rs2910, %rs2909, %rs2907;
	shl.b16 	%rs2911, %rs2910, 8;
	cvt.u32.u16 	%r9922, %rs2911;
	xor.b16  	%rs2912, %rs2907, %rs2906;
	cvt.u32.u16 	%r9923, %rs2912;
	and.b32  	%r9924, %r9923, 255;
	or.b32  	%r9925, %r9922, %r9924;
	xor.b32  	%r9926, %r9883, %r9925;
	xor.b32  	%r9927, %r9926, %r9903;
	shl.b32 	%r9928, %r9927, 16;
	xor.b32  	%r9929, %r9903, %r9883;
	or.b32  	%r9930, %r9928, %r9929;
	and.b32  	%r9931, %r9857, 65535;
	shr.u64 	%rd669, %rd667, 48;
	cvt.u32.u64 	%r9932, %rd669;
	and.b32  	%r9933, %r9859, 65535;
	shr.u64 	%rd670, %rd668, 48;
	cvt.u32.u64 	%r9934, %rd670;
	shr.u32 	%r9935, %r9931, 8;
	shr.u32 	%r9936, %r9933, 8;
	and.b32  	%r9937, %r9857, 255;
	shl.b32 	%r9938, %r9857, 8;
	and.b32  	%r9939, %r9938, 65280;
	add.s32 	%r9940, %r9424, %r9939;
	and.b32  	%r9941, %r9859, 255;
	add.s32 	%r9942, %r9940, %r9941;
	ld.shared.u8 	%rs2913, [%r9942];
	and.b32  	%r9943, %r9857, 65280;
	add.s32 	%r9944, %r9424, %r9943;
	add.s32 	%r9945, %r9944, %r9936;
	ld.shared.u8 	%rs2914, [%r9945];
	xor.b32  	%r9946, %r9935, %r9937;
	shl.b32 	%r9947, %r9946, 8;
	add.s32 	%r9948, %r9424, %r9947;
	xor.b32  	%r9949, %r9936, %r9941;
	add.s32 	%r9950, %r9948, %r9949;
	ld.shared.u8 	%rs2915, [%r9950];
	xor.b16  	%rs2916, %rs2913, %rs2915;
	xor.b16  	%rs2917, %rs2916, %rs2914;
	and.b16  	%rs2918, %rs2917, 255;
	mul.wide.u16 	%r9951, %rs2918, 256;
	xor.b16  	%rs2919, %rs2914, %rs2913;
	cvt.u32.u16 	%r9952, %rs2919;
	and.b32  	%r9953, %r9952, 255;
	or.b32  	%r9954, %r9951, %r9953;
	shr.u64 	%rd671, %rd667, 56;
	cvt.u32.u64 	%r9955, %rd671;
	shr.u64 	%rd672, %rd668, 56;
	cvt.u32.u64 	%r9956, %rd672;
	and.b32  	%r9957, %r9932, 255;
	shr.u64 	%rd673, %rd667, 40;
	cvt.u32.u64 	%r9958, %rd673;
	and.b32  	%r9959, %r9958, 65280;
	add.s32 	%r9960, %r9424, %r9959;
	and.b32  	%r9961, %r9934, 255;
	add.s32 	%r9962, %r9960, %r9961;
	ld.shared.u8 	%rs2920, [%r9962];
	shl.b32 	%r9963, %r9955, 8;
	add.s32 	%r9964, %r9424, %r9963;
	add.s32 	%r9965, %r9964, %r9956;
	ld.shared.u8 	%rs2921, [%r9965];
	xor.b32  	%r9966, %r9957, %r9955;
	shl.b32 	%r9967, %r9966, 8;
	add.s32 	%r9968, %r9424, %r9967;
	xor.b32  	%r9969, %r9961, %r9956;
	add.s32 	%r9970, %r9968, %r9969;
	ld.shared.u8 	%rs2922, [%r9970];
	xor.b16  	%rs2923, %rs2920, %rs2922;
	xor.b16  	%rs2924, %rs2923, %rs2921;
	and.b16  	%rs2925, %rs2924, 255;
	mul.wide.u16 	%r9971, %rs2925, 256;
	xor.b16  	%rs2926, %rs2921, %rs2920;
	cvt.u32.u16 	%r9972, %rs2926;
	and.b32  	%r9973, %r9972, 255;
	or.b32  	%r9974, %r9971, %r9973;
	xor.b32  	%r9975, %r9931, %r9932;
	xor.b32  	%r9976, %r9933, %r9934;
	shr.u32 	%r9977, %r9975, 8;
	shr.u32 	%r9978, %r9976, 8;
	and.b32  	%r9979, %r9975, 255;
	shl.b32 	%r9980, %r9975, 8;
	and.b32  	%r9981, %r9980, 65280;
	add.s32 	%r9982, %r9424, %r9981;
	and.b32  	%r9983, %r9976, 255;
	add.s32 	%r9984, %r9982, %r9983;
	ld.shared.u8 	%rs2927, [%r9984];
	and.b32  	%r9985, %r9975, 65280;
	add.s32 	%r9986, %r9424, %r9985;
	add.s32 	%r9987, %r9986, %r9978;
	ld.shared.u8 	%rs2928, [%r9987];
	xor.b32  	%r9988, %r9979, %r9977;
	shl.b32 	%r9989, %r9988, 8;
	add.s32 	%r9990, %r9424, %r9989;
	xor.b32  	%r9991, %r9983, %r9978;
	add.s32 	%r9992, %r9990, %r9991;
	ld.shared.u8 	%rs2929, [%r9992];
	xor.b16  	%rs2930, %rs2927, %rs2929;
	xor.b16  	%rs2931, %rs2930, %rs2928;
	shl.b16 	%rs2932, %rs2931, 8;
	cvt.u32.u16 	%r9993, %rs2932;
	xor.b16  	%rs2933, %rs2928, %rs2927;
	cvt.u32.u16 	%r9994, %rs2933;
	and.b32  	%r9995, %r9994, 255;
	or.b32  	%r9996, %r9993, %r9995;
	xor.b32  	%r9997, %r9954, %r9996;
	xor.b32  	%r9998, %r9997, %r9974;
	shl.b32 	%r9999, %r9998, 16;
	xor.b32  	%r10000, %r9974, %r9954;
	or.b32  	%r10001, %r9999, %r10000;
	xor.b32  	%r10002, %r9857, %r9856;
	xor.b32  	%r10003, %r9859, %r9858;
	and.b32  	%r10004, %r10002, 65535;
	shr.u32 	%r10005, %r10002, 16;
	and.b32  	%r10006, %r10003, 65535;
	shr.u32 	%r10007, %r10003, 16;
	shr.u32 	%r10008, %r10004, 8;
	shr.u32 	%r10009, %r10006, 8;
	and.b32  	%r10010, %r10002, 255;
	shl.b32 	%r10011, %r10002, 8;
	and.b32  	%r10012, %r10011, 65280;
	add.s32 	%r10013, %r9424, %r10012;
	and.b32  	%r10014, %r10003, 255;
	add.s32 	%r10015, %r10013, %r10014;
	ld.shared.u8 	%rs2934, [%r10015];
	and.b32  	%r10016, %r10002, 65280;
	add.s32 	%r10017, %r9424, %r10016;
	add.s32 	%r10018, %r10017, %r10009;
	ld.shared.u8 	%rs2935, [%r10018];
	xor.b32  	%r10019, %r10008, %r10010;
	shl.b32 	%r10020, %r10019, 8;
	add.s32 	%r10021, %r9424, %r10020;
	xor.b32  	%r10022, %r10009, %r10014;
	add.s32 	%r10023, %r10021, %r10022;
	ld.shared.u8 	%rs2936, [%r10023];
	xor.b16  	%rs2937, %rs2934, %rs2936;
	xor.b16  	%rs2938, %rs2937, %rs2935;
	and.b16  	%rs2939, %rs2938, 255;
	mul.wide.u16 	%r10024, %rs2939, 256;
	xor.b16  	%rs2940, %rs2935, %rs2934;
	cvt.u32.u16 	%r10025, %rs2940;
	and.b32  	%r10026, %r10025, 255;
	or.b32  	%r10027, %r10024, %r10026;
	shr.u32 	%r10028, %r10002, 24;
	shr.u32 	%r10029, %r10003, 24;
	and.b32  	%r10030, %r10005, 255;
	shr.u32 	%r10031, %r10002, 8;
	and.b32  	%r10032, %r10031, 65280;
	add.s32 	%r10033, %r9424, %r10032;
	and.b32  	%r10034, %r10007, 255;
	add.s32 	%r10035, %r10033, %r10034;
	ld.shared.u8 	%rs2941, [%r10035];
	shl.b32 	%r10036, %r10028, 8;
	add.s32 	%r10037, %r9424, %r10036;
	add.s32 	%r10038, %r10037, %r10029;
	ld.shared.u8 	%rs2942, [%r10038];
	xor.b32  	%r10039, %r10030, %r10028;
	shl.b32 	%r10040, %r10039, 8;
	add.s32 	%r10041, %r9424, %r10040;
	xor.b32  	%r10042, %r10034, %r10029;
	add.s32 	%r10043, %r10041, %r10042;
	ld.shared.u8 	%rs2943, [%r10043];
	xor.b16  	%rs2944, %rs2941, %rs2943;
	xor.b16  	%rs2945, %rs2944, %rs2942;
	and.b16  	%rs2946, %rs2945, 255;
	mul.wide.u16 	%r10044, %rs2946, 256;
	xor.b16  	%rs2947, %rs2942, %rs2941;
	cvt.u32.u16 	%r10045, %rs2947;
	and.b32  	%r10046, %r10045, 255;
	or.b32  	%r10047, %r10044, %r10046;
	xor.b32  	%r10048, %r10004, %r10005;
	xor.b32  	%r10049, %r10006, %r10007;
	shr.u32 	%r10050, %r10048, 8;
	shr.u32 	%r10051, %r10049, 8;
	and.b32  	%r10052, %r10048, 255;
	shl.b32 	%r10053, %r10048, 8;
	and.b32  	%r10054, %r10053, 65280;
	add.s32 	%r10055, %r9424, %r10054;
	and.b32  	%r10056, %r10049, 255;
	add.s32 	%r10057, %r10055, %r10056;
	ld.shared.u8 	%rs2948, [%r10057];
	and.b32  	%r10058, %r10048, 65280;
	add.s32 	%r10059, %r9424, %r10058;
	add.s32 	%r10060, %r10059, %r10051;
	ld.shared.u8 	%rs2949, [%r10060];
	xor.b32  	%r10061, %r10052, %r10050;
	shl.b32 	%r10062, %r10061, 8;
	add.s32 	%r10063, %r9424, %r10062;
	xor.b32  	%r10064, %r10056, %r10051;
	add.s32 	%r10065, %r10063, %r10064;
	ld.shared.u8 	%rs2950, [%r10065];
	xor.b16  	%rs2951, %rs2948, %rs2950;
	xor.b16  	%rs2952, %rs2951, %rs2949;
	shl.b16 	%rs2953, %rs2952, 8;
	cvt.u32.u16 	%r10066, %rs2953;
	xor.b16  	%rs2954, %rs2949, %rs2948;
	cvt.u32.u16 	%r10067, %rs2954;
	and.b32  	%r10068, %r10067, 255;
	or.b32  	%r10069, %r10066, %r10068;
	xor.b32  	%r10070, %r10027, %r10069;
	xor.b32  	%r10071, %r10070, %r10047;
	shl.b32 	%r10072, %r10071, 16;
	xor.b32  	%r10073, %r10047, %r10027;
	or.b32  	%r10074, %r10072, %r10073;
	xor.b32  	%r10075, %r9930, %r10074;
	xor.b32  	%r10076, %r10075, %r10001;
	cvt.u64.u32 	%rd674, %r10076;
	shl.b64 	%rd675, %rd674, 32;
	xor.b32  	%r10077, %r10001, %r9930;
	cvt.u64.u32 	%rd676, %r10077;
	or.b64  	%rd677, %rd675, %rd676;
	xor.b64  	%rd678, %rd657, %rd759;
	xor.b64  	%rd759, %rd678, %rd666;
	xor.b64  	%rd679, %rd758, %rd677;
	xor.b64  	%rd680, %rd679, %rd657;
	xor.b64  	%rd758, %rd680, %rd666;
$L__BB1_34:
	ld.param.u32 	%r10768, [_Z18kernel_gf128_towerPK7uint128S1_PS_i_param_3];
	add.s32 	%r10078, %r11, 3840;
	setp.ge.s32 	%p58, %r10078, %r10768;
	@%p58 bra 	$L__BB1_36;
	ld.param.u64 	%rd754, [_Z18kernel_gf128_towerPK7uint128S1_PS_i_param_1];
	ld.param.u64 	%rd738, [_Z18kernel_gf128_towerPK7uint128S1_PS_i_param_0];
	cvta.to.global.u64 	%rd681, %rd738;
	mov.u32 	%r10079, %ctaid.x;
	shl.b32 	%r10080, %r10079, 12;
	mov.u32 	%r10081, %tid.x;
	or.b32  	%r10082, %r10080, %r10081;
	mul.wide.u32 	%rd682, %r10082, 16;
	add.s64 	%rd683, %rd681, %rd682;
	ld.global.nc.u64 	%rd684, [%rd683+61440];
	ld.global.nc.u64 	%rd685, [%rd683+61448];
	cvta.to.global.u64 	%rd686, %rd754;
	add.s64 	%rd687, %rd686, %rd682;
	ld.global.nc.u64 	%rd688, [%rd687+61440];
	ld.global.nc.u64 	%rd689, [%rd687+61448];
	cvt.u32.u64 	%r10083, %rd684;
	{ .reg .b32 tmp; mov.b64 {tmp, %r10084}, %rd684; }
	cvt.u32.u64 	%r10085, %rd688;
	{ .reg .b32 tmp; mov.b64 {tmp, %r10086}, %rd688; }
	and.b32  	%r10087, %r10083, 65535;
	shr.u32 	%r10088, %r10083, 16;
	and.b32  	%r10089, %r10085, 65535;
	shr.u32 	%r10090, %r10085, 16;
	shr.u32 	%r10091, %r10087, 8;
	shr.u32 	%r10092, %r10089, 8;
	and.b32  	%r10093, %r10083, 255;
	shl.b32 	%r10094, %r10083, 8;
	and.b32  	%r10095, %r10094, 65280;
	mov.u32 	%r10096, smem_raw;
	add.s32 	%r10097, %r10096, %r10095;
	and.b32  	%r10098, %r10085, 255;
	add.s32 	%r10099, %r10097, %r10098;
	ld.shared.u8 	%rs2955, [%r10099];
	and.b32  	%r10100, %r10083, 65280;
	add.s32 	%r10101, %r10096, %r10100;
	add.s32 	%r10102, %r10101, %r10092;
	ld.shared.u8 	%rs2956, [%r10102];
	xor.b32  	%r10103, %r10091, %r10093;
	shl.b32 	%r10104, %r10103, 8;
	add.s32 	%r10105, %r10096, %r10104;
	xor.b32  	%r10106, %r10092, %r10098;
	add.s32 	%r10107, %r10105, %r10106;
	ld.shared.u8 	%rs2957, [%r10107];
	xor.b16  	%rs2958, %rs2955, %rs2957;
	xor.b16  	%rs2959, %rs2958, %rs2956;
	and.b16  	%rs2960, %rs2959, 255;
	mul.wide.u16 	%r10108, %rs2960, 256;
	xor.b16  	%rs2961, %rs2956, %rs2955;
	cvt.u32.u16 	%r10109, %rs2961;
	and.b32  	%r10110, %r10109, 255;
	or.b32  	%r10111, %r10108, %r10110;
	shr.u32 	%r10112, %r10083, 24;
	shr.u32 	%r10113, %r10085, 24;
	and.b32  	%r10114, %r10088, 255;
	shr.u32 	%r10115, %r10083, 8;
	and.b32  	%r10116, %r10115, 65280;
	add.s32 	%r10117, %r10096, %r10116;
	and.b32  	%r10118, %r10090, 255;
	add.s32 	%r10119, %r10117, %r10118;
	ld.shared.u8 	%rs2962, [%r10119];
	shl.b32 	%r10120, %r10112, 8;
	add.s32 	%r10121, %r10096, %r10120;
	add.s32 	%r10122, %r10121, %r10113;
	ld.shared.u8 	%rs2963, [%r10122];
	xor.b32  	%r10123, %r10114, %r10112;
	shl.b32 	%r10124, %r10123, 8;
	add.s32 	%r10125, %r10096, %r10124;
	xor.b32  	%r10126, %r10118, %r10113;
	add.s32 	%r10127, %r10125, %r10126;
	ld.shared.u8 	%rs2964, [%r10127];
	xor.b16  	%rs2965, %rs2962, %rs2964;
	xor.b16  	%rs2966, %rs2965, %rs2963;
	and.b16  	%rs2967, %rs2966, 255;
	mul.wide.u16 	%r10128, %rs2967, 256;
	xor.b16  	%rs2968, %rs2963, %rs2962;
	cvt.u32.u16 	%r10129, %rs2968;
	and.b32  	%r10130, %r10129, 255;
	or.b32  	%r10131, %r10128, %r10130;
	xor.b32  	%r10132, %r10087, %r10088;
	xor.b32  	%r10133, %r10089, %r10090;
	shr.u32 	%r10134, %r10132, 8;
	shr.u32 	%r10135, %r10133, 8;
	and.b32  	%r10136, %r10132, 255;
	shl.b32 	%r10137, %r10132, 8;
	and.b32  	%r10138, %r10137, 65280;
	add.s32 	%r10139, %r10096, %r10138;
	and.b32  	%r10140, %r10133, 255;
	add.s32 	%r10141, %r10139, %r10140;
	ld.shared.u8 	%rs2969, [%r10141];
	and.b32  	%r10142, %r10132, 65280;
	add.s32 	%r10143, %r10096, %r10142;
	add.s32 	%r10144, %r10143, %r10135;
	ld.shared.u8 	%rs2970, [%r10144];
	xor.b32  	%r10145, %r10136, %r10134;
	shl.b32 	%r10146, %r10145, 8;
	add.s32 	%r10147, %r10096, %r10146;
	xor.b32  	%r10148, %r10140, %r10135;
	add.s32 	%r10149, %r10147, %r10148;
	ld.shared.u8 	%rs2971, [%r10149];
	xor.b16  	%rs2972, %rs2969, %rs2971;
	xor.b16  	%rs2973, %rs2972, %rs2970;
	shl.b16 	%rs2974, %rs2973, 8;
	cvt.u32.u16 	%r10150, %rs2974;
	xor.b16  	%rs2975, %rs2970, %rs2969;
	cvt.u32.u16 	%r10151, %rs2975;
	and.b32  	%r10152, %r10151, 255;
	or.b32  	%r10153, %r10150, %r10152;
	xor.b32  	%r10154, %r10111, %r10153;
	xor.b32  	%r10155, %r10154, %r10131;
	shl.b32 	%r10156, %r10155, 16;
	xor.b32  	%r10157, %r10131, %r10111;
	or.b32  	%r10158, %r10156, %r10157;
	and.b32  	%r10159, %r10084, 65535;
	shr.u64 	%rd690, %rd684, 48;
	cvt.u32.u64 	%r10160, %rd690;
	and.b32  	%r10161, %r10086, 65535;
	shr.u64 	%rd691, %rd688, 48;
	cvt.u32.u64 	%r10162, %rd691;
	shr.u32 	%r10163, %r10159, 8;
	shr.u32 	%r10164, %r10161, 8;
	and.b32  	%r10165, %r10084, 255;
	shl.b32 	%r10166, %r10084, 8;
	and.b32  	%r10167, %r10166, 65280;
	add.s32 	%r10168, %r10096, %r10167;
	and.b32  	%r10169, %r10086, 255;
	add.s32 	%r10170, %r10168, %r10169;
	ld.shared.u8 	%rs2976, [%r10170];
	and.b32  	%r10171, %r10084, 65280;
	add.s32 	%r10172, %r10096, %r10171;
	add.s32 	%r10173, %r10172, %r10164;
	ld.shared.u8 	%rs2977, [%r10173];
	xor.b32  	%r10174, %r10163, %r10165;
	shl.b32 	%r10175, %r10174, 8;
	add.s32 	%r10176, %r10096, %r10175;
	xor.b32  	%r10177, %r10164, %r10169;
	add.s32 	%r10178, %r10176, %r10177;
	ld.shared.u8 	%rs2978, [%r10178];
	xor.b16  	%rs2979, %rs2976, %rs2978;
	xor.b16  	%rs2980, %rs2979, %rs2977;
	and.b16  	%rs2981, %rs2980, 255;
	mul.wide.u16 	%r10179, %rs2981, 256;
	xor.b16  	%rs2982, %rs2977, %rs2976;
	cvt.u32.u16 	%r10180, %rs2982;
	and.b32  	%r10181, %r10180, 255;
	or.b32  	%r10182, %r10179, %r10181;
	shr.u64 	%rd692, %rd684, 56;
	cvt.u32.u64 	%r10183, %rd692;
	shr.u64 	%rd693, %rd688, 56;
	cvt.u32.u64 	%r10184, %rd693;
	and.b32  	%r10185, %r10160, 255;
	shr.u64 	%rd694, %rd684, 40;
	cvt.u32.u64 	%r10186, %rd694;
	and.b32  	%r10187, %r10186, 65280;
	add.s32 	%r10188, %r10096, %r10187;
	and.b32  	%r10189, %r10162, 255;
	add.s32 	%r10190, %r10188, %r10189;
	ld.shared.u8 	%rs2983, [%r10190];
	shl.b32 	%r10191, %r10183, 8;
	add.s32 	%r10192, %r10096, %r10191;
	add.s32 	%r10193, %r10192, %r10184;
	ld.shared.u8 	%rs2984, [%r10193];
	xor.b32  	%r10194, %r10185, %r10183;
	shl.b32 	%r10195, %r10194, 8;
	add.s32 	%r10196, %r10096, %r10195;
	xor.b32  	%r10197, %r10189, %r10184;
	add.s32 	%r10198, %r10196, %r10197;
	ld.shared.u8 	%rs2985, [%r10198];
	xor.b16  	%rs2986, %rs2983, %rs2985;
	xor.b16  	%rs2987, %rs2986, %rs2984;
	and.b16  	%rs2988, %rs2987, 255;
	mul.wide.u16 	%r10199, %rs2988, 256;
	xor.b16  	%rs2989, %rs2984, %rs2983;
	cvt.u32.u16 	%r10200, %rs2989;
	and.b32  	%r10201, %r10200, 255;
	or.b32  	%r10202, %r10199, %r10201;
	xor.b32  	%r10203, %r10159, %r10160;
	xor.b32  	%r10204, %r10161, %r10162;
	shr.u32 	%r10205, %r10203, 8;
	shr.u32 	%r10206, %r10204, 8;
	and.b32  	%r10207, %r10203, 255;
	shl.b32 	%r10208, %r10203, 8;
	and.b32  	%r10209, %r10208, 65280;
	add.s32 	%r10210, %r10096, %r10209;
	and.b32  	%r10211, %r10204, 255;
	add.s32 	%r10212, %r10210, %r10211;
	ld.shared.u8 	%rs2990, [%r10212];
	and.b32  	%r10213, %r10203, 65280;
	add.s32 	%r10214, %r10096, %r10213;
	add.s32 	%r10215, %r10214, %r10206;
	ld.shared.u8 	%rs2991, [%r10215];
	xor.b32  	%r10216, %r10207, %r10205;
	shl.b32 	%r10217, %r10216, 8;
	add.s32 	%r10218, %r10096, %r10217;
	xor.b32  	%r10219, %r10211, %r10206;
	add.s32 	%r10220, %r10218, %r10219;
	ld.shared.u8 	%rs2992, [%r10220];
	xor.b16  	%rs2993, %rs2990, %rs2992;
	xor.b16  	%rs2994, %rs2993, %rs2991;
	shl.b16 	%rs2995, %rs2994, 8;
	cvt.u32.u16 	%r10221, %rs2995;
	xor.b16  	%rs2996, %rs2991, %rs2990;
	cvt.u32.u16 	%r10222, %rs2996;
	and.b32  	%r10223, %r10222, 255;
	or.b32  	%r10224, %r10221, %r10223;
	xor.b32  	%r10225, %r10182, %r10224;
	xor.b32  	%r10226, %r10225, %r10202;
	shl.b32 	%r10227, %r10226, 16;
	xor.b32  	%r10228, %r10202, %r10182;
	or.b32  	%r10229, %r10227, %r10228;
	xor.b32  	%r10230, %r10084, %r10083;
	xor.b32  	%r10231, %r10086, %r10085;
	and.b32  	%r10232, %r10230, 65535;
	shr.u32 	%r10233, %r10230, 16;
	and.b32  	%r10234, %r10231, 65535;
	shr.u32 	%r10235, %r10231, 16;
	shr.u32 	%r10236, %r10232, 8;
	shr.u32 	%r10237, %r10234, 8;
	and.b32  	%r10238, %r10230, 255;
	shl.b32 	%r10239, %r10230, 8;
	and.b32  	%r10240, %r10239, 65280;
	add.s32 	%r10241, %r10096, %r10240;
	and.b32  	%r10242, %r10231, 255;
	add.s32 	%r10243, %r10241, %r10242;
	ld.shared.u8 	%rs2997, [%r10243];
	and.b32  	%r10244, %r10230, 65280;
	add.s32 	%r10245, %r10096, %r10244;
	add.s32 	%r10246, %r10245, %r10237;
	ld.shared.u8 	%rs2998, [%r10246];
	xor.b32  	%r10247, %r10236, %r10238;
	shl.b32 	%r10248, %r10247, 8;
	add.s32 	%r10249, %r10096, %r10248;
	xor.b32  	%r10250, %r10237, %r10242;
	add.s32 	%r10251, %r10249, %r10250;
	ld.shared.u8 	%rs2999, [%r10251];
	xor.b16  	%rs3000, %rs2997, %rs2999;
	xor.b16  	%rs3001, %rs3000, %rs2998;
	and.b16  	%rs3002, %rs3001, 255;
	mul.wide.u16 	%r10252, %rs3002, 256;
	xor.b16  	%rs3003, %rs2998, %rs2997;
	cvt.u32.u16 	%r10253, %rs3003;
	and.b32  	%r10254, %r10253, 255;
	or.b32  	%r10255, %r10252, %r10254;
	shr.u32 	%r10256, %r10230, 24;
	shr.u32 	%r10257, %r10231, 24;
	and.b32  	%r10258, %r10233, 255;
	shr.u32 	%r10259, %r10230, 8;
	and.b32  	%r10260, %r10259, 65280;
	add.s32 	%r10261, %r10096, %r10260;
	and.b32  	%r10262, %r10235, 255;
	add.s32 	%r10263, %r10261, %r10262;
	ld.shared.u8 	%rs3004, [%r10263];
	shl.b32 	%r10264, %r10256, 8;
	add.s32 	%r10265, %r10096, %r10264;
	add.s32 	%r10266, %r10265, %r10257;
	ld.shared.u8 	%rs3005, [%r10266];
	xor.b32  	%r10267, %r10258, %r10256;
	shl.b32 	%r10268, %r10267, 8;
	add.s32 	%r10269, %r10096, %r10268;
	xor.b32  	%r10270, %r10262, %r10257;
	add.s32 	%r10271, %r10269, %r10270;
	ld.shared.u8 	%rs3006, [%r10271];
	xor.b16  	%rs3007, %rs3004, %rs3006;
	xor.b16  	%rs3008, %rs3007, %rs3005;
	and.b16  	%rs3009, %rs3008, 255;
	mul.wide.u16 	%r10272, %rs3009, 256;
	xor.b16  	%rs3010, %rs3005, %rs3004;
	cvt.u32.u16 	%r10273, %rs3010;
	and.b32  	%r10274, %r10273, 255;
	or.b32  	%r10275, %r10272, %r10274;
	xor.b32  	%r10276, %r10232, %r10233;
	xor.b32  	%r10277, %r10234, %r10235;
	shr.u32 	%r10278, %r10276, 8;
	shr.u32 	%r10279, %r10277, 8;
	and.b32  	%r10280, %r10276, 255;
	shl.b32 	%r10281, %r10276, 8;
	and.b32  	%r10282, %r10281, 65280;
	add.s32 	%r10283, %r10096, %r10282;
	and.b32  	%r10284, %r10277, 255;
	add.s32 	%r10285, %r10283, %r10284;
	ld.shared.u8 	%rs3011, [%r10285];
	and.b32  	%r10286, %r10276, 65280;
	add.s32 	%r10287, %r10096, %r10286;
	add.s32 	%r10288, %r10287, %r10279;
	ld.shared.u8 	%rs3012, [%r10288];
	xor.b32  	%r10289, %r10280, %r10278;
	shl.b32 	%r10290, %r10289, 8;
	add.s32 	%r10291, %r10096, %r10290;
	xor.b32  	%r10292, %r10284, %r10279;
	add.s32 	%r10293, %r10291, %r10292;
	ld.shared.u8 	%rs3013, [%r10293];
	xor.b16  	%rs3014, %rs3011, %rs3013;
	xor.b16  	%rs3015, %rs3014, %rs3012;
	shl.b16 	%rs3016, %rs3015, 8;
	cvt.u32.u16 	%r10294, %rs3016;
	xor.b16  	%rs3017, %rs3012, %rs3011;
	cvt.u32.u16 	%r10295, %rs3017;
	and.b32  	%r10296, %r10295, 255;
	or.b32  	%r10297, %r10294, %r10296;
	xor.b32  	%r10298, %r10255, %r10297;
	xor.b32  	%r10299, %r10298, %r10275;
	shl.b32 	%r10300, %r10299, 16;
	xor.b32  	%r10301, %r10275, %r10255;
	or.b32  	%r10302, %r10300, %r10301;
	xor.b32  	%r10303, %r10158, %r10302;
	xor.b32  	%r10304, %r10303, %r10229;
	cvt.u64.u32 	%rd695, %r10304;
	shl.b64 	%rd696, %rd695, 32;
	xor.b32  	%r10305, %r10229, %r10158;
	cvt.u64.u32 	%rd697, %r10305;
	or.b64  	%rd698, %rd696, %rd697;
	cvt.u32.u64 	%r10306, %rd685;
	{ .reg .b32 tmp; mov.b64 {tmp, %r10307}, %rd685; }
	cvt.u32.u64 	%r10308, %rd689;
	{ .reg .b32 tmp; mov.b64 {tmp, %r10309}, %rd689; }
	and.b32  	%r10310, %r10306, 65535;
	shr.u32 	%r10311, %r10306, 16;
	and.b32  	%r10312, %r10308, 65535;
	shr.u32 	%r10313, %r10308, 16;
	shr.u32 	%r10314, %r10310, 8;
	shr.u32 	%r10315, %r10312, 8;
	and.b32  	%r10316, %r10306, 255;
	shl.b32 	%r10317, %r10306, 8;
	and.b32  	%r10318, %r10317, 65280;
	add.s32 	%r10319, %r10096, %r10318;
	and.b32  	%r10320, %r10308, 255;
	add.s32 	%r10321, %r10319, %r10320;
	ld.shared.u8 	%rs3018, [%r10321];
	and.b32  	%r10322, %r10306, 65280;
	add.s32 	%r10323, %r10096, %r10322;
	add.s32 	%r10324, %r10323, %r10315;
	ld.shared.u8 	%rs3019, [%r10324];
	xor.b32  	%r10325, %r10314, %r10316;
	shl.b32 	%r10326, %r10325, 8;
	add.s32 	%r10327, %r10096, %r10326;
	xor.b32  	%r10328, %r10315, %r10320;
	add.s32 	%r10329, %r10327, %r10328;
	ld.shared.u8 	%rs3020, [%r10329];
	xor.b16  	%rs3021, %rs3018, %rs3020;
	xor.b16  	%rs3022, %rs3021, %rs3019;
	and.b16  	%rs3023, %rs3022, 255;
	mul.wide.u16 	%r10330, %rs3023, 256;
	xor.b16  	%rs3024, %rs3019, %rs3018;
	cvt.u32.u16 	%r10331, %rs3024;
	and.b32  	%r10332, %r10331, 255;
	or.b32  	%r10333, %r10330, %r10332;
	shr.u32 	%r10334, %r10306, 24;
	shr.u32 	%r10335, %r10308, 24;
	and.b32  	%r10336, %r10311, 255;
	shr.u32 	%r10337, %r10306, 8;
	and.b32  	%r10338, %r10337, 65280;
	add.s32 	%r10339, %r10096, %r10338;
	and.b32  	%r10340, %r10313, 255;
	add.s32 	%r10341, %r10339, %r10340;
	ld.shared.u8 	%rs3025, [%r10341];
	shl.b32 	%r10342, %r10334, 8;
	add.s32 	%r10343, %r10096, %r10342;
	add.s32 	%r10344, %r10343, %r10335;
	ld.shared.u8 	%rs3026, [%r10344];
	xor.b32  	%r10345, %r10336, %r10334;
	shl.b32 	%r10346, %r10345, 8;
	add.s32 	%r10347, %r10096, %r10346;
	xor.b32  	%r10348, %r10340, %r10335;
	add.s32 	%r10349, %r10347, %r10348;
	ld.shared.u8 	%rs3027, [%r10349];
	xor.b16  	%rs3028, %rs3025, %rs3027;
	xor.b16  	%rs3029, %rs3028, %rs3026;
	and.b16  	%rs3030, %rs3029, 255;
	mul.wide.u16 	%r10350, %rs3030, 256;
	xor.b16  	%rs3031, %rs3026, %rs3025;
	cvt.u32.u16 	%r10351, %rs3031;
	and.b32  	%r10352, %r10351, 255;
	or.b32  	%r10353, %r10350, %r10352;
	xor.b32  	%r10354, %r10310, %r10311;
	xor.b32  	%r10355, %r10312, %r10313;
	shr.u32 	%r10356, %r10354, 8;
	shr.u32 	%r10357, %r10355, 8;
	and.b32  	%r10358, %r10354, 255;
	shl.b32 	%r10359, %r10354, 8;
	and.b32  	%r10360, %r10359, 65280;
	add.s32 	%r10361, %r10096, %r10360;
	and.b32  	%r10362, %r10355, 255;
	add.s32 	%r10363, %r10361, %r10362;
	ld.shared.u8 	%rs3032, [%r10363];
	and.b32  	%r10364, %r10354, 65280;
	add.s32 	%r10365, %r10096, %r10364;
	add.s32 	%r10366, %r10365, %r10357;
	ld.shared.u8 	%rs3033, [%r10366];
	xor.b32  	%r10367, %r10358, %r10356;
	shl.b32 	%r10368, %r10367, 8;
	add.s32 	%r10369, %r10096, %r10368;
	xor.b32  	%r10370, %r10362, %r10357;
	add.s32 	%r10371, %r10369, %r10370;
	ld.shared.u8 	%rs3034, [%r10371];
	xor.b16  	%rs3035, %rs3032, %rs3034;
	xor.b16  	%rs3036, %rs3035, %rs3033;
	shl.b16 	%rs3037, %rs3036, 8;
	cvt.u32.u16 	%r10372, %rs3037;
	xor.b16  	%rs3038, %rs3033, %rs3032;
	cvt.u32.u16 	%r10373, %rs3038;
	and.b32  	%r10374, %r10373, 255;
	or.b32  	%r10375, %r10372, %r10374;
	xor.b32  	%r10376, %r10333, %r10375;
	xor.b32  	%r10377, %r10376, %r10353;
	shl.b32 	%r10378, %r10377, 16;
	xor.b32  	%r10379, %r10353, %r10333;
	or.b32  	%r10380, %r10378, %r10379;
	and.b32  	%r10381, %r10307, 65535;
	shr.u64 	%rd699, %rd685, 48;
	cvt.u32.u64 	%r10382, %rd699;
	and.b32  	%r10383, %r10309, 65535;
	shr.u64 	%rd700, %rd689, 48;
	cvt.u32.u64 	%r10384, %rd700;
	shr.u32 	%r10385, %r10381, 8;
	shr.u32 	%r10386, %r10383, 8;
	and.b32  	%r10387, %r10307, 255;
	shl.b32 	%r10388, %r10307, 8;
	and.b32  	%r10389, %r10388, 65280;
	add.s32 	%r10390, %r10096, %r10389;
	and.b32  	%r10391, %r10309, 255;
	add.s32 	%r10392, %r10390, %r10391;
	ld.shared.u8 	%rs3039, [%r10392];
	and.b32  	%r10393, %r10307, 65280;
	add.s32 	%r10394, %r10096, %r10393;
	add.s32 	%r10395, %r10394, %r10386;
	ld.shared.u8 	%rs3040, [%r10395];
	xor.b32  	%r10396, %r10385, %r10387;
	shl.b32 	%r10397, %r10396, 8;
	add.s32 	%r10398, %r10096, %r10397;
	xor.b32  	%r10399, %r10386, %r10391;
	add.s32 	%r10400, %r10398, %r10399;
	ld.shared.u8 	%rs3041, [%r10400];
	xor.b16  	%rs3042, %rs3039, %rs3041;
	xor.b16  	%rs3043, %rs3042, %rs3040;
	and.b16  	%rs3044, %rs3043, 255;
	mul.wide.u16 	%r10401, %rs3044, 256;
	xor.b16  	%rs3045, %rs3040, %rs3039;
	cvt.u32.u16 	%r10402, %rs3045;
	and.b32  	%r10403, %r10402, 255;
	or.b32  	%r10404, %r10401, %r10403;
	shr.u64 	%rd701, %rd685, 56;
	cvt.u32.u64 	%r10405, %rd701;
	shr.u64 	%rd702, %rd689, 56;
	cvt.u32.u64 	%r10406, %rd702;
	and.b32  	%r10407, %r10382, 255;
	shr.u64 	%rd703, %rd685, 40;
	cvt.u32.u64 	%r10408, %rd703;
	and.b32  	%r10409, %r10408, 65280;
	add.s32 	%r10410, %r10096, %r10409;
	and.b32  	%r10411, %r10384, 255;
	add.s32 	%r10412, %r10410, %r10411;
	ld.shared.u8 	%rs3046, [%r10412];
	shl.b32 	%r10413, %r10405, 8;
	add.s32 	%r10414, %r10096, %r10413;
	add.s32 	%r10415, %r10414, %r10406;
	ld.shared.u8 	%rs3047, [%r10415];
	xor.b32  	%r10416, %r10407, %r10405;
	shl.b32 	%r10417, %r10416, 8;
	add.s32 	%r10418, %r10096, %r10417;
	xor.b32  	%r10419, %r10411, %r10406;
	add.s32 	%r10420, %r10418, %r10419;
	ld.shared.u8 	%rs3048, [%r10420];
	xor.b16  	%rs3049, %rs3046, %rs3048;
	xor.b16  	%rs3050, %rs3049, %rs3047;
	and.b16  	%rs3051, %rs3050, 255;
	mul.wide.u16 	%r10421, %rs3051, 256;
	xor.b16  	%rs3052, %rs3047, %rs3046;
	cvt.u32.u16 	%r10422, %rs3052;
	and.b32  	%r10423, %r10422, 255;
	or.b32  	%r10424, %r10421, %r10423;
	xor.b32  	%r10425, %r10381, %r10382;
	xor.b32  	%r10426, %r10383, %r10384;
	shr.u32 	%r10427, %r10425, 8;
	shr.u32 	%r10428, %r10426, 8;
	and.b32  	%r10429, %r10425, 255;
	shl.b32 	%r10430, %r10425, 8;
	and.b32  	%r10431, %r10430, 65280;
	add.s32 	%r10432, %r10096, %r10431;
	and.b32  	%r10433, %r10426, 255;
	add.s32 	%r10434, %r10432, %r10433;
	ld.shared.u8 	%rs3053, [%r10434];
	and.b32  	%r10435, %r10425, 65280;
	add.s32 	%r10436, %r10096, %r10435;
	add.s32 	%r10437, %r10436, %r10428;
	ld.shared.u8 	%rs3054, [%r10437];
	xor.b32  	%r10438, %r10429, %r10427;
	shl.b32 	%r10439, %r10438, 8;
	add.s32 	%r10440, %r10096, %r10439;
	xor.b32  	%r10441, %r10433, %r10428;
	add.s32 	%r10442, %r10440, %r10441;
	ld.shared.u8 	%rs3055, [%r10442];
	xor.b16  	%rs3056, %rs3053, %rs3055;
	xor.b16  	%rs3057, %rs3056, %rs3054;
	shl.b16 	%rs3058, %rs3057, 8;
	cvt.u32.u16 	%r10443, %rs3058;
	xor.b16  	%rs3059, %rs3054, %rs3053;
	cvt.u32.u16 	%r10444, %rs3059;
	and.b32  	%r10445, %r10444, 255;
	or.b32  	%r10446, %r10443, %r10445;
	xor.b32  	%r10447, %r10404, %r10446;
	xor.b32  	%r10448, %r10447, %r10424;
	shl.b32 	%r10449, %r10448, 16;
	xor.b32  	%r10450, %r10424, %r10404;
	or.b32  	%r10451, %r10449, %r10450;
	xor.b32  	%r10452, %r10307, %r10306;
	xor.b32  	%r10453, %r10309, %r10308;
	and.b32  	%r10454, %r10452, 65535;
	shr.u32 	%r10455, %r10452, 16;
	and.b32  	%r10456, %r10453, 65535;
	shr.u32 	%r10457, %r10453, 16;
	shr.u32 	%r10458, %r10454, 8;
	shr.u32 	%r10459, %r10456, 8;
	and.b32  	%r10460, %r10452, 255;
	shl.b32 	%r10461, %r10452, 8;
	and.b32  	%r10462, %r10461, 65280;
	add.s32 	%r10463, %r10096, %r10462;
	and.b32  	%r10464, %r10453, 255;
	add.s32 	%r10465, %r10463, %r10464;
	ld.shared.u8 	%rs3060, [%r10465];
	and.b32  	%r10466, %r10452, 65280;
	add.s32 	%r10467, %r10096, %r10466;
	add.s32 	%r10468, %r10467, %r10459;
	ld.shared.u8 	%rs3061, [%r10468];
	xor.b32  	%r10469, %r10458, %r10460;
	shl.b32 	%r10470, %r10469, 8;
	add.s32 	%r10471, %r10096, %r10470;
	xor.b32  	%r10472, %r10459, %r10464;
	add.s32 	%r10473, %r10471, %r10472;
	ld.shared.u8 	%rs3062, [%r10473];
	xor.b16  	%rs3063, %rs3060, %rs3062;
	xor.b16  	%rs3064, %rs3063, %rs3061;
	and.b16  	%rs3065, %rs3064, 255;
	mul.wide.u16 	%r10474, %rs3065, 256;
	xor.b16  	%rs3066, %rs3061, %rs3060;
	cvt.u32.u16 	%r10475, %rs3066;
	and.b32  	%r10476, %r10475, 255;
	or.b32  	%r10477, %r10474, %r10476;
	shr.u32 	%r10478, %r10452, 24;
	shr.u32 	%r10479, %r10453, 24;
	and.b32  	%r10480, %r10455, 255;
	shr.u32 	%r10481, %r10452, 8;
	and.b32  	%r10482, %r10481, 65280;
	add.s32 	%r10483, %r10096, %r10482;
	and.b32  	%r10484, %r10457, 255;
	add.s32 	%r10485, %r10483, %r10484;
	ld.shared.u8 	%rs3067, [%r10485];
	shl.b32 	%r10486, %r10478, 8;
	add.s32 	%r10487, %r10096, %r10486;
	add.s32 	%r10488, %r10487, %r10479;
	ld.shared.u8 	%rs3068, [%r10488];
	xor.b32  	%r10489, %r10480, %r10478;
	shl.b32 	%r10490, %r10489, 8;
	add.s32 	%r10491, %r10096, %r10490;
	xor.b32  	%r10492, %r10484, %r10479;
	add.s32 	%r10493, %r10491, %r10492;
	ld.shared.u8 	%rs3069, [%r10493];
	xor.b16  	%rs3070, %rs3067, %rs3069;
	xor.b16  	%rs3071, %rs3070, %rs3068;
	and.b16  	%rs3072, %rs3071, 255;
	mul.wide.u16 	%r10494, %rs3072, 256;
	xor.b16  	%rs3073, %rs3068, %rs3067;
	cvt.u32.u16 	%r10495, %rs3073;
	and.b32  	%r10496, %r10495, 255;
	or.b32  	%r10497, %r10494, %r10496;
	xor.b32  	%r10498, %r10454, %r10455;
	xor.b32  	%r10499, %r10456, %r10457;
	shr.u32 	%r10500, %r10498, 8;
	shr.u32 	%r10501, %r10499, 8;
	and.b32  	%r10502, %r10498, 255;
	shl.b32 	%r10503, %r10498, 8;
	and.b32  	%r10504, %r10503, 65280;
	add.s32 	%r10505, %r10096, %r10504;
	and.b32  	%r10506, %r10499, 255;
	add.s32 	%r10507, %r10505, %r10506;
	ld.shared.u8 	%rs3074, [%r10507];
	and.b32  	%r10508, %r10498, 65280;
	add.s32 	%r10509, %r10096, %r10508;
	add.s32 	%r10510, %r10509, %r10501;
	ld.shared.u8 	%rs3075, [%r10510];
	xor.b32  	%r10511, %r10502, %r10500;
	shl.b32 	%r10512, %r10511, 8;
	add.s32 	%r10513, %r10096, %r10512;
	xor.b32  	%r10514, %r10506, %r10501;
	add.s32 	%r10515, %r10513, %r10514;
	ld.shared.u8 	%rs3076, [%r10515];
	xor.b16  	%rs3077, %rs3074, %rs3076;
	xor.b16  	%rs3078, %rs3077, %rs3075;
	shl.b16 	%rs3079, %rs3078, 8;
	cvt.u32.u16 	%r10516, %rs3079;
	xor.b16  	%rs3080, %rs3075, %rs3074;
	cvt.u32.u16 	%r10517, %rs3080;
	and.b32  	%r10518, %r10517, 255;
	or.b32  	%r10519, %r10516, %r10518;
	xor.b32  	%r10520, %r10477, %r10519;
	xor.b32  	%r10521, %r10520, %r10497;
	shl.b32 	%r10522, %r10521, 16;
	xor.b32  	%r10523, %r10497, %r10477;
	or.b32  	%r10524, %r10522, %r10523;
	xor.b32  	%r10525, %r10380, %r10524;
	xor.b32  	%r10526, %r10525, %r10451;
	cvt.u64.u32 	%rd704, %r10526;
	shl.b64 	%rd705, %rd704, 32;
	xor.b32  	%r10527, %r10451, %r10380;
	cvt.u64.u32 	%rd706, %r10527;
	or.b64  	%rd707, %rd705, %rd706;
	xor.b64  	%rd708, %rd685, %rd684;
	xor.b64  	%rd709, %rd689, %rd688;
	cvt.u32.u64 	%r10528, %rd708;
	{ .reg .b32 tmp; mov.b64 {tmp, %r10529}, %rd708; }
	cvt.u32.u64 	%r10530, %rd709;
	{ .reg .b32 tmp; mov.b64 {tmp, %r10531}, %rd709; }
	and.b32  	%r10532, %r10528, 65535;
	shr.u32 	%r10533, %r10528, 16;
	and.b32  	%r10534, %r10530, 65535;
	shr.u32 	%r10535, %r10530, 16;
	shr.u32 	%r10536, %r10532, 8;
	shr.u32 	%r10537, %r10534, 8;
	and.b32  	%r10538, %r10528, 255;
	shl.b32 	%r10539, %r10528, 8;
	and.b32  	%r10540, %r10539, 65280;
	add.s32 	%r10541, %r10096, %r10540;
	and.b32  	%r10542, %r10530, 255;
	add.s32 	%r10543, %r10541, %r10542;
	ld.shared.u8 	%rs3081, [%r10543];
	and.b32  	%r10544, %r10528, 65280;
	add.s32 	%r10545, %r10096, %r10544;
	add.s32 	%r10546, %r10545, %r10537;
	ld.shared.u8 	%rs3082, [%r10546];
	xor.b32  	%r10547, %r10536, %r10538;
	shl.b32 	%r10548, %r10547, 8;
	add.s32 	%r10549, %r10096, %r10548;
	xor.b32  	%r10550, %r10537, %r10542;
	add.s32 	%r10551, %r10549, %r10550;
	ld.shared.u8 	%rs3083, [%r10551];
	xor.b16  	%rs3084, %rs3081, %rs3083;
	xor.b16  	%rs3085, %rs3084, %rs3082;
	and.b16  	%rs3086, %rs3085, 255;
	mul.wide.u16 	%r10552, %rs3086, 256;
	xor.b16  	%rs3087, %rs3082, %rs3081;
	cvt.u32.u16 	%r10553, %rs3087;
	and.b32  	%r10554, %r10553, 255;
	or.b32  	%r10555, %r10552, %r10554;
	shr.u32 	%r10556, %r10528, 24;
	shr.u32 	%r10557, %r10530, 24;
	and.b32  	%r10558, %r10533, 255;
	shr.u32 	%r10559, %r10528, 8;
	and.b32  	%r10560, %r10559, 65280;
	add.s32 	%r10561, %r10096, %r10560;
	and.b32  	%r10562, %r10535, 255;
	add.s32 	%r10563, %r10561, %r10562;
	ld.shared.u8 	%rs3088, [%r10563];
	shl.b32 	%r10564, %r10556, 8;
	add.s32 	%r10565, %r10096, %r10564;
	add.s32 	%r10566, %r10565, %r10557;
	ld.shared.u8 	%rs3089, [%r10566];
	xor.b32  	%r10567, %r10558, %r10556;
	shl.b32 	%r10568, %r10567, 8;
	add.s32 	%r10569, %r10096, %r10568;
	xor.b32  	%r10570, %r10562, %r10557;
	add.s32 	%r10571, %r10569, %r10570;
	ld.shared.u8 	%rs3090, [%r10571];
	xor.b16  	%rs3091, %rs3088, %rs3090;
	xor.b16  	%rs3092, %rs3091, %rs3089;
	and.b16  	%rs3093, %rs3092, 255;
	mul.wide.u16 	%r10572, %rs3093, 256;
	xor.b16  	%rs3094, %rs3089, %rs3088;
	cvt.u32.u16 	%r10573, %rs3094;
	and.b32  	%r10574, %r10573, 255;
	or.b32  	%r10575, %r10572, %r10574;
	xor.b32  	%r10576, %r10532, %r10533;
	xor.b32  	%r10577, %r10534, %r10535;
	shr.u32 	%r10578, %r10576, 8;
	shr.u32 	%r10579, %r10577, 8;
	and.b32  	%r10580, %r10576, 255;
	shl.b32 	%r10581, %r10576, 8;
	and.b32  	%r10582, %r10581, 65280;
	add.s32 	%r10583, %r10096, %r10582;
	and.b32  	%r10584, %r10577, 255;
	add.s32 	%r10585, %r10583, %r10584;
	ld.shared.u8 	%rs3095, [%r10585];
	and.b32  	%r10586, %r10576, 65280;
	add.s32 	%r10587, %r10096, %r10586;
	add.s32 	%r10588, %r10587, %r10579;
	ld.shared.u8 	%rs3096, [%r10588];
	xor.b32  	%r10589, %r10580, %r10578;
	shl.b32 	%r10590, %r10589, 8;
	add.s32 	%r10591, %r10096, %r10590;
	xor.b32  	%r10592, %r10584, %r10579;
	add.s32 	%r10593, %r10591, %r10592;
	ld.shared.u8 	%rs3097, [%r10593];
	xor.b16  	%rs3098, %rs3095, %rs3097;
	xor.b16  	%rs3099, %rs3098, %rs3096;
	shl.b16 	%rs3100, %rs3099, 8;
	cvt.u32.u16 	%r10594, %rs3100;
	xor.b16  	%rs3101, %rs3096, %rs3095;
	cvt.u32.u16 	%r10595, %rs3101;
	and.b32  	%r10596, %r10595, 255;
	or.b32  	%r10597, %r10594, %r10596;
	xor.b32  	%r10598, %r10555, %r10597;
	xor.b32  	%r10599, %r10598, %r10575;
	shl.b32 	%r10600, %r10599, 16;
	xor.b32  	%r10601, %r10575, %r10555;
	or.b32  	%r10602, %r10600, %r10601;
	and.b32  	%r10603, %r10529, 65535;
	shr.u64 	%rd710, %rd708, 48;
	cvt.u32.u64 	%r10604, %rd710;
	and.b32  	%r10605, %r10531, 65535;
	shr.u64 	%rd711, %rd709, 48;
	cvt.u32.u64 	%r10606, %rd711;
	shr.u32 	%r10607, %r10603, 8;
	shr.u32 	%r10608, %r10605, 8;
	and.b32  	%r10609, %r10529, 255;
	shl.b32 	%r10610, %r10529, 8;
	and.b32  	%r10611, %r10610, 65280;
	add.s32 	%r10612, %r10096, %r10611;
	and.b32  	%r10613, %r10531, 255;
	add.s32 	%r10614, %r10612, %r10613;
	ld.shared.u8 	%rs3102, [%r10614];
	and.b32  	%r10615, %r10529, 65280;
	add.s32 	%r10616, %r10096, %r10615;
	add.s32 	%r10617, %r10616, %r10608;
	ld.shared.u8 	%rs3103, [%r10617];
	xor.b32  	%r10618, %r10607, %r10609;
	shl.b32 	%r10619, %r10618, 8;
	add.s32 	%r10620, %r10096, %r10619;
	xor.b32  	%r10621, %r10608, %r10613;
	add.s32 	%r10622, %r10620, %r10621;
	ld.shared.u8 	%rs3104, [%r10622];
	xor.b16  	%rs3105, %rs3102, %rs3104;
	xor.b16  	%rs3106, %rs3105, %rs3103;
	and.b16  	%rs3107, %rs3106, 255;
	mul.wide.u16 	%r10623, %rs3107, 256;
	xor.b16  	%rs3108, %rs3103, %rs3102;
	cvt.u32.u16 	%r10624, %rs3108;
	and.b32  	%r10625, %r10624, 255;
	or.b32  	%r10626, %r10623, %r10625;
	shr.u64 	%rd712, %rd708, 56;
	cvt.u32.u64 	%r10627, %rd712;
	shr.u64 	%rd713, %rd709, 56;
	cvt.u32.u64 	%r10628, %rd713;
	and.b32  	%r10629, %r10604, 255;
	shr.u64 	%rd714, %rd708, 40;
	cvt.u32.u64 	%r10630, %rd714;
	and.b32  	%r10631, %r10630, 65280;
	add.s32 	%r10632, %r10096, %r10631;
	and.b32  	%r10633, %r10606, 255;
	add.s32 	%r10634, %r10632, %r10633;
	ld.shared.u8 	%rs3109, [%r10634];
	shl.b32 	%r10635, %r10627, 8;
	add.s32 	%r10636, %r10096, %r10635;
	add.s32 	%r10637, %r10636, %r10628;
	ld.shared.u8 	%rs3110, [%r10637];
	xor.b32  	%r10638, %r10629, %r10627;
	shl.b32 	%r10639, %r10638, 8;
	add.s32 	%r10640, %r10096, %r10639;
	xor.b32  	%r10641, %r10633, %r10628;
	add.s32 	%r10642, %r10640, %r10641;
	ld.shared.u8 	%rs3111, [%r10642];
	xor.b16  	%rs3112, %rs3109, %rs3111;
	xor.b16  	%rs3113, %rs3112, %rs3110;
	and.b16  	%rs3114, %rs3113, 255;
	mul.wide.u16 	%r10643, %rs3114, 256;
	xor.b16  	%rs3115, %rs3110, %rs3109;
	cvt.u32.u16 	%r10644, %rs3115;
	and.b32  	%r10645, %r10644, 255;
	or.b32  	%r10646, %r10643, %r10645;
	xor.b32  	%r10647, %r10603, %r10604;
	xor.b32  	%r10648, %r10605, %r10606;
	shr.u32 	%r10649, %r10647, 8;
	shr.u32 	%r10650, %r10648, 8;
	and.b32  	%r10651, %r10647, 255;
	shl.b32 	%r10652, %r10647, 8;
	and.b32  	%r10653, %r10652, 65280;
	add.s32 	%r10654, %r10096, %r10653;
	and.b32  	%r10655, %r10648, 255;
	add.s32 	%r10656, %r10654, %r10655;
	ld.shared.u8 	%rs3116, [%r10656];
	and.b32  	%r10657, %r10647, 65280;
	add.s32 	%r10658, %r10096, %r10657;
	add.s32 	%r10659, %r10658, %r10650;
	ld.shared.u8 	%rs3117, [%r10659];
	xor.b32  	%r10660, %r10651, %r10649;
	shl.b32 	%r10661, %r10660, 8;
	add.s32 	%r10662, %r10096, %r10661;
	xor.b32  	%r10663, %r10655, %r10650;
	add.s32 	%r10664, %r10662, %r10663;
	ld.shared.u8 	%rs3118, [%r10664];
	xor.b16  	%rs3119, %rs3116, %rs3118;
	xor.b16  	%rs3120, %rs3119, %rs3117;
	shl.b16 	%rs3121, %rs3120, 8;
	cvt.u32.u16 	%r10665, %rs3121;
	xor.b16  	%rs3122, %rs3117, %rs3116;
	cvt.u32.u16 	%r10666, %rs3122;
	and.b32  	%r10667, %r10666, 255;
	or.b32  	%r10668, %r10665, %r10667;
	xor.b32  	%r10669, %r10626, %r10668;
	xor.b32  	%r10670, %r10669, %r10646;
	shl.b32 	%r10671, %r10670, 16;
	xor.b32  	%r10672, %r10646, %r10626;
	or.b32  	%r10673, %r10671, %r10672;
	xor.b32  	%r10674, %r10529, %r10528;
	xor.b32  	%r10675, %r10531, %r10530;
	and.b32  	%r10676, %r10674, 65535;
	shr.u32 	%r10677, %r10674, 16;
	and.b32  	%r10678, %r10675, 65535;
	shr.u32 	%r10679, %r10675, 16;
	shr.u32 	%r10680, %r10676, 8;
	shr.u32 	%r10681, %r10678, 8;
	and.b32  	%r10682, %r10674, 255;
	shl.b32 	%r10683, %r10674, 8;
	and.b32  	%r10684, %r10683, 65280;
	add.s32 	%r10685, %r10096, %r10684;
	and.b32  	%r10686, %r10675, 255;
	add.s32 	%r10687, %r10685, %r10686;
	ld.shared.u8 	%rs3123, [%r10687];
	and.b32  	%r10688, %r10674, 65280;
	add.s32 	%r10689, %r10096, %r10688;
	add.s32 	%r10690, %r10689, %r10681;
	ld.shared.u8 	%rs3124, [%r10690];
	xor.b32  	%r10691, %r10680, %r10682;
	shl.b32 	%r10692, %r10691, 8;
	add.s32 	%r10693, %r10096, %r10692;
	xor.b32  	%r10694, %r10681, %r10686;
	add.s32 	%r10695, %r10693, %r10694;
	ld.shared.u8 	%rs3125, [%r10695];
	xor.b16  	%rs3126, %rs3123, %rs3125;
	xor.b16  	%rs3127, %rs3126, %rs3124;
	and.b16  	%rs3128, %rs3127, 255;
	mul.wide.u16 	%r10696, %rs3128, 256;
	xor.b16  	%rs3129, %rs3124, %rs3123;
	cvt.u32.u16 	%r10697, %rs3129;
	and.b32  	%r10698, %r10697, 255;
	or.b32  	%r10699, %r10696, %r10698;
	shr.u32 	%r10700, %r10674, 24;
	shr.u32 	%r10701, %r10675, 24;
	and.b32  	%r10702, %r10677, 255;
	shr.u32 	%r10703, %r10674, 8;
	and.b32  	%r10704, %r10703, 65280;
	add.s32 	%r10705, %r10096, %r10704;
	and.b32  	%r10706, %r10679, 255;
	add.s32 	%r10707, %r10705, %r10706;
	ld.shared.u8 	%rs3130, [%r10707];
	shl.b32 	%r10708, %r10700, 8;
	add.s32 	%r10709, %r10096, %r10708;
	add.s32 	%r10710, %r10709, %r10701;
	ld.shared.u8 	%rs3131, [%r10710];
	xor.b32  	%r10711, %r10702, %r10700;
	shl.b32 	%r10712, %r10711, 8;
	add.s32 	%r10713, %r10096, %r10712;
	xor.b32  	%r10714, %r10706, %r10701;
	add.s32 	%r10715, %r10713, %r10714;
	ld.shared.u8 	%rs3132, [%r10715];
	xor.b16  	%rs3133, %rs3130, %rs3132;
	xor.b16  	%rs3134, %rs3133, %rs3131;
	and.b16  	%rs3135, %rs3134, 255;
	mul.wide.u16 	%r10716, %rs3135, 256;
	xor.b16  	%rs3136, %rs3131, %rs3130;
	cvt.u32.u16 	%r10717, %rs3136;
	and.b32  	%r10718, %r10717, 255;
	or.b32  	%r10719, %r10716, %r10718;
	xor.b32  	%r10720, %r10676, %r10677;
	xor.b32  	%r10721, %r10678, %r10679;
	shr.u32 	%r10722, %r10720, 8;
	shr.u32 	%r10723, %r10721, 8;
	and.b32  	%r10724, %r10720, 255;
	shl.b32 	%r10725, %r10720, 8;
	and.b32  	%r10726, %r10725, 65280;
	add.s32 	%r10727, %r10096, %r10726;
	and.b32  	%r10728, %r10721, 255;
	add.s32 	%r10729, %r10727, %r10728;
	ld.shared.u8 	%rs3137, [%r10729];
	and.b32  	%r10730, %r10720, 65280;
	add.s32 	%r10731, %r10096, %r10730;
	add.s32 	%r10732, %r10731, %r10723;
	ld.shared.u8 	%rs3138, [%r10732];
	xor.b32  	%r10733, %r10724, %r10722;
	shl.b32 	%r10734, %r10733, 8;
	add.s32 	%r10735, %r10096, %r10734;
	xor.b32  	%r10736, %r10728, %r10723;
	add.s32 	%r10737, %r10735, %r10736;
	ld.shared.u8 	%rs3139, [%r10737];
	xor.b16  	%rs3140, %rs3137, %rs3139;
	xor.b16  	%rs3141, %rs3140, %rs3138;
	shl.b16 	%rs3142, %rs3141, 8;
	cvt.u32.u16 	%r10738, %rs3142;
	xor.b16  	%rs3143, %rs3138, %rs3137;
	cvt.u32.u16 	%r10739, %rs3143;
	and.b32  	%r10740, %r10739, 255;
	or.b32  	%r10741, %r10738, %r10740;
	xor.b32  	%r10742, %r10699, %r10741;
	xor.b32  	%r10743, %r10742, %r10719;
	shl.b32 	%r10744, %r10743, 16;
	xor.b32  	%r10745, %r10719, %r10699;
	or.b32  	%r10746, %r10744, %r10745;
	xor.b32  	%r10747, %r10602, %r10746;
	xor.b32  	%r10748, %r10747, %r10673;
	cvt.u64.u32 	%rd715, %r10748;
	shl.b64 	%rd716, %rd715, 32;
	xor.b32  	%r10749, %r10673, %r10602;
	cvt.u64.u32 	%rd717, %r10749;
	or.b64  	%rd718, %rd716, %rd717;
	xor.b64  	%rd719, %rd698, %rd759;
	xor.b64  	%rd759, %rd719, %rd707;
	xor.b64  	%rd720, %rd758, %rd718;
	xor.b64  	%rd721, %rd720, %rd698;
	xor.b64  	%rd758, %rd721, %rd707;
$L__BB1_36:
	mov.u32 	%r10750, %ctaid.x;
	mov.u32 	%r10751, %tid.x;
	or.b32  	%r10752, %r10751, %r10750;
	setp.ne.s32 	%p59, %r10752, 0;
	@%p59 bra 	$L__BB1_38;
	ld.param.u64 	%rd755, [_Z18kernel_gf128_towerPK7uint128S1_PS_i_param_2];
	cvta.to.global.u64 	%rd722, %rd755;
	st.global.u64 	[%rd722], %rd759;
	st.global.u64 	[%rd722+8], %rd758;
$L__BB1_38:
	ret;

}
	// .globl	_Z20kernel_gf128_radix16PK7uint128S1_PS_i
.visible .entry _Z20kernel_gf128_radix16PK7uint128S1_PS_i(
	.param .u64 .ptr .align 1 _Z20kernel_gf128_radix16PK7uint128S1_PS_i_param_0,
	.param .u64 .ptr .align 1 _Z20kernel_gf128_radix16PK7uint128S1_PS_i_param_1,
	.param .u64 .ptr .align 1 _Z20kernel_gf128_radix16PK7uint128S1_PS_i_param_2,
	.param .u32 _Z20kernel_gf128_radix16PK7uint128S1_PS_i_param_3
)
{
	.local .align 16 .b8 	__local_depot2[256];
	.reg .b64 	%SP;
	.reg .b64 	%SPL;
	.reg .pred 	%p<2114>;
	.reg .b32 	%r<5656>;
	.reg .b64 	%rd<10332>;

	mov.u64 	%SPL, __local_depot2;
	ld.param.u64 	%rd70, [_Z20kernel_gf128_radix16PK7uint128S1_PS_i_param_0];
	ld.param.u64 	%rd71, [_Z20kernel_gf128_radix16PK7uint128S1_PS_i_param_1];
	ld.param.u32 	%r2, [_Z20kernel_gf128_radix16PK7uint128S1_PS_i_param_3];
	cvta.to.global.u64 	%rd72, %rd71;
	cvta.to.global.u64 	%rd73, %rd70;
	add.u64 	%rd1, %SPL, 0;
	mov.u32 	%r3, %tid.x;
	mov.u32 	%r4, %ctaid.x;
	shl.b32 	%r5, %r4, 12;
	or.b32  	%r1, %r5, %r3;
	setp.ge.s32 	%p1, %r1, %r2;
	mul.wide.u32 	%rd75, %r1, 16;
	add.s64 	%rd2, %rd73, %rd75;
	add.s64 	%rd3, %rd72, %rd75;
	mov.b64 	%rd10302, 0;
	mov.u64 	%rd10303, %rd10302;
	@%p1 bra 	$L__BB2_2;
	ld.global.nc.u64 	%rd76, [%rd2];
	ld.global.nc.u64 	%rd77, [%rd2+8];
	ld.global.nc.u64 	%rd78, [%rd3];
	ld.global.nc.u64 	%rd79, [%rd3+8];
	mov.b64 	%rd80, 0;
	st.local.v2.u64 	[%rd1], {%rd80, %rd80};
	st.local.v2.u64 	[%rd1+16], {%rd76, %rd77};
	shl.b64 	%rd81, %rd76, 1;
	mov.b64 	{%r6, %r7}, %rd77;
	mov.b64 	{%r8, %r9}, %rd76;
	shf.l.wrap.b32 	%r10, %r9, %r6, 1;
	shf.l.wrap.b32 	%r11, %r6, %r7, 1;
	mov.b64 	%rd82, {%r10, %r11};
	xor.b64  	%rd83, %rd81, 135;
	setp.lt.s64 	%p2, %rd77, 0;
	selp.b64 	%rd84, %rd83, %rd81, %p2;
	st.local.v2.u64 	[%rd1+32], {%rd84, %rd82};
	xor.b64  	%rd85, %rd76, %rd84;
	xor.b64  	%rd86, %rd77, %rd82;
	st.local.v2.u64 	[%rd1+48], {%rd85, %rd86};
	shl.b64 	%rd87, %rd84, 1;
	mov.b64 	{%r12, %r13}, %rd84;
	mov.b64 	{%r14, %r15}, %rd82;
	shf.l.wrap.b32 	%r16, %r13, %r14, 1;
	shf.l.wrap.b32 	%r17, %r14, %r15, 1;
	mov.b64 	%rd88, {%r16, %r17};
	xor.b64  	%rd89, %rd87, 135;
	setp.lt.s64 	%p3, %rd82, 0;
	selp.b64 	%rd90, %rd89, %rd87, %p3;
	st.local.v2.u64 	[%rd1+64], {%rd90, %rd88};
	xor.b64  	%rd91, %rd76, %rd90;
	xor.b64  	%rd92, %rd77, %rd88;
	st.local.v2.u64 	[%rd1+80], {%rd91, %rd92};
	shl.b64 	%rd93, %rd85, 1;
	mov.b64 	{%r18, %r19}, %rd85;
	mov.b64 	{%r20, %r21}, %rd86;
	shf.l.wrap.b32 	%r22, %r19, %r20, 1;
	shf.l.wrap.b32 	%r23, %r20, %r21, 1;
	mov.b64 	%rd94, {%r22, %r23};
	xor.b64  	%rd95, %rd93, 135;
	setp.lt.s64 	%p4, %rd86, 0;
	selp.b64 	%rd96, %rd95, %rd93, %p4;
	st.local.v2.u64 	[%rd1+96], {%rd96, %rd94};
	xor.b64  	%rd97, %rd76, %rd96;
	xor.b64  	%rd98, %rd77, %rd94;
	st.local.v2.u64 	[%rd1+112], {%rd97, %rd98};
	shl.b64 	%rd99, %rd90, 1;
	mov.b64 	{%r24, %r25}, %rd90;
	mov.b64 	{%r26, %r27}, %rd88;
	shf.l.wrap.b32 	%r28, %r25, %r26, 1;
	shf.l.wrap.b32 	%r29, %r26, %r27, 1;
	mov.b64 	%rd100, {%r28, %r29};
	xor.b64  	%rd101, %rd99, 135;
	setp.lt.s64 	%p5, %rd88, 0;
	selp.b64 	%rd102, %rd101, %rd99, %p5;
	st.local.v2.u64 	[%rd1+128], {%rd102, %rd100};
	xor.b64  	%rd103, %rd76, %rd102;
	xor.b64  	%rd104, %rd77, %rd100;
	st.local.v2.u64 	[%rd1+144], {%rd103, %rd104};
	shl.b64 	%rd105, %rd91, 1;
	mov.b64 	{%r30, %r31}, %rd91;
	mov.b64 	{%r32, %r33}, %rd92;
	shf.l.wrap.b32 	%r34, %r31, %r32, 1;
	shf.l.wrap.b32 	%r35, %r32, %r33, 1;
	mov.b64 	%rd106, {%r34, %r35};
	xor.b64  	%rd107, %rd105, 135;
	setp.lt.s64 	%p6, %rd92, 0;
	selp.b64 	%rd108, %rd107, %rd105, %p6;
	st.local.v2.u64 	[%rd1+160], {%rd108, %rd106};
	xor.b64  	%rd109, %rd76, %rd108;
	xor.b64  	%rd110, %rd77, %rd106;
	st.local.v2.u64 	[%rd1+176], {%rd109, %rd110};
	shl.b64 	%rd111, %rd96, 1;
	mov.b64 	{%r36, %r37}, %rd96;
	mov.b64 	{%r38, %r39}, %rd94;
	shf.l.wrap.b32 	%r40, %r37, %r38, 1;
	shf.l.wrap.b32 	%r41, %r38, %r39, 1;
	mov.b64 	%rd112, {%r40, %r41};
	xor.b64  	%rd113, %rd111, 135;
	setp.lt.s64 	%p7, %rd94, 0;
	selp.b64 	%rd114, %rd113, %rd111, %p7;
	st.local.v2.u64 	[%rd1+192], {%rd114, %rd112};
	xor.b64  	%rd115, %rd76, %rd114;
	xor.b64  	%rd116, %rd77, %rd112;
	st.local.v2.u64 	[%rd1+208], {%rd115, %rd116};
	shl.b64 	%rd117, %rd97, 1;
	mov.b64 	{%r42, %r43}, %rd97;
	mov.b64 	{%r44, %r45}, %rd98;
	shf.l.wrap.b32 	%r46, %r43, %r44, 1;
	shf.l.wrap.b32 	%r47, %r44, %r45, 1;
	mov.b64 	%rd118, {%r46, %r47};
	xor.b64  	%rd119, %rd117, 135;
	setp.lt.s64 	%p8, %rd98, 0;
	selp.b64 	%rd120, %rd119, %rd117, %p8;
	st.local.v2.u64 	[%rd1+224], {%rd120, %rd118};
	xor.b64  	%rd121, %rd76, %rd120;
	xor.b64  	%rd122, %rd77, %rd118;
	st.local.v2.u64 	[%rd1+240], {%rd121, %rd122};
	shr.u64 	%rd123, %rd79, 56;
	and.b64  	%rd124, %rd123, 240;
	add.s64 	%rd125, %rd1, %rd124;
	ld.local.v2.u64 	{%rd126, %rd127}, [%rd125];
	shr.u64 	%rd128, %rd127, 60;
	cvt.u32.u64 	%r48, %rd128;
	mov.b64 	{%r49, %r50}, %rd127;
	mov.b64 	{%r51, %r52}, %rd126;
	shf.l.wrap.b32 	%r53, %r52, %r49, 4;
	shf.l.wrap.b32 	%r54, %r49, %r50, 4;
	mov.b64 	%rd129, {%r53, %r54};
	shl.b64 	%rd130, %rd126, 4;
	and.b32  	%r55, %r48, 8;
	setp.eq.s32 	%p9, %r55, 0;
	selp.b64 	%rd131, 0, 1080, %p9;
	and.b32  	%r56, %r48, 4;
	setp.eq.s32 	%p10, %r56, 0;
	xor.b64  	%rd132, %rd131, 540;
	selp.b64 	%rd133, %rd131, %rd132, %p10;
	and.b32  	%r57, %r48, 2;
	setp.eq.s32 	%p11, %r57, 0;
	xor.b64  	%rd134, %rd133, 270;
	selp.b64 	%rd135, %rd133, %rd134, %p11;
	and.b64  	%rd136, %rd128, 1;
	setp.eq.b64 	%p12, %rd136, 1;
	xor.b64  	%rd137, %rd135, 135;
	selp.b64 	%rd138, %rd137, %rd135, %p12;
	xor.b64  	%rd139, %rd138, %rd130;
	shr.u64 	%rd140, %rd79, 52;
	and.b64  	%rd141, %rd140, 240;
	add.s64 	%rd142, %rd1, %rd141;
	ld.local.v2.u64 	{%rd143, %rd144}, [%rd142];
	xor.b64  	%rd145, %rd139, %rd143;
	xor.b64  	%rd146, %rd144, %rd129;
	shr.u64 	%rd147, %rd146, 60;
	cvt.u32.u64 	%r58, %rd147;
	mov.b64 	{%r59, %r60}, %rd145;
	mov.b64 	{%r61, %r62}, %rd146;
	shf.l.wrap.b32 	%r63, %r60, %r61, 4;
	shf.l.wrap.b32 	%r64, %r61, %r62, 4;
	mov.b64 	%rd148, {%r63, %r64};
	shl.b64 	%rd149, %rd145, 4;
	and.b32  	%r65, %r58, 8;
	setp.eq.s32 	%p13, %r65, 0;
	selp.b64 	%rd150, 0, 1080, %p13;
	and.b32  	%r66, %r58, 4;
	setp.eq.s32 	%p14, %r66, 0;
	xor.b64  	%rd151, %rd150, 540;
	selp.b64 	%rd152, %rd150, %rd151, %p14;
	and.b32  	%r67, %r58, 2;
	setp.eq.s32 	%p15, %r67, 0;
	xor.b64  	%rd153, %rd152, 270;
	selp.b64 	%rd154, %rd152, %rd153, %p15;
	and.b64  	%rd155, %rd147, 1;
	setp.eq.b64 	%p16, %rd155, 1;
	xor.b64  	%rd156, %rd154, 135;
	selp.b64 	%rd157, %rd156, %rd154, %p16;
	xor.b64  	%rd158, %rd157, %rd149;
	shr.u64 	%rd159, %rd79, 48;
	and.b64  	%rd160, %rd159, 240;
	add.s64 	%rd161, %rd1, %rd160;
	ld.local.v2.u64 	{%rd162, %rd163}, [%rd161];
	xor.b64  	%rd164, %rd158, %rd162;
	xor.b64  	%rd165, %rd163, %rd148;
	shr.u64 	%rd166, %rd165, 60;
	cvt.u32.u64 	%r68, %rd166;
	mov.b64 	{%r69, %r70}, %rd164;
	mov.b64 	{%r71, %r72}, %rd165;
	shf.l.wrap.b32 	%r73, %r70, %r71, 4;
	shf.l.wrap.b32 	%r74, %r71, %r72, 4;
	mov.b64 	%rd167, {%r73, %r74};
	shl.b64 	%rd168, %rd164, 4;
	and.b32  	%r75, %r68, 8;
	setp.eq.s32 	%p17, %r75, 0;
	selp.b64 	%rd169, 0, 1080, %p17;
	and.b32  	%r76, %r68, 4;
	setp.eq.s32 	%p18, %r76, 0;
	xor.b64  	%rd170, %rd169, 540;
	selp.b64 	%rd171, %rd169, %rd170, %p18;
	and.b32  	%r77, %r68, 2;
	setp.eq.s32 	%p19, %r77, 0;
	xor.b64  	%rd172, %rd171, 270;
	selp.b64 	%rd173, %rd171, %rd172, %p19;
	and.b64  	%rd174, %rd166, 1;
	setp.eq.b64 	%p20, %rd174, 1;
	xor.b64  	%rd175, %rd173, 135;
	selp.b64 	%rd176, %rd175, %rd173, %p20;
	xor.b64  	%rd177, %rd176, %rd168;
	shr.u64 	%rd178, %rd79, 44;
	and.b64  	%rd179, %rd178, 240;
	add.s64 	%rd180, %rd1, %rd179;
	ld.local.v2.u64 	{%rd181, %rd182}, [%rd180];
	xor.b64  	%rd183, %rd177, %rd181;
	xor.b64  	%rd184, %rd182, %rd167;
	shr.u64 	%rd185, %rd184, 60;
	cvt.u32.u64 	%r78, %rd185;
	mov.b64 	{%r79, %r80}, %rd183;
	mov.b64 	{%r81, %r82}, %rd184;
	shf.l.wrap.b32 	%r83, %r80, %r81, 4;
	shf.l.wrap.b32 	%r84, %r81, %r82, 4;
	mov.b64 	%rd186, {%r83, %r84};
	shl.b64 	%rd187, %rd183, 4;
	and.b32  	%r85, %r78, 8;
	setp.eq.s32 	%p21, %r85, 0;
	selp.b64 	%rd188, 0, 1080, %p21;
	and.b32  	%r86, %r78, 4;
	setp.eq.s32 	%p22, %r86, 0;
	xor.b64  	%rd189, %rd188, 540;
	selp.b64 	%rd190, %rd188, %rd189, %p22;
	and.b32  	%r87, %r78, 2;
	setp.eq.s32 	%p23, %r87, 0;
	xor.b64  	%rd191, %rd190, 270;
	selp.b64 	%rd192, %rd190, %rd191, %p23;
	and.b64  	%rd193, %rd185, 1;
	setp.eq.b64 	%p24, %rd193, 1;
	xor.b64  	%rd194, %rd192, 135;
	selp.b64 	%rd195, %rd194, %rd192, %p24;
	xor.b64  	%rd196, %rd195, %rd187;
	shr.u64 	%rd197, %rd79, 40;
	and.b64  	%rd198, %rd197, 240;
	add.s64 	%rd199, %rd1, %rd198;
	ld.local.v2.u64 	{%rd200, %rd201}, [%rd199];
	xor.b64  	%rd202, %rd196, %rd200;
	xor.b64  	%rd203, %rd201, %rd186;
	shr.u64 	%rd204, %rd203, 60;
	cvt.u32.u64 	%r88, %rd204;
	mov.b64 	{%r89, %r90}, %rd202;
	mov.b64 	{%r91, %r92}, %rd203;
	shf.l.wrap.b32 	%r93, %r90, %r91, 4;
	shf.l.wrap.b32 	%r94, %r91, %r92, 4;
	mov.b64 	%rd205, {%r93, %r94};
	shl.b64 	%rd206, %rd202, 4;
	and.b32  	%r95, %r88, 8;
	setp.eq.s32 	%p25, %r95, 0;
	selp.b64 	%rd207, 0, 1080, %p25;
	and.b32  	%r96, %r88, 4;
	setp.eq.s32 	%p26, %r96, 0;
	xor.b64  	%rd208, %rd207, 540;
	selp.b64 	%rd209, %rd207, %rd208, %p26;
	and.b32  	%r97, %r88, 2;
	setp.eq.s32 	%p27, %r97, 0;
	xor.b64  	%rd210, %rd209, 270;
	selp.b64 	%rd211, %rd209, %rd210, %p27;
	and.b64  	%rd212, %rd204, 1;
	setp.eq.b64 	%p28, %rd212, 1;
	xor.b64  	%rd213, %rd211, 135;
	selp.b64 	%rd214, %rd213, %rd211, %p28;
	xor.b64  	%rd215, %rd214, %rd206;
	shr.u64 	%rd216, %rd79, 36;
	and.b64  	%rd217, %rd216, 240;
	add.s64 	%rd218, %rd1, %rd217;
	ld.local.v2.u64 	{%rd219, %rd220}, [%rd218];
	xor.b64  	%rd221, %rd215, %rd219;
	xor.b64  	%rd222, %rd220, %rd205;
	shr.u64 	%rd223, %rd222, 60;
	cvt.u32.u64 	%r98, %rd223;
	mov.b64 	{%r99, %r100}, %rd221;
	mov.b64 	{%r101, %r102}, %rd222;
	shf.l.wrap.b32 	%r103, %r100, %r101, 4;
	shf.l.wrap.b32 	%r104, %r101, %r102, 4;
	mov.b64 	%rd224, {%r103, %r104};
	shl.b64 	%rd225, %rd221, 4;
	and.b32  	%r105, %r98, 8;
	setp.eq.s32 	%p29, %r105, 0;
	selp.b64 	%rd226, 0, 1080, %p29;
	and.b32  	%r106, %r98, 4;
	setp.eq.s32 	%p30, %r106, 0;
	xor.b64  	%rd227, %rd226, 540;
	selp.b64 	%rd228, %rd226, %rd227, %p30;
	and.b32  	%r107, %r98, 2;
	setp.eq.s32 	%p31, %r107, 0;
	xor.b64  	%rd229, %rd228, 270;
	selp.b64 	%rd230, %rd228, %rd229, %p31;
	and.b64  	%rd231, %rd223, 1;
	setp.eq.b64 	%p32, %rd231, 1;
	xor.b64  	%rd232, %rd230, 135;
	selp.b64 	%rd233, %rd232, %rd230, %p32;
	xor.b64  	%rd234, %rd233, %rd225;
	shr.u64 	%rd235, %rd79, 32;
	and.b64  	%rd236, %rd235, 240;
	add.s64 	%rd237, %rd1, %rd236;
	ld.local.v2.u64 	{%rd238, %rd239}, [%rd237];
	xor.b64  	%rd240, %rd234, %rd238;
	xor.b64  	%rd241, %rd239, %rd224;
	shr.u64 	%rd242, %rd241, 60;
	cvt.u32.u64 	%r108, %rd242;
	mov.b64 	{%r109, %r110}, %rd240;
	mov.b64 	{%r111, %r112}, %rd241;
	shf.l.wrap.b32 	%r113, %r110, %r111, 4;
	shf.l.wrap.b32 	%r114, %r111, %r112, 4;
	mov.b64 	%rd243, {%r113, %r114};
	shl.b64 	%rd244, %rd240, 4;
	and.b32  	%r115, %r108, 8;
	setp.eq.s32 	%p33, %r115, 0;
	selp.b64 	%rd245, 0, 1080, %p33;
	and.b32  	%r116, %r108, 4;
	setp.eq.s32 	%p34, %r116, 0;
	xor.b64  	%rd246, %rd245, 540;
	selp.b64 	%rd247, %rd245, %rd246, %p34;
	and.b32  	%r117, %r108, 2;
	setp.eq.s32 	%p35, %r117, 0;
	xor.b64  	%rd248, %rd247, 270;
	selp.b64 	%rd249, %rd247, %rd248, %p35;
	and.b64  	%rd250, %rd242, 1;
	setp.eq.b64 	%p36, %rd250, 1;
	xor.b64  	%rd251, %rd249, 135;
	selp.b64 	%rd252, %rd251, %rd249, %p36;
	xor.b64  	%rd253, %rd252, %rd244;
	shr.u64 	%rd254, %rd79, 28;
	and.b64  	%rd255, %rd254, 240;
	add.s64 	%rd256, %rd1, %rd255;
	ld.local.v2.u64 	{%rd257, %rd258}, [%rd256];
	xor.b64  	%rd259, %rd253, %rd257;
	xor.b64  	%rd260, %rd258, %rd243;
	shr.u64 	%rd261, %rd260, 60;
	cvt.u32.u64 	%r118, %rd261;
	mov.b64 	{%r119, %r120}, %rd259;
	mov.b64 	{%r121, %r122}, %rd260;
	shf.l.wrap.b32 	%r123, %r120, %r121, 4;
	shf.l.wrap.b32 	%r124, %r121, %r122, 4;
	mov.b64 	%rd262, {%r123, %r124};
	shl.b64 	%rd263, %rd259, 4;
	and.b32  	%r125, %r118, 8;
	setp.eq.s32 	%p37, %r125, 0;
	selp.b64 	%rd264, 0, 1080, %p37;
	and.b32  	%r126, %r118, 4;
	setp.eq.s32 	%p38, %r126, 0;
	xor.b64  	%rd265, %rd264, 540;
	selp.b64 	%rd266, %rd264, %rd265, %p38;
	and.b32  	%r127, %r118, 2;
	setp.eq.s32 	%p39, %r127, 0;
	xor.b64  	%rd267, %rd266, 270;
	selp.b64 	%rd268, %rd266, %rd267, %p39;
	and.b64  	%rd269, %rd261, 1;
	setp.eq.b64 	%p40, %rd269, 1;
	xor.b64  	%rd270, %rd268, 135;
	selp.b64 	%rd271, %rd270, %rd268, %p40;
	xor.b64  	%rd272, %rd271, %rd263;
	shr.u64 	%rd273, %rd79, 24;
	and.b64  	%rd274, %rd273, 240;
	add.s64 	%rd275, %rd1, %rd274;
	ld.local.v2.u64 	{%rd276, %rd277}, [%rd275];
	xor.b64  	%rd278, %rd272, %rd276;
	xor.b64  	%rd279, %rd277, %rd262;
	shr.u64 	%rd280, %rd279, 60;
	cvt.u32.u64 	%r128, %rd280;
	mov.b64 	{%r129, %r130}, %rd278;
	mov.b64 	{%r131, %r132}, %rd279;
	shf.l.wrap.b32 	%r133, %r130, %r131, 4;
	shf.l.wrap.b32 	%r134, %r131, %r132, 4;
	mov.b64 	%rd281, {%r133, %r134};
	shl.b64 	%rd282, %rd278, 4;
	and.b32  	%r135, %r128, 8;
	setp.eq.s32 	%p41, %r135, 0;
	selp.b64 	%rd283, 0, 1080, %p41;
	and.b32  	%r136, %r128, 4;
	setp.eq.s32 	%p42, %r136, 0;
	xor.b64  	%rd284, %rd283, 540;
	selp.b64 	%rd285, %rd283, %rd284, %p42;
	and.b32  	%r137, %r128, 2;
	setp.eq.s32 	%p43, %r137, 0;
	xor.b64  	%rd286, %rd285, 270;
	selp.b64 	%rd287, %rd285, %rd286, %p43;
	and.b64  	%rd288, %rd280, 1;
	setp.eq.b64 	%p44, %rd288, 1;
	xor.b64  	%rd289, %rd287, 135;
	selp.b64 	%rd290, %rd289, %rd287, %p44;
	xor.b64  	%rd291, %rd290, %rd282;
	shr.u64 	%rd292, %rd79, 20;
	and.b64  	%rd293, %rd292, 240;
	add.s64 	%rd294, %rd1, %rd293;
	ld.local.v2.u64 	{%rd295, %rd296}, [%rd294];
	xor.b64  	%rd297, %rd291, %rd295;
	xor.b64  	%rd298, %rd296, %rd281;
	shr.u64 	%rd299, %rd298, 60;
	cvt.u32.u64 	%r138, %rd299;
	mov.b64 	{%r139, %r140}, %rd297;
	mov.b64 	{%r141, %r142}, %rd298;
	shf.l.wrap.b32 	%r143, %r140, %r141, 4;
	shf.l.wrap.b32 	%r144, %r141, %r142, 4;
	mov.b64 	%rd300, {%r143, %r144};
	shl.b64 	%rd301, %rd297, 4;
	and.b32  	%r145, %r138, 8;
	setp.eq.s32 	%p45, %r145, 0;
	selp.b64 	%rd302, 0, 1080, %p45;
	and.b32  	%r146, %r138, 4;
	setp.eq.s32 	%p46, %r146, 0;
	xor.b64  	%rd303, %rd302, 540;
	selp.b64 	%rd304, %rd302, %rd303, %p46;
	and.b32  	%r147, %r138, 2;
	setp.eq.s32 	%p47, %r147, 0;
	xor.b64  	%rd305, %rd304, 270;
	selp.b64 	%rd306, %rd304, %rd305, %p47;
	and.b64  	%rd307, %rd299, 1;
	setp.eq.b64 	%p48, %rd307, 1;
	xor.b64  	%rd308, %rd306, 135;
	selp.b64 	%rd309, %rd308, %rd306, %p48;
	xor.b64  	%rd310, %rd309, %rd301;
	shr.u64 	%rd311, %rd79, 16;
	and.b64  	%rd312, %rd311, 240;
	add.s64 	%rd313, %rd1, %rd312;
	ld.local.v2.u64 	{%rd314, %rd315}, [%rd313];
	xor.b64  	%rd316, %rd310, %rd314;
	xor.b64  	%rd317, %rd315, %rd300;
	shr.u64 	%rd318, %rd317, 60;
	cvt.u32.u64 	%r148, %rd318;
	mov.b64 	{%r149, %r150}, %rd316;
	mov.b64 	{%r151, %r152}, %rd317;
	shf.l.wrap.b32 	%r153, %r150, %r151, 4;
	shf.l.wrap.b32 	%r154, %r151, %r152, 4;
	mov.b64 	%rd319, {%r153, %r154};
	shl.b64 	%rd320, %rd316, 4;
	and.b32  	%r155, %r148, 8;
	setp.eq.s32 	%p49, %r155, 0;
	selp.b64 	%rd321, 0, 1080, %p49;
	and.b32  	%r156, %r148, 4;
	setp.eq.s32 	%p50, %r156, 0;
	xor.b64  	%rd322, %rd321, 540;
	selp.b64 	%rd323, %rd321, %rd322, %p50;
	and.b32  	%r157, %r148, 2;
	setp.eq.s32 	%p51, %r157, 0;
	xor.b64  	%rd324, %rd323, 270;
	selp.b64 	%rd325, %rd323, %rd324, %p51;
	and.b64  	%rd326, %rd318, 1;
	setp.eq.b64 	%p52, %rd326, 1;
	xor.b64  	%rd327, %rd325, 135;
	selp.b64 	%rd328, %rd327, %rd325, %p52;
	xor.b64  	%rd329, %rd328, %rd320;
	shr.u64 	%rd330, %rd79, 12;
	and.b64  	%rd331, %rd330, 240;
	add.s64 	%rd332, %rd1, %rd331;
	ld.local.v2.u64 	{%rd333, %rd334}, [%rd332];
	xor.b64  	%rd335, %rd329, %rd333;
	xor.b64  	%rd336, %rd334, %rd319;
	shr.u64 	%rd337, %rd336, 60;
	cvt.u32.u64 	%r158, %rd337;
	mov.b64 	{%r159, %r160}, %rd335;
	mov.b64 	{%r161, %r162}, %rd336;
	shf.l.wrap.b32 	%r163, %r160, %r161, 4;
	shf.l.wrap.b32 	%r164, %r161, %r162, 4;
	mov.b64 	%rd338, {%r163, %r164};
	shl.b64 	%rd339, %rd335, 4;
	and.b32  	%r165, %r158, 8;
	setp.eq.s32 	%p53, %r165, 0;
	selp.b64 	%rd340, 0, 1080, %p53;
	and.b32  	%r166, %r158, 4;
	setp.eq.s32 	%p54, %r166, 0;
	xor.b64  	%rd341, %rd340, 540;
	selp.b64 	%rd342, %rd340, %rd341, %p54;
	and.b32  	%r167, %r158, 2;
	setp.eq.s32 	%p55, %r167, 0;
	xor.b64  	%rd343, %rd342, 270;
	selp.b64 	%rd344, %rd342, %rd343, %p55;
	and.b64  	%rd345, %rd337, 1;
	setp.eq.b64 	%p56, %rd345, 1;
	xor.b64  	%rd346, %rd344, 135;
	selp.b64 	%rd347, %rd346, %rd344, %p56;
	xor.b64  	%rd348, %rd347, %rd339;
	shr.u64 	%rd349, %rd79, 8;
	and.b64  	%rd350, %rd349, 240;
	add.s64 	%rd351, %rd1, %rd350;
	ld.local.v2.u64 	{%rd352, %rd353}, [%rd351];
	xor.b64  	%rd354, %rd348, %rd352;
	xor.b64  	%rd355, %rd353, %rd338;
	shr.u64 	%rd356, %rd355, 60;
	cvt.u32.u64 	%r168, %rd356;
	mov.b64 	{%r169, %r170}, %rd354;
	mov.b64 	{%r171, %r172}, %rd355;
	shf.l.wrap.b32 	%r173, %r170, %r171, 4;
	shf.l.wrap.b32 	%r174, %r171, %r172, 4;
	mov.b64 	%rd357, {%r173, %r174};
	shl.b64 	%rd358, %rd354, 4;
	and.b32  	%r175, %r168, 8;
	setp.eq.s32 	%p57, %r175, 0;
	selp.b64 	%rd359, 0, 1080, %p57;
	and.b32  	%r176, %r168, 4;
	setp.eq.s32 	%p58, %r176, 0;
	xor.b64  	%rd360, %rd359, 540;
	selp.b64 	%rd361, %rd359, %rd360, %p58;
	and.b32  	%r177, %r168, 2;
	setp.eq.s32 	%p59, %r177, 0;
	xor.b64  	%rd362, %rd361, 270;
	selp.b64 	%rd363, %rd361, %rd362, %p59;
	and.b64  	%rd364, %rd356, 1;
	setp.eq.b64 	%p60, %rd364, 1;
	xor.b64  	%rd365, %rd363, 135;
	selp.b64 	%rd366, %rd365, %rd363, %p60;
	xor.b64  	%rd367, %rd366, %rd358;
	shr.u64 	%rd368, %rd79, 4;
	and.b64  	%rd369, %rd368, 240;
	add.s64 	%rd370, %rd1, %rd369;
	ld.local.v2.u64 	{%rd371, %rd372}, [%rd370];
	xor.b64  	%rd373, %rd367, %rd371;
	xor.b64  	%rd374, %rd372, %rd357;
	shr.u64 	%rd375, %rd374, 60;
	cvt.u32.u64 	%r178, %rd375;
	mov.b64 	{%r179, %r180}, %rd373;
	mov.b64 	{%r181, %r182}, %rd374;
	shf.l.wrap.b32 	%r183, %r180, %r181, 4;
	shf.l.wrap.b32 	%r184, %r181, %r182, 4;
	mov.b64 	%rd376, {%r183, %r184};
	shl.b64 	%rd377, %rd373, 4;
	and.b32  	%r185, %r178, 8;
	setp.eq.s32 	%p61, %r185, 0;
	selp.b64 	%rd378, 0, 1080, %p61;
	and.b32  	%r186, %r178, 4;
	setp.eq.s32 	%p62, %r186, 0;
	xor.b64  	%rd379, %rd378, 540;
	selp.b64 	%rd380, %rd378, %rd379, %p62;
	and.b32  	%r187, %r178, 2;
	setp.eq.s32 	%p63, %r187, 0;
	xor.b64  	%rd381, %rd380, 270;
	selp.b64 	%rd382, %rd380, %rd381, %p63;
	and.b64  	%rd383, %rd375, 1;
	setp.eq.b64 	%p64, %rd383, 1;
	xor.b64  	%rd384, %rd382, 135;
	selp.b64 	%rd385, %rd384, %rd382, %p64;
	xor.b64  	%rd386, %rd385, %rd377;
	and.b64  	%rd387, %rd79, 240;
	add.s64 	%rd388, %rd1, %rd387;
	ld.local.v2.u64 	{%rd389, %rd390}, [%rd388];
	xor.b64  	%rd391, %rd386, %rd389;
	xor.b64  	%rd392, %rd390, %rd376;
	shr.u64 	%rd393, %rd392, 60;
	cvt.u32.u64 	%r188, %rd393;
	mov.b64 	{%r189, %r190}, %rd391;
	mov.b64 	{%r191, %r192}, %rd392;
	shf.l.wrap.b32 	%r193, %r190, %r191, 4;
	shf.l.wrap.b32 	%r194, %r191, %r192, 4;
	mov.b64 	%rd394, {%r193, %r194};
	shl.b64 	%rd395, %rd391, 4;
	and.b32  	%r195, %r188, 8;
	setp.eq.s32 	%p65, %r195, 0;
	selp.b64 	%rd396, 0, 1080, %p65;
	and.b32  	%r196, %r188, 4;
	setp.eq.s32 	%p66, %r196, 0;
	xor.b64  	%rd397, %rd396, 540;
	selp.b64 	%rd398, %rd396, %rd397, %p66;
	and.b32  	%r197, %r188, 2;
	setp.eq.s32 	%p67, %r197, 0;
	xor.b64  	%rd399, %rd398, 270;
	selp.b64 	%rd400, %rd398, %rd399, %p67;
	and.b64  	%rd401, %rd393, 1;
	setp.eq.b64 	%p68, %rd401, 1;
	xor.b64  	%rd402, %rd400, 135;
	selp.b64 	%rd403, %rd402, %rd400, %p68;
	xor.b64  	%rd404, %rd403, %rd395;
	shl.b64 	%rd405, %rd79, 4;
	and.b64  	%rd406, %rd405, 240;
	add.s64 	%rd407, %rd1, %rd406;
	ld.local.v2.u64 	{%rd408, %rd409}, [%rd407];
	xor.b64  	%rd410, %rd404, %rd408;
	xor.b64  	%rd411, %rd409, %rd394;
	shr.u64 	%rd412, %rd411, 60;
	cvt.u32.u64 	%r198, %rd412;
	mov.b64 	{%r199, %r200}, %rd410;
	mov.b64 	{%r201, %r202}, %rd411;
	shf.l.wrap.b32 	%r203, %r200, %r201, 4;
	shf.l.wrap.b32 	%r204, %r201, %r202, 4;
	mov.b64 	%rd413, {%r203, %r204};
	shl.b64 	%rd414, %rd410, 4;
	and.b32  	%r205, %r198, 8;
	setp.eq.s32 	%p69, %r205, 0;
	selp.b64 	%rd415, 0, 1080, %p69;
	and.b32  	%r206, %r198, 4;
	setp.eq.s32 	%p70, %r206, 0;
	xor.b64  	%rd416, %rd415, 540;
	selp.b64 	%rd417, %rd415, %rd416, %p70;
	and.b32  	%r207, %r198, 2;
	setp.eq.s32 	%p71, %r207, 0;
	xor.b64  	%rd418, %rd417, 270;
	selp.b64 	%rd419, %rd417, %rd418, %p71;
	and.b64  	%rd420, %rd412, 1;
	setp.eq.b64 	%p72, %rd420, 1;
	xor.b64  	%rd421, %rd419, 135;
	selp.b64 	%rd422, %rd421, %rd419, %p72;
	xor.b64  	%rd423, %rd422, %rd414;
	shr.u64 	%rd424, %rd78, 56;
	and.b64  	%rd425, %rd424, 240;
	add.s64 	%rd426, %rd1, %rd425;
	ld.local.v2.u64 	{%rd427, %rd428}, [%rd426];
	xor.b64  	%rd429, %rd423, %rd427;
	xor.b64  	%rd430, %rd428, %rd413;
	shr.u64 	%rd431, %rd430, 60;
	cvt.u32.u64 	%r208, %rd431;
	mov.b64 	{%r209, %r210}, %rd429;
	mov.b64 	{%r211, %r212}, %rd430;
	shf.l.wrap.b32 	%r213, %r210, %r211, 4;
	shf.l.wrap.b32 	%r214, %r211, %r212, 4;
	mov.b64 	%rd432, {%r213, %r214};
	shl.b64 	%rd433, %rd429, 4;
	and.b32  	%r215, %r208, 8;
	setp.eq.s32 	%p73, %r215, 0;
	selp.b64 	%rd434, 0, 1080, %p73;
	and.b32  	%r216, %r208, 4;
	setp.eq.s32 	%p74, %r216, 0;
	xor.b64  	%rd435, %rd434, 540;
	selp.b64 	%rd436, %rd434, %rd435, %p74;
	and.b32  	%r217, %r208, 2;
	setp.eq.s32 	%p75, %r217, 0;
	xor.b64  	%rd437, %rd436, 270;
	selp.b64 	%rd438, %rd436, %rd437, %p75;
	and.b64  	%rd439, %rd431, 1;
	setp.eq.b64 	%p76, %rd439, 1;
	xor.b64  	%rd440, %rd438, 135;
	selp.b64 	%rd441, %rd440, %rd438, %p76;
	xor.b64  	%rd442, %rd441, %rd433;
	shr.u64 	%rd443, %rd78, 52;
	and.b64  	%rd444, %rd443, 240;
	add.s64 	%rd445, %rd1, %rd444;
	ld.local.v2.u64 	{%rd446, %rd447}, [%rd445];
	xor.b64  	%rd448, %rd442, %rd446;
	xor.b64  	%rd449, %rd447, %rd432;
	shr.u64 	%rd450, %rd449, 60;
	cvt.u32.u64 	%r218, %rd450;
	mov.b64 	{%r219, %r220}, %rd448;
	mov.b64 	{%r221, %r222}, %rd449;
	shf.l.wrap.b32 	%r223, %r220, %r221, 4;
	shf.l.wrap.b32 	%r224, %r221, %r222, 4;
	mov.b64 	%rd451, {%r223, %r224};
	shl.b64 	%rd452, %rd448, 4;
	and.b32  	%r225, %r218, 8;
	setp.eq.s32 	%p77, %r225, 0;
	selp.b64 	%rd453, 0, 1080, %p77;
	and.b32  	%r226, %r218, 4;
	setp.eq.s32 	%p78, %r226, 0;
	xor.b64  	%rd454, %rd453, 540;
	selp.b64 	%rd455, %rd453, %rd454, %p78;
	and.b32  	%r227, %r218, 2;
	setp.eq.s32 	%p79, %r227, 0;
	xor.b64  	%rd456, %rd455, 270;
	selp.b64 	%rd457, %rd455, %rd456, %p79;
	and.b64  	%rd458, %rd450, 1;
	setp.eq.b64 	%p80, %rd458, 1;
	xor.b64  	%rd459, %rd457, 135;
	selp.b64 	%rd460, %rd459, %rd457, %p80;
	xor.b64  	%rd461, %rd460, %rd452;
	shr.u64 	%rd462, %rd78, 48;
	and.b64  	%rd463, %rd462, 240;
	add.s64 	%rd464, %rd1, %rd463;
	ld.local.v2.u64 	{%rd465, %rd466}, [%rd464];
	xor.b64  	%rd467, %rd461, %rd465;
	xor.b64  	%rd468, %rd466, %rd451;
	shr.u64 	%rd469, %rd468, 60;
	cvt.u32.u64 	%r228, %rd469;
	mov.b64 	{%r229, %r230}, %rd467;
	mov.b64 	{%r231, %r232}, %rd468;
	shf.l.wrap.b32 	%r233, %r230, %r231, 4;
	shf.l.wrap.b32 	%r234, %r231, %r232, 4;
	mov.b64 	%rd470, {%r233, %r234};
	shl.b64 	%rd471, %rd467, 4;
	and.b32  	%r235, %r228, 8;
	setp.eq.s32 	%p81, %r235, 0;
	selp.b64 	%rd472, 0, 1080, %p81;
	and.b32  	%r236, %r228, 4;
	setp.eq.s32 	%p82, %r236, 0;
	xor.b64  	%rd473, %rd472, 540;
	selp.b64 	%rd474, %rd472, %rd473, %p82;
	and.b32  	%r237, %r228, 2;
	setp.eq.s32 	%p83, %r237, 0;
	xor.b64  	%rd475, %rd474, 270;
	selp.b64 	%rd476, %rd474, %rd475, %p83;
	and.b64  	%rd477, %rd469, 1;
	setp.eq.b64 	%p84, %rd477, 1;
	xor.b64  	%rd478, %rd476, 135;
	selp.b64 	%rd479, %rd478, %rd476, %p84;
	xor.b64  	%rd480, %rd479, %rd471;
	shr.u64 	%rd481, %rd78, 44;
	and.b64  	%rd482, %rd481, 240;
	add.s64 	%rd483, %rd1, %rd482;
	ld.local.v2.u64 	{%rd484, %rd485}, [%rd483];
	xor.b64  	%rd486, %rd480, %rd484;
	xor.b64  	%rd487, %rd485, %rd470;
	shr.u64 	%rd488, %rd487, 60;
	cvt.u32.u64 	%r238, %rd488;
	mov.b64 	{%r239, %r240}, %rd486;
	mov.b64 	{%r241, %r242}, %rd487;
	shf.l.wrap.b32 	%r243, %r240, %r241, 4;
	shf.l.wrap.b32 	%r244, %r241, %r242, 4;
	mov.b64 	%rd489, {%r243, %r244};
	shl.b64 	%rd490, %rd486, 4;
	and.b32  	%r245, %r238, 8;
	setp.eq.s32 	%p85, %r245, 0;
	selp.b64 	%rd491, 0, 1080, %p85;
	and.b32  	%r246, %r238, 4;
	setp.eq.s32 	%p86, %r246, 0;
	xor.b64  	%rd492, %rd491, 540;
	selp.b64 	%rd493, %rd491, %rd492, %p86;
	and.b32  	%r247, %r238, 2;
	setp.eq.s32 	%p87, %r247, 0;
	xor.b64  	%rd494, %rd493, 270;
	selp.b64 	%rd495, %rd493, %rd494, %p87;
	and.b64  	%rd496, %rd488, 1;
	setp.eq.b64 	%p88, %rd496, 1;
	xor.b64  	%rd497, %rd495, 135;
	selp.b64 	%rd498, %rd497, %rd495, %p88;
	xor.b64  	%rd499, %rd498, %rd490;
	shr.u64 	%rd500, %rd78, 40;
	and.b64  	%rd501, %rd500, 240;
	add.s64 	%rd502, %rd1, %rd501;
	ld.local.v2.u64 	{%rd503, %rd504}, [%rd502];
	xor.b64  	%rd505, %rd499, %rd503;
	xor.b64  	%rd506, %rd504, %rd489;
	shr.u64 	%rd507, %rd506, 60;
	cvt.u32.u64 	%r248, %rd507;
	mov.b64 	{%r249, %r250}, %rd505;
	mov.b64 	{%r251, %r252}, %rd506;
	shf.l.wrap.b32 	%r253, %r250, %r251, 4;
	shf.l.wrap.b32 	%r254, %r251, %r252, 4;
	mov.b64 	%rd508, {%r253, %r254};
	shl.b64 	%rd509, %rd505, 4;
	and.b32  	%r255, %r248, 8;
	setp.eq.s32 	%p89, %r255, 0;
	selp.b64 	%rd510, 0, 1080, %p89;
	and.b32  	%r256, %r248, 4;
	setp.eq.s32 	%p90, %r256, 0;
	xor.b64  	%rd511, %rd510, 540;
	selp.b64 	%rd512, %rd510, %rd511, %p90;
	and.b32  	%r257, %r248, 2;
	setp.eq.s32 	%p91, %r257, 0;
	xor.b64  	%rd513, %rd512, 270;
	selp.b64 	%rd514, %rd512, %rd513, %p91;
	and.b64  	%rd515, %rd507, 1;
	setp.eq.b64 	%p92, %rd515, 1;
	xor.b64  	%rd516, %rd514, 135;
	selp.b64 	%rd517, %rd516, %rd514, %p92;
	xor.b64  	%rd518, %rd517, %rd509;
	shr.u64 	%rd519, %rd78, 36;
	and.b64  	%rd520, %rd519, 240;
	add.s64 	%rd521, %rd1, %rd520;
	ld.local.v2.u64 	{%rd522, %rd523}, [%rd521];
	xor.b64  	%rd524, %rd518, %rd522;
	xor.b64  	%rd525, %rd523, %rd508;
	shr.u64 	%rd526, %rd525, 60;
	cvt.u32.u64 	%r258, %rd526;
	mov.b64 	{%r259, %r260}, %rd524;
	mov.b64 	{%r261, %r262}, %rd525;
	shf.l.wrap.b32 	%r263, %r260, %r261, 4;
	shf.l.wrap.b32 	%r264, %r261, %r262, 4;
	mov.b64 	%rd527, {%r263, %r264};
	shl.b64 	%rd528, %rd524, 4;
	and.b32  	%r265, %r258, 8;
	setp.eq.s32 	%p93, %r265, 0;
	selp.b64 	%rd529, 0, 1080, %p93;
	and.b32  	%r266, %r258, 4;
	setp.eq.s32 	%p94, %r266, 0;
	xor.b64  	%rd530, %rd529, 540;
	selp.b64 	%rd531, %rd529, %rd530, %p94;
	and.b32  	%r267, %r258, 2;
	setp.eq.s32 	%p95, %r267, 0;
	xor.b64  	%rd532, %rd531, 270;
	selp.b64 	%rd533, %rd531, %rd532, %p95;
	and.b64  	%rd534, %rd526, 1;
	setp.eq.b64 	%p96, %rd534, 1;
	xor.b64  	%rd535, %rd533, 135;
	selp.b64 	%rd536, %rd535, %rd533, %p96;
	xor.b64  	%rd537, %rd536, %rd528;
	shr.u64 	%rd538, %rd78, 32;
	and.b64  	%rd539, %rd538, 240;
	add.s64 	%rd540, %rd1, %rd539;
	ld.local.v2.u64 	{%rd541, %rd542}, [%rd540];
	xor.b64  	%rd543, %rd537, %rd541;
	xor.b64  	%rd544, %rd542, %rd527;
	shr.u64 	%rd545, %rd544, 60;
	cvt.u32.u64 	%r268, %rd545;
	mov.b64 	{%r269, %r270}, %rd543;
	mov.b64 	{%r271, %r272}, %rd544;
	shf.l.wrap.b32 	%r273, %r270, %r271, 4;
	shf.l.wrap.b32 	%r274, %r271, %r272, 4;
	mov.b64 	%rd546, {%r273, %r274};
	shl.b64 	%rd547, %rd543, 4;
	and.b32  	%r275, %r268, 8;
	setp.eq.s32 	%p97, %r275, 0;
	selp.b64 	%rd548, 0, 1080, %p97;
	and.b32  	%r276, %r268, 4;
	setp.eq.s32 	%p98, %r276, 0;
	xor.b64  	%rd549, %rd548, 540;
	selp.b64 	%rd550, %rd548, %rd549, %p98;
	and.b32  	%r277, %r268, 2;
	setp.eq.s32 	%p99, %r277, 0;
	xor.b64  	%rd551, %rd550, 270;
	selp.b64 	%rd552, %rd550, %rd551, %p99;
	and.b64  	%rd553, %rd545, 1;
	setp.eq.b64 	%p100, %rd553, 1;
	xor.b64  	%rd554, %rd552, 135;
	selp.b64 	%rd555, %rd554, %rd552, %p100;
	xor.b64  	%rd556, %rd555, %rd547;
	shr.u64 	%rd557, %rd78, 28;
	and.b64  	%rd558, %rd557, 240;
	add.s64 	%rd559, %rd1, %rd558;
	ld.local.v2.u64 	{%rd560, %rd561}, [%rd559];
	xor.b64  	%rd562, %rd556, %rd560;
	xor.b64  	%rd563, %rd561, %rd546;
	shr.u64 	%rd564, %rd563, 60;
	cvt.u32.u64 	%r278, %rd564;
	mov.b64 	{%r279, %r280}, %rd562;
	mov.b64 	{%r281, %r282}, %rd563;
	shf.l.wrap.b32 	%r283, %r280, %r281, 4;
	shf.l.wrap.b32 	%r284, %r281, %r282, 4;
	mov.b64 	%rd565, {%r283, %r284};
	shl.b64 	%rd566, %rd562, 4;
	and.b32  	%r285, %r278, 8;
	setp.eq.s32 	%p101, %r285, 0;
	selp.b64 	%rd567, 0, 1080, %p101;
	and.b32  	%r286, %r278, 4;
	setp.eq.s32 	%p102, %r286, 0;
	xor.b64  	%rd568, %rd567, 540;
	selp.b64 	%rd569, %rd567, %rd568, %p102;
	and.b32  	%r287, %r278, 2;
	setp.eq.s32 	%p103, %r287, 0;
	xor.b64  	%rd570, %rd569, 270;
	selp.b64 	%rd571, %rd569, %rd570, %p103;
	and.b64  	%rd572, %rd564, 1;
	setp.eq.b64 	%p104, %rd572, 1;
	xor.b64  	%rd573, %rd571, 135;
	selp.b64 	%rd574, %rd573, %rd571, %p104;
	xor.b64  	%rd575, %rd574, %rd566;
	shr.u64 	%rd576, %rd78, 24;
	and.b64  	%rd577, %rd576, 240;
	add.s64 	%rd578, %rd1, %rd577;
	ld.local.v2.u64 	{%rd579, %rd580}, [%rd578];
	xor.b64  	%rd581, %rd575, %rd579;
	xor.b64  	%rd582, %rd580, %rd565;
	shr.u64 	%rd583, %rd582, 60;
	cvt.u32.u64 	%r288, %rd583;
	mov.b64 	{%r289, %r290}, %rd581;
	mov.b64 	{%r291, %r292}, %rd582;
	shf.l.wrap.b32 	%r293, %r290, %r291, 4;
	shf.l.wrap.b32 	%r294, %r291, %r292, 4;
	mov.b64 	%rd584, {%r293, %r294};
	shl.b64 	%rd585, %rd581, 4;
	and.b32  	%r295, %r288, 8;
	setp.eq.s32 	%p105, %r295, 0;
	selp.b64 	%rd586, 0, 1080, %p105;
	and.b32  	%r296, %r288, 4;
	setp.eq.s32 	%p106, %r296, 0;
	xor.b64  	%rd587, %rd586, 540;
	selp.b64 	%rd588, %rd586, %rd587, %p106;
	and.b32  	%r297, %r288, 2;
	setp.eq.s32 	%p107, %r297, 0;
	xor.b64  	%rd589, %rd588, 270;
	selp.b64 	%rd590, %rd588, %rd589, %p107;
	and.b64  	%rd591, %rd583, 1;
	setp.eq.b64 	%p108, %rd591, 1;
	xor.b64  	%rd592, %rd590, 135;
	selp.b64 	%rd593, %rd592, %rd590, %p108;
	xor.b64  	%rd594, %rd593, %rd585;
	shr.u64 	%rd595, %rd78, 20;
	and.b64  	%rd596, %rd595, 240;
	add.s64 	%rd597, %rd1, %rd596;
	ld.local.v2.u64 	{%rd598, %rd599}, [%rd597];
	xor.b64  	%rd600, %rd594, %rd598;
	xor.b64  	%rd601, %rd599, %rd584;
	shr.u64 	%rd602, %rd601, 60;
	cvt.u32.u64 	%r298, %rd602;
	mov.b64 	{%r299, %r300}, %rd600;
	mov.b64 	{%r301, %r302}, %rd601;
	shf.l.wrap.b32 	%r303, %r300, %r301, 4;
	shf.l.wrap.b32 	%r304, %r301, %r302, 4;
	mov.b64 	%rd603, {%r303, %r304};
	shl.b64 	%rd604, %rd600, 4;
	and.b32  	%r305, %r298, 8;
	setp.eq.s32 	%p109, %r305, 0;
	selp.b64 	%rd605, 0, 1080, %p109;
	and.b32  	%r306, %r298, 4;
	setp.eq.s32 	%p110, %r306, 0;
	xor.b64  	%rd606, %rd605, 540;
	selp.b64 	%rd607, %rd605, %rd606, %p110;
	and.b32  	%r307, %r298, 2;
	setp.eq.s32 	%p111, %r307, 0;
	xor.b64  	%rd608, %rd607, 270;
	selp.b64 	%rd609, %rd607, %rd608, %p111;
	and.b64  	%rd610, %rd602, 1;
	setp.eq.b64 	%p112, %rd610, 1;
	xor.b64  	%rd611, %rd609, 135;
	selp.b64 	%rd612, %rd611, %rd609, %p112;
	xor.b64  	%rd613, %rd612, %rd604;
	shr.u64 	%rd614, %rd78, 16;
	and.b64  	%rd615, %rd614, 240;
	add.s64 	%rd616, %rd1, %rd615;
	ld.local.v2.u64 	{%rd617, %rd618}, [%rd616];
	xor.b64  	%rd619, %rd613, %rd617;
	xor.b64  	%rd620, %rd618, %rd603;
	shr.u64 	%rd621, %rd620, 60;
	cvt.u32.u64 	%r308, %rd621;
	mov.b64 	{%r309, %r310}, %rd619;
	mov.b64 	{%r311, %r312}, %rd620;
	shf.l.wrap.b32 	%r313, %r310, %r311, 4;
	shf.l.wrap.b32 	%r314, %r311, %r312, 4;
	mov.b64 	%rd622, {%r313, %r314};
	shl.b64 	%rd623, %rd619, 4;
	and.b32  	%r315, %r308, 8;
	setp.eq.s32 	%p113, %r315, 0;
	selp.b64 	%rd624, 0, 1080, %p113;
	and.b32  	%r316, %r308, 4;
	setp.eq.s32 	%p114, %r316, 0;
	xor.b64  	%rd625, %rd624, 540;
	selp.b64 	%rd626, %rd624, %rd625, %p114;
	and.b32  	%r317, %r308, 2;
	setp.eq.s32 	%p115, %r317, 0;
	xor.b64  	%rd627, %rd626, 270;
	selp.b64 	%rd628, %rd626, %rd627, %p115;
	and.b64  	%rd629, %rd621, 1;
	setp.eq.b64 	%p116, %rd629, 1;
	xor.b64  	%rd630, %rd628, 135;
	selp.b64 	%rd631, %rd630, %rd628, %p116;
	xor.b64  	%rd632, %rd631, %rd623;
	shr.u64 	%rd633, %rd78, 12;
	and.b64  	%rd634, %rd633, 240;
	add.s64 	%rd635, %rd1, %rd634;
	ld.local.v2.u64 	{%rd636, %rd637}, [%rd635];
	xor.b64  	%rd638, %rd632, %rd636;
	xor.b64  	%rd639, %rd637, %rd622;
	shr.u64 	%rd640, %rd639, 60;
	cvt.u32.u64 	%r318, %rd640;
	mov.b64 	{%r319, %r320}, %rd638;
	mov.b64 	{%r321, %r322}, %rd639;
	shf.l.wrap.b32 	%r323, %r320, %r321, 4;
	shf.l.wrap.b32 	%r324, %r321, %r322, 4;
	mov.b64 	%rd641, {%r323, %r324};
	shl.b64 	%rd642, %rd638, 4;
	and.b32  	%r325, %r318, 8;
	setp.eq.s32 	%p117, %r325, 0;
	selp.b64 	%rd643, 0, 1080, %p117;
	and.b32  	%r326, %r318, 4;
	setp.eq.s32 	%p118, %r326, 0;
	xor.b64  	%rd644, %rd643, 540;
	selp.b64 	%rd645, %rd643, %rd644, %p118;
	and.b32  	%r327, %r318, 2;
	setp.eq.s32 	%p119, %r327, 0;
	xor.b64  	%rd646, %rd645, 270;
	selp.b64 	%rd647, %rd645, %rd646, %p119;
	and.b64  	%rd648, %rd640, 1;
	setp.eq.b64 	%p120, %rd648, 1;
	xor.b64  	%rd649, %rd647, 135;
	selp.b64 	%rd650, %rd649, %rd647, %p120;
	xor.b64  	%rd651, %rd650, %rd642;
	shr.u64 	%rd652, %rd78, 8;
	and.b64  	%rd653, %rd652, 240;
	add.s64 	%rd654, %rd1, %rd653;
	ld.local.v2.u64 	{%rd655, %rd656}, [%rd654];
	xor.b64  	%rd657, %rd651, %rd655;
	xor.b64  	%rd658, %rd656, %rd641;
	shr.u64 	%rd659, %rd658, 60;
	cvt.u32.u64 	%r328, %rd659;
	mov.b64 	{%r329, %r330}, %rd657;
	mov.b64 	{%r331, %r332}, %rd658;
	shf.l.wrap.b32 	%r333, %r330, %r331, 4;
	shf.l.wrap.b32 	%r334, %r331, %r332, 4;
	mov.b64 	%rd660, {%r333, %r334};
	shl.b64 	%rd661, %rd657, 4;
	and.b32  	%r335, %r328, 8;
	setp.eq.s32 	%p121, %r335, 0;
	selp.b64 	%rd662, 0, 1080, %p121;
	and.b32  	%r336, %r328, 4;
	setp.eq.s32 	%p122, %r336, 0;
	xor.b64  	%rd663, %rd662, 540;
	selp.b64 	%rd664, %rd662, %rd663, %p122;
	and.b32  	%r337, %r328, 2;
	setp.eq.s32 	%p123, %r337, 0;
	xor.b64  	%rd665, %rd664, 270;
	selp.b64 	%rd666, %rd664, %rd665, %p123;
	and.b64  	%rd667, %rd659, 1;
	setp.eq.b64 	%p124, %rd667, 1;
	xor.b64  	%rd668, %rd666, 135;
	selp.b64 	%rd669, %rd668, %rd666, %p124;
	xor.b64  	%rd670, %rd669, %rd661;
	shr.u64 	%rd671, %rd78, 4;
	and.b64  	%rd672, %rd671, 240;
	add.s64 	%rd673, %rd1, %rd672;
	ld.local.v2.u64 	{%rd674, %rd675}, [%rd673];
	xor.b64  	%rd676, %rd670, %rd674;
	xor.b64  	%rd677, %rd675, %rd660;
	shr.u64 	%rd678, %rd677, 60;
	cvt.u32.u64 	%r338, %rd678;
	mov.b64 	{%r339, %r340}, %rd676;
	mov.b64 	{%r341, %r342}, %rd677;
	shf.l.wrap.b32 	%r343, %r340, %r341, 4;
	shf.l.wrap.b32 	%r344, %r341, %r342, 4;
	mov.b64 	%rd679, {%r343, %r344};
	shl.b64 	%rd680, %rd676, 4;
	and.b32  	%r345, %r338, 8;
	setp.eq.s32 	%p125, %r345, 0;
	selp.b64 	%rd681, 0, 1080, %p125;
	and.b32  	%r346, %r338, 4;
	setp.eq.s32 	%p126, %r346, 0;
	xor.b64  	%rd682, %rd681, 540;
	selp.b64 	%rd683, %rd681, %rd682, %p126;
	and.b32  	%r347, %r338, 2;
	setp.eq.s32 	%p127, %r347, 0;
	xor.b64  	%rd684, %rd683, 270;
	selp.b64 	%rd685, %rd683, %rd684, %p127;
	and.b64  	%rd686, %rd678, 1;
	setp.eq.b64 	%p128, %rd686, 1;
	xor.b64  	%rd687, %rd685, 135;
	selp.b64 	%rd688, %rd687, %rd685, %p128;
	xor.b64  	%rd689, %rd688, %rd680;
	and.b64  	%rd690, %rd78, 240;
	add.s64 	%rd691, %rd1, %rd690;
	ld.local.v2.u64 	{%rd692, %rd693}, [%rd691];
	xor.b64  	%rd694, %rd689, %rd692;
	xor.b64  	%rd695, %rd693, %rd679;
	shr.u64 	%rd696, %rd695, 60;
	cvt.u32.u64 	%r348, %rd696;
	mov.b64 	{%r349, %r350}, %rd694;
	mov.b64 	{%r351, %r352}, %rd695;
	shf.l.wrap.b32 	%r353, %r350, %r351, 4;
	shf.l.wrap.b32 	%r354, %r351, %r352, 4;
	mov.b64 	%rd697, {%r353, %r354};
	shl.b64 	%rd698, %rd694, 4;
	and.b32  	%r355, %r348, 8;
	setp.eq.s32 	%p129, %r355, 0;
	selp.b64 	%rd699, 0, 1080, %p129;
	and.b32  	%r356, %r348, 4;
	setp.eq.s32 	%p130, %r356, 0;
	xor.b64  	%rd700, %rd699, 540;
	selp.b64 	%rd701, %rd699, %rd700, %p130;
	and.b32  	%r357, %r348, 2;
	setp.eq.s32 	%p131, %r357, 0;
	xor.b64  	%rd702, %rd701, 270;
	selp.b64 	%rd703, %rd701, %rd702, %p131;
	and.b64  	%rd704, %rd696, 1;
	setp.eq.b64 	%p132, %rd704, 1;
	xor.b64  	%rd705, %rd703, 135;
	selp.b64 	%rd706, %rd705, %rd703, %p132;
	xor.b64  	%rd707, %rd706, %rd698;
	shl.b64 	%rd708, %rd78, 4;
	and.b64  	%rd709, %rd708, 240;
	add.s64 	%rd710, %rd1, %rd709;
	ld.local.v2.u64 	{%rd711, %rd712}, [%rd710];
	xor.b64  	%rd10303, %rd707, %rd711;
	xor.b64  	%rd10302, %rd712, %rd697;
$L__BB2_2:
	add.s32 	%r358, %r1, 256;
	setp.ge.s32 	%p133, %r358, %r2;
	@%p133 bra 	$L__BB2_4;
	ld.global.nc.u64 	%rd713, [%rd2+4096];
	ld.global.nc.u64 	%rd714, [%rd2+4104];
	ld.global.nc.u64 	%rd715, [%rd3+4096];
	ld.global.nc.u64 	%rd716, [%rd3+4104];
	mov.b64 	%rd717, 0;
	st.local.v2.u64 	[%rd1], {%rd717, %rd717};
	st.local.v2.u64 	[%rd1+16], {%rd713, %rd714};
	shl.b64 	%rd718, %rd713, 1;
	mov.b64 	{%r359, %r360}, %rd714;
	mov.b64 	{%r361, %r362}, %rd713;
	shf.l.wrap.b32 	%r363, %r362, %r359, 1;
	shf.l.wrap.b32 	%r364, %r359, %r360, 1;
	mov.b64 	%rd719, {%r363, %r364};
	xor.b64  	%rd720, %rd718, 135;
	setp.lt.s64 	%p134, %rd714, 0;
	selp.b64 	%rd721, %rd720, %rd718, %p134;
	st.local.v2.u64 	[%rd1+32], {%rd721, %rd719};
	xor.b64  	%rd722, %rd713, %rd721;
	xor.b64  	%rd723, %rd714, %rd719;
	st.local.v2.u64 	[%rd1+48], {%rd722, %rd723};
	shl.b64 	%rd724, %rd721, 1;
	mov.b64 	{%r365, %r366}, %rd721;
	mov.b64 	{%r367, %r368}, %rd719;
	shf.l.wrap.b32 	%r369, %r366, %r367, 1;
	shf.l.wrap.b32 	%r370, %r367, %r368, 1;
	mov.b64 	%rd725, {%r369, %r370};
	xor.b64  	%rd726, %rd724, 135;
	setp.lt.s64 	%p135, %rd719, 0;
	selp.b64 	%rd727, %rd726, %rd724, %p135;
	st.local.v2.u64 	[%rd1+64], {%rd727, %rd725};
	xor.b64  	%rd728, %rd713, %rd727;
	xor.b64  	%rd729, %rd714, %rd725;
	st.local.v2.u64 	[%rd1+80], {%rd728, %rd729};
	shl.b64 	%rd730, %rd722, 1;
	mov.b64 	{%r371, %r372}, %rd722;
	mov.b64 	{%r373, %r374}, %rd723;
	shf.l.wrap.b32 	%r375, %r372, %r373, 1;
	shf.l.wrap.b32 	%r376, %r373, %r374, 1;
	mov.b64 	%rd731, {%r375, %r376};
	xor.b64  	%rd732, %rd730, 135;
	setp.lt.s64 	%p136, %rd723, 0;
	selp.b64 	%rd733, %rd732, %rd730, %p136;
	st.local.v2.u64 	[%rd1+96], {%rd733, %rd731};
	xor.b64  	%rd734, %rd713, %rd733;
	xor.b64  	%rd735, %rd714, %rd731;
	st.local.v2.u64 	[%rd1+112], {%rd734, %rd735};
	shl.b64 	%rd736, %rd727, 1;
	mov.b64 	{%r377, %r378}, %rd727;
	mov.b64 	{%r379, %r380}, %rd725;
	shf.l.wrap.b32 	%r381, %r378, %r379, 1;
	shf.l.wrap.b32 	%r382, %r379, %r380, 1;
	mov.b64 	%rd737, {%r381, %r382};
	xor.b64  	%rd738, %rd736, 135;
	setp.lt.s64 	%p137, %rd725, 0;
	selp.b64 	%rd739, %rd738, %rd736, %p137;
	st.local.v2.u64 	[%rd1+128], {%rd739, %rd737};
	xor.b64  	%rd740, %rd713, %rd739;
	xor.b64  	%rd741, %rd714, %rd737;
	st.local.v2.u64 	[%rd1+144], {%rd740, %rd741};
	shl.b64 	%rd742, %rd728, 1;
	mov.b64 	{%r383, %r384}, %rd728;
	mov.b64 	{%r385, %r386}, %rd729;
	shf.l.wrap.b32 	%r387, %r384, %r385, 1;
	shf.l.wrap.b32 	%r388, %r385, %r386, 1;
	mov.b64 	%rd743, {%r387, %r388};
	xor.b64  	%rd744, %rd742, 135;
	setp.lt.s64 	%p138, %rd729, 0;
	selp.b64 	%rd745, %rd744, %rd742, %p138;
	st.local.v2.u64 	[%rd1+160], {%rd745, %rd743};
	xor.b64  	%rd746, %rd713, %rd745;
	xor.b64  	%rd747, %rd714, %rd743;
	st.local.v2.u64 	[%rd1+176], {%rd746, %rd747};
	shl.b64 	%rd748, %rd733, 1;
	mov.b64 	{%r389, %r390}, %rd733;
	mov.b64 	{%r391, %r392}, %rd731;
	shf.l.wrap.b32 	%r393, %r390, %r391, 1;
	shf.l.wrap.b32 	%r394, %r391, %r392, 1;
	mov.b64 	%rd749, {%r393, %r394};
	xor.b64  	%rd750, %rd748, 135;
	setp.lt.s64 	%p139, %rd731, 0;
	selp.b64 	%rd751, %rd750, %rd748, %p139;
	st.local.v2.u64 	[%rd1+192], {%rd751, %rd749};
	xor.b64  	%rd752, %rd713, %rd751;
	xor.b64  	%rd753, %rd714, %rd749;
	st.local.v2.u64 	[%rd1+208], {%rd752, %rd753};
	shl.b64 	%rd754, %rd734, 1;
	mov.b64 	{%r395, %r396}, %rd734;
	mov.b64 	{%r397, %r398}, %rd735;
	shf.l.wrap.b32 	%r399, %r396, %r397, 1;
	shf.l.wrap.b32 	%r400, %r397, %r398, 1;
	mov.b64 	%rd755, {%r399, %r400};
	xor.b64  	%rd756, %rd754, 135;
	setp.lt.s64 	%p140, %rd735, 0;
	selp.b64 	%rd757, %rd756, %rd754, %p140;
	st.local.v2.u64 	[%rd1+224], {%rd757, %rd755};
	xor.b64  	%rd758, %rd713, %rd757;
	xor.b64  	%rd759, %rd714, %rd755;
	st.local.v2.u64 	[%rd1+240], {%rd758, %rd759};
	shr.u64 	%rd760, %rd716, 56;
	and.b64  	%rd761, %rd760, 240;
	add.s64 	%rd762, %rd1, %rd761;
	ld.local.v2.u64 	{%rd763, %rd764}, [%rd762];
	shr.u64 	%rd765, %rd764, 60;
	cvt.u32.u64 	%r401, %rd765;
	mov.b64 	{%r402, %r403}, %rd764;
	mov.b64 	{%r404, %r405}, %rd763;
	shf.l.wrap.b32 	%r406, %r405, %r402, 4;
	shf.l.wrap.b32 	%r407, %r402, %r403, 4;
	mov.b64 	%rd766, {%r406, %r407};
	shl.b64 	%rd767, %rd763, 4;
	and.b32  	%r408, %r401, 8;
	setp.eq.s32 	%p141, %r408, 0;
	selp.b64 	%rd768, 0, 1080, %p141;
	and.b32  	%r409, %r401, 4;
	setp.eq.s32 	%p142, %r409, 0;
	xor.b64  	%rd769, %rd768, 540;
	selp.b64 	%rd770, %rd768, %rd769, %p142;
	and.b32  	%r410, %r401, 2;
	setp.eq.s32 	%p143, %r410, 0;
	xor.b64  	%rd771, %rd770, 270;
	selp.b64 	%rd772, %rd770, %rd771, %p143;
	and.b64  	%rd773, %rd765, 1;
	setp.eq.b64 	%p144, %rd773, 1;
	xor.b64  	%rd774, %rd772, 135;
	selp.b64 	%rd775, %rd774, %rd772, %p144;
	xor.b64  	%rd776, %rd775, %rd767;
	shr.u64 	%rd777, %rd716, 52;
	and.b64  	%rd778, %rd777, 240;
	add.s64 	%rd779, %rd1, %rd778;
	ld.local.v2.u64 	{%rd780, %rd781}, [%rd779];
	xor.b64  	%rd782, %rd776, %rd780;
	xor.b64  	%rd783, %rd781, %rd766;
	shr.u64 	%rd784, %rd783, 60;
	cvt.u32.u64 	%r411, %rd784;
	mov.b64 	{%r412, %r413}, %rd782;
	mov.b64 	{%r414, %r415}, %rd783;
	shf.l.wrap.b32 	%r416, %r413, %r414, 4;
	shf.l.wrap.b32 	%r417, %r414, %r415, 4;
	mov.b64 	%rd785, {%r416, %r417};
	shl.b64 	%rd786, %rd782, 4;
	and.b32  	%r418, %r411, 8;
	setp.eq.s32 	%p145, %r418, 0;
	selp.b64 	%rd787, 0, 1080, %p145;
	and.b32  	%r419, %r411, 4;
	setp.eq.s32 	%p146, %r419, 0;
	xor.b64  	%rd788, %rd787, 540;
	selp.b64 	%rd789, %rd787, %rd788, %p146;
	and.b32  	%r420, %r411, 2;
	setp.eq.s32 	%p147, %r420, 0;
	xor.b64  	%rd790, %rd789, 270;
	selp.b64 	%rd791, %rd789, %rd790, %p147;
	and.b64  	%rd792, %rd784, 1;
	setp.eq.b64 	%p148, %rd792, 1;
	xor.b64  	%rd793, %rd791, 135;
	selp.b64 	%rd794, %rd793, %rd791, %p148;
	xor.b64  	%rd795, %rd794, %rd786;
	shr.u64 	%rd796, %rd716, 48;
	and.b64  	%rd797, %rd796, 240;
	add.s64 	%rd798, %rd1, %rd797;
	ld.local.v2.u64 	{%rd799, %rd800}, [%rd798];
	xor.b64  	%rd801, %rd795, %rd799;
	xor.b64  	%rd802, %rd800, %rd785;
	shr.u64 	%rd803, %rd802, 60;
	cvt.u32.u64 	%r421, %rd803;
	mov.b64 	{%r422, %r423}, %rd801;
	mov.b64 	{%r424, %r425}, %rd802;
	shf.l.wrap.b32 	%r426, %r423, %r424, 4;
	shf.l.wrap.b32 	%r427, %r424, %r425, 4;
	mov.b64 	%rd804, {%r426, %r427};
	shl.b64 	%rd805, %rd801, 4;
	and.b32  	%r428, %r421, 8;
	setp.eq.s32 	%p149, %r428, 0;
	selp.b64 	%rd806, 0, 1080, %p149;
	and.b32  	%r429, %r421, 4;
	setp.eq.s32 	%p150, %r429, 0;
	xor.b64  	%rd807, %rd806, 540;
	selp.b64 	%rd808, %rd806, %rd807, %p150;
	and.b32  	%r430, %r421, 2;
	setp.eq.s32 	%p151, %r430, 0;
	xor.b64  	%rd809, %rd808, 270;
	selp.b64 	%rd810, %rd808, %rd809, %p151;
	and.b64  	%rd811, %rd803, 1;
	setp.eq.b64 	%p152, %rd811, 1;
	xor.b64  	%rd812, %rd810, 135;
	selp.b64 	%rd813, %rd812, %rd810, %p152;
	xor.b64  	%rd814, %rd813, %rd805;
	shr.u64 	%rd815, %rd716, 44;
	and.b64  	%rd816, %rd815, 240;
	add.s64 	%rd817, %rd1, %rd816;
	ld.local.v2.u64 	{%rd818, %rd819}, [%rd817];
	xor.b64  	%rd820, %rd814, %rd818;
	xor.b64  	%rd821, %rd819, %rd804;
	shr.u64 	%rd822, %rd821, 60;
	cvt.u32.u64 	%r431, %rd822;
	mov.b64 	{%r432, %r433}, %rd820;
	mov.b64 	{%r434, %r435}, %rd821;
	shf.l.wrap.b32 	%r436, %r433, %r434, 4;
	shf.l.wrap.b32 	%r437, %r434, %r435, 4;
	mov.b64 	%rd823, {%r436, %r437};
	shl.b64 	%rd824, %rd820, 4;
	and.b32  	%r438, %r431, 8;
	setp.eq.s32 	%p153, %r438, 0;
	selp.b64 	%rd825, 0, 1080, %p153;
	and.b32  	%r439, %r431, 4;
	setp.eq.s32 	%p154, %r439, 0;
	xor.b64  	%rd826, %rd825, 540;
	selp.b64 	%rd827, %rd825, %rd826, %p154;
	and.b32  	%r440, %r431, 2;
	setp.eq.s32 	%p155, %r440, 0;
	xor.b64  	%rd828, %rd827, 270;
	selp.b64 	%rd829, %rd827, %rd828, %p155;
	and.b64  	%rd830, %rd822, 1;
	setp.eq.b64 	%p156, %rd830, 1;
	xor.b64  	%rd831, %rd829, 135;
	selp.b64 	%rd832, %rd831, %rd829, %p156;
	xor.b64  	%rd833, %rd832, %rd824;
	shr.u64 	%rd834, %rd716, 40;
	and.b64  	%rd835, %rd834, 240;
	add.s64 	%rd836, %rd1, %rd835;
	ld.local.v2.u64 	{%rd837, %rd838}, [%rd836];
	xor.b64  	%rd839, %rd833, %rd837;
	xor.b64  	%rd840, %rd838, %rd823;
	shr.u64 	%rd841, %rd840, 60;
	cvt.u32.u64 	%r441, %rd841;
	mov.b64 	{%r442, %r443}, %rd839;
	mov.b64 	{%r444, %r445}, %rd840;
	shf.l.wrap.b32 	%r446, %r443, %r444, 4;
	shf.l.wrap.b32 	%r447, %r444, %r445, 4;
	mov.b64 	%rd842, {%r446, %r447};
	shl.b64 	%rd843, %rd839, 4;
	and.b32  	%r448, %r441, 8;
	setp.eq.s32 	%p157, %r448, 0;
	selp.b64 	%rd844, 0, 1080, %p157;
	and.b32  	%r449, %r441, 4;
	setp.eq.s32 	%p158, %r449, 0;
	xor.b64  	%rd845, %rd844, 540;
	selp.b64 	%rd846, %rd844, %rd845, %p158;
	and.b32  	%r450, %r441, 2;
	setp.eq.s32 	%p159, %r450, 0;
	xor.b64  	%rd847, %rd846, 270;
	selp.b64 	%rd848, %rd846, %rd847, %p159;
	and.b64  	%rd849, %rd841, 1;
	setp.eq.b64 	%p160, %rd849, 1;
	xor.b64  	%rd850, %rd848, 135;
	selp.b64 	%rd851, %rd850, %rd848, %p160;
	xor.b64  	%rd852, %rd851, %rd843;
	shr.u64 	%rd853, %rd716, 36;
	and.b64  	%rd854, %rd853, 240;
	add.s64 	%rd855, %rd1, %rd854;
	ld.local.v2.u64 	{%rd856, %rd857}, [%rd855];
	xor.b64  	%rd858, %rd852, %rd856;
	xor.b64  	%rd859, %rd857, %rd842;
	shr.u64 	%rd860, %rd859, 60;
	cvt.u32.u64 	%r451, %rd860;
	mov.b64 	{%r452, %r453}, %rd858;
	mov.b64 	{%r454, %r455}, %rd859;
	shf.l.wrap.b32 	%r456, %r453, %r454, 4;
	shf.l.wrap.b32 	%r457, %r454, %r455, 4;
	mov.b64 	%rd861, {%r456, %r457};
	shl.b64 	%rd862, %rd858, 4;
	and.b32  	%r458, %r451, 8;
	setp.eq.s32 	%p161, %r458, 0;
	selp.b64 	%rd863, 0, 1080, %p161;
	and.b32  	%r459, %r451, 4;
	setp.eq.s32 	%p162, %r459, 0;
	xor.b64  	%rd864, %rd863, 540;
	selp.b64 	%rd865, %rd863, %rd864, %p162;
	and.b32  	%r460, %r451, 2;
	setp.eq.s32 	%p163, %r460, 0;
	xor.b64  	%rd866, %rd865, 270;
	selp.b64 	%rd867, %rd865, %rd866, %p163;
	and.b64  	%rd868, %rd860, 1;
	setp.eq.b64 	%p164, %rd868, 1;
	xor.b64  	%rd869, %rd867, 135;
	selp.b64 	%rd870, %rd869, %rd867, %p164;
	xor.b64  	%rd871, %rd870, %rd862;
	shr.u64 	%rd872, %rd716, 32;
	and.b64  	%rd873, %rd872, 240;
	add.s64 	%rd874, %rd1, %rd873;
	ld.local.v2.u64 	{%rd875, %rd876}, [%rd874];
	xor.b64  	%rd877, %rd871, %rd875;
	xor.b64  	%rd878, %rd876, %rd861;
	shr.u64 	%rd879, %rd878, 60;
	cvt.u32.u64 	%r461, %rd879;
	mov.b64 	{%r462, %r463}, %rd877;
	mov.b64 	{%r464, %r465}, %rd878;
	shf.l.wrap.b32 	%r466, %r463, %r464, 4;
	shf.l.wrap.b32 	%r467, %r464, %r465, 4;
	mov.b64 	%rd880, {%r466, %r467};
	shl.b64 	%rd881, %rd877, 4;
	and.b32  	%r468, %r461, 8;
	setp.eq.s32 	%p165, %r468, 0;
	selp.b64 	%rd882, 0, 1080, %p165;
	and.b32  	%r469, %r461, 4;
	setp.eq.s32 	%p166, %r469, 0;
	xor.b64  	%rd883, %rd882, 540;
	selp.b64 	%rd884, %rd882, %rd883, %p166;
	and.b32  	%r470, %r461, 2;
	setp.eq.s32 	%p167, %r470, 0;
	xor.b64  	%rd885, %rd884, 270;
	selp.b64 	%rd886, %rd884, %rd885, %p167;
	and.b64  	%rd887, %rd879, 1;
	setp.eq.b64 	%p168, %rd887, 1;
	xor.b64  	%rd888, %rd886, 135;
	selp.b64 	%rd889, %rd888, %rd886, %p168;
	xor.b64  	%rd890, %rd889, %rd881;
	shr.u64 	%rd891, %rd716, 28;
	and.b64  	%rd892, %rd891, 240;
	add.s64 	%rd893, %rd1, %rd892;
	ld.local.v2.u64 	{%rd894, %rd895}, [%rd893];
	xor.b64  	%rd896, %rd890, %rd894;
	xor.b64  	%rd897, %rd895, %rd880;
	shr.u64 	%rd898, %rd897, 60;
	cvt.u32.u64 	%r471, %rd898;
	mov.b64 	{%r472, %r473}, %rd896;
	mov.b64 	{%r474, %r475}, %rd897;
	shf.l.wrap.b32 	%r476, %r473, %r474, 4;
	shf.l.wrap.b32 	%r477, %r474, %r475, 4;
	mov.b64 	%rd899, {%r476, %r477};
	shl.b64 	%rd900, %rd896, 4;
	and.b32  	%r478, %r471, 8;
	setp.eq.s32 	%p169, %r478, 0;
	selp.b64 	%rd901, 0, 1080, %p169;
	and.b32  	%r479, %r471, 4;
	setp.eq.s32 	%p170, %r479, 0;
	xor.b64  	%rd902, %rd901, 540;
	selp.b64 	%rd903, %rd901, %rd902, %p170;
	and.b32  	%r480, %r471, 2;
	setp.eq.s32 	%p171, %r480, 0;
	xor.b64  	%rd904, %rd903, 270;
	selp.b64 	%rd905, %rd903, %rd904, %p171;
	and.b64  	%rd906, %rd898, 1;
	setp.eq.b64 	%p172, %rd906, 1;
	xor.b64  	%rd907, %rd905, 135;
	selp.b64 	%rd908, %rd907, %rd905, %p172;
	xor.b64  	%rd909, %rd908, %rd900;
	shr.u64 	%rd910, %rd716, 24;
	and.b64  	%rd911, %rd910, 240;
	add.s64 	%rd912, %rd1, %rd911;
	ld.local.v2.u64 	{%rd913, %rd914}, [%rd912];
	xor.b64  	%rd915, %rd909, %rd913;
	xor.b64  	%rd916, %rd914, %rd899;
	shr.u64 	%rd917, %rd916, 60;
	cvt.u32.u64 	%r481, %rd917;
	mov.b64 	{%r482, %r483}, %rd915;
	mov.b64 	{%r484, %r485}, %rd916;
	shf.l.wrap.b32 	%r486, %r483, %r484, 4;
	shf.l.wrap.b32 	%r487, %r484, %r485, 4;
	mov.b64 	%rd918, {%r486, %r487};
	shl.b64 	%rd919, %rd915, 4;
	and.b32  	%r488, %r481, 8;
	setp.eq.s32 	%p173, %r488, 0;
	selp.b64 	%rd920, 0, 1080, %p173;
	and.b32  	%r489, %r481, 4;
	setp.eq.s32 	%p174, %r489, 0;
	xor.b64  	%rd921, %rd920, 540;
	selp.b64 	%rd922, %rd920, %rd921, %p174;
	and.b32  	%r490, %r481, 2;
	setp.eq.s32 	%p175, %r490, 0;
	xor.b64  	%rd923, %rd922, 270;
	selp.b64 	%rd924, %rd922, %rd923, %p175;
	and.b64  	%rd925, %rd917, 1;
	setp.eq.b64 	%p176, %rd925, 1;
	xor.b64  	%rd926, %rd924, 135;
	selp.b64 	%rd927, %rd926, %rd924, %p176;
	xor.b64  	%rd928, %rd927, %rd919;
	shr.u64 	%rd929, %rd716, 20;
	and.b64  	%rd930, %rd929, 240;
	add.s64 	%rd931, %rd1, %rd930;
	ld.local.v2.u64 	{%rd932, %rd933}, [%rd931];
	xor.b64  	%rd934, %rd928, %rd932;
	xor.b64  	%rd935, %rd933, %rd918;
	shr.u64 	%rd936, %rd935, 60;
	cvt.u32.u64 	%r491, %rd936;
	mov.b64 	{%r492, %r493}, %rd934;
	mov.b64 	{%r494, %r495}, %rd935;
	shf.l.wrap.b32 	%r496, %r493, %r494, 4;
	shf.l.wrap.b32 	%r497, %r494, %r495, 4;
	mov.b64 	%rd937, {%r496, %r497};
	shl.b64 	%rd938, %rd934, 4;
	and.b32  	%r498, %r491, 8;
	setp.eq.s32 	%p177, %r498, 0;
	selp.b64 	%rd939, 0, 1080, %p177;
	and.b32  	%r499, %r491, 4;
	setp.eq.s32 	%p178, %r499, 0;
	xor.b64  	%rd940, %rd939, 540;
	selp.b64 	%rd941, %rd939, %rd940, %p178;
	and.b32  	%r500, %r491, 2;
	setp.eq.s32 	%p179, %r500, 0;
	xor.b64  	%rd942, %rd941, 270;
	selp.b64 	%rd943, %rd941, %rd942, %p179;
	and.b64  	%rd944, %rd936, 1;
	setp.eq.b64 	%p180, %rd944, 1;
	xor.b64  	%rd945, %rd943, 135;
	selp.b64 	%rd946, %rd945, %rd943, %p180;
	xor.b64  	%rd947, %rd946, %rd938;
	shr.u64 	%rd948, %rd716, 16;
	and.b64  	%rd949, %rd948, 240;
	add.s64 	%rd950, %rd1, %rd949;
	ld.local.v2.u64 	{%rd951, %rd952}, [%rd950];
	xor.b64  	%rd953, %rd947, %rd951;
	xor.b64  	%rd954, %rd952, %rd937;
	shr.u64 	%rd955, %rd954, 60;
	cvt.u32.u64 	%r501, %rd955;
	mov.b64 	{%r502, %r503}, %rd953;
	mov.b64 	{%r504, %r505}, %rd954;
	shf.l.wrap.b32 	%r506, %r503, %r504, 4;
	shf.l.wrap.b32 	%r507, %r504, %r505, 4;
	mov.b64 	%rd956, {%r506, %r507};
	shl.b64 	%rd957, %rd953, 4;
	and.b32  	%r508, %r501, 8;
	setp.eq.s32 	%p181, %r508, 0;
	selp.b64 	%rd958, 0, 1080, %p181;
	and.b32  	%r509, %r501, 4;
	setp.eq.s32 	%p182, %r509, 0;
	xor.b64  	%rd959, %rd958, 540;
	selp.b64 	%rd960, %rd958, %rd959, %p182;
	and.b32  	%r510, %r501, 2;
	setp.eq.s32 	%p183, %r510, 0;
	xor.b64  	%rd961, %rd960, 270;
	selp.b64 	%rd962, %rd960, %rd961, %p183;
	and.b64  	%rd963, %rd955, 1;
	setp.eq.b64 	%p184, %rd963, 1;
	xor.b64  	%rd964, %rd962, 135;
	selp.b64 	%rd965, %rd964, %rd962, %p184;
	xor.b64  	%rd966, %rd965, %rd957;
	shr.u64 	%rd967, %rd716, 12;
	and.b64  	%rd968, %rd967, 240;
	add.s64 	%rd969, %rd1, %rd968;
	ld.local.v2.u64 	{%rd970, %rd971}, [%rd969];
	xor.b64  	%rd972, %rd966, %rd970;
	xor.b64  	%rd973, %rd971, %rd956;
	shr.u64 	%rd974, %rd973, 60;
	cvt.u32.u64 	%r511, %rd974;
	mov.b64 	{%r512, %r513}, %rd972;
	mov.b64 	{%r514, %r515}, %rd973;
	shf.l.wrap.b32 	%r516, %r513, %r514, 4;
	shf.l.wrap.b32 	%r517, %r514, %r515, 4;
	mov.b64 	%rd975, {%r516, %r517};
	shl.b64 	%rd976, %rd972, 4;
	and.b32  	%r518, %r511, 8;
	setp.eq.s32 	%p185, %r518, 0;
	selp.b64 	%rd977, 0, 1080, %p185;
	and.b32  	%r519, %r511, 4;
	setp.eq.s32 	%p186, %r519, 0;
	xor.b64  	%rd978, %rd977, 540;
	selp.b64 	%rd979, %rd977, %rd978, %p186;
	and.b32  	%r520, %r511, 2;
	setp.eq.s32 	%p187, %r520, 0;
	xor.b64  	%rd980, %rd979, 270;
	selp.b64 	%rd981, %rd979, %rd980, %p187;
	and.b64  	%rd982, %rd974, 1;
	setp.eq.b64 	%p188, %rd982, 1;
	xor.b64  	%rd983, %rd981, 135;
	selp.b64 	%rd984, %rd983, %rd981, %p188;
	xor.b64  	%rd985, %rd984, %rd976;
	shr.u64 	%rd986, %rd716, 8;
	and.b64  	%rd987, %rd986, 240;
	add.s64 	%rd988, %rd1, %rd987;
	ld.local.v2.u64 	{%rd989, %rd990}, [%rd988];
	xor.b64  	%rd991, %rd985, %rd989;
	xor.b64  	%rd992, %rd990, %rd975;
	shr.u64 	%rd993, %rd992, 60;
	cvt.u32.u64 	%r521, %rd993;
	mov.b64 	{%r522, %r523}, %rd991;
	mov.b64 	{%r524, %r525}, %rd992;
	shf.l.wrap.b32 	%r526, %r523, %r524, 4;
	shf.l.wrap.b32 	%r527, %r524, %r525, 4;
	mov.b64 	%rd994, {%r526, %r527};
	shl.b64 	%rd995, %rd991, 4;
	and.b32  	%r528, %r521, 8;
	setp.eq.s32 	%p189, %r528, 0;
	selp.b64 	%rd996, 0, 1080, %p189;
	and.b32  	%r529, %r521, 4;
	setp.eq.s32 	%p190, %r529, 0;
	xor.b64  	%rd997, %rd996, 540;
	selp.b64 	%rd998, %rd996, %rd997, %p190;
	and.b32  	%r530, %r521, 2;
	setp.eq.s32 	%p191, %r530, 0;
	xor.b64  	%rd999, %rd998, 270;
	selp.b64 	%rd1000, %rd998, %rd999, %p191;
	and.b64  	%rd1001, %rd993, 1;
	setp.eq.b64 	%p192, %rd1001, 1;
	xor.b64  	%rd1002, %rd1000, 135;
	selp.b64 	%rd1003, %rd1002, %rd1000, %p192;
	xor.b64  	%rd1004, %rd1003, %rd995;
	shr.u64 	%rd1005, %rd716, 4;
	and.b64  	%rd1006, %rd1005, 240;
	add.s64 	%rd1007, %rd1, %rd1006;
	ld.local.v2.u64 	{%rd1008, %rd1009}, [%rd1007];
	xor.b64  	%rd1010, %rd1004, %rd1008;
	xor.b64  	%rd1011, %rd1009, %rd994;
	shr.u64 	%rd1012, %rd1011, 60;
	cvt.u32.u64 	%r531, %rd1012;
	mov.b64 	{%r532, %r533}, %rd1010;
	mov.b64 	{%r534, %r535}, %rd1011;
	shf.l.wrap.b32 	%r536, %r533, %r534, 4;
	shf.l.wrap.b32 	%r537, %r534, %r535, 4;
	mov.b64 	%rd1013, {%r536, %r537};
	shl.b64 	%rd1014, %rd1010, 4;
	and.b32  	%r538, %r531, 8;
	setp.eq.s32 	%p193, %r538, 0;
	selp.b64 	%rd1015, 0, 1080, %p193;
	and.b32  	%r539, %r531, 4;
	setp.eq.s32 	%p194, %r539, 0;
	xor.b64  	%rd1016, %rd1015, 540;
	selp.b64 	%rd1017, %rd1015, %rd1016, %p194;
	and.b32  	%r540, %r531, 2;
	setp.eq.s32 	%p195, %r540, 0;
	xor.b64  	%rd1018, %rd1017, 270;
	selp.b64 	%rd1019, %rd1017, %rd1018, %p195;
	and.b64  	%rd1020, %rd1012, 1;
	setp.eq.b64 	%p196, %rd1020, 1;
	xor.b64  	%rd1021, %rd1019, 135;
	selp.b64 	%rd1022, %rd1021, %rd1019, %p196;
	xor.b64  	%rd1023, %rd1022, %rd1014;
	and.b64  	%rd1024, %rd716, 240;
	add.s64 	%rd1025, %rd1, %rd1024;
	ld.local.v2.u64 	{%rd1026, %rd1027}, [%rd1025];
	xor.b64  	%rd1028, %rd1023, %rd1026;
	xor.b64  	%rd1029, %rd1027, %rd1013;
	shr.u64 	%rd1030, %rd1029, 60;
	cvt.u32.u64 	%r541, %rd1030;
	mov.b64 	{%r542, %r543}, %rd1028;
	mov.b64 	{%r544, %r545}, %rd1029;
	shf.l.wrap.b32 	%r546, %r543, %r544, 4;
	shf.l.wrap.b32 	%r547, %r544, %r545, 4;
	mov.b64 	%rd1031, {%r546, %r547};
	shl.b64 	%rd1032, %rd1028, 4;
	and.b32  	%r548, %r541, 8;
	setp.eq.s32 	%p197, %r548, 0;
	selp.b64 	%rd1033, 0, 1080, %p197;
	and.b32  	%r549, %r541, 4;
	setp.eq.s32 	%p198, %r549, 0;
	xor.b64  	%rd1034, %rd1033, 540;
	selp.b64 	%rd1035, %rd1033, %rd1034, %p198;
	and.b32  	%r550, %r541, 2;
	setp.eq.s32 	%p199, %r550, 0;
	xor.b64  	%rd1036, %rd1035, 270;
	selp.b64 	%rd1037, %rd1035, %rd1036, %p199;
	and.b64  	%rd1038, %rd1030, 1;
	setp.eq.b64 	%p200, %rd1038, 1;
	xor.b64  	%rd1039, %rd1037, 135;
	selp.b64 	%rd1040, %rd1039, %rd1037, %p200;
	xor.b64  	%rd1041, %rd1040, %rd1032;
	shl.b64 	%rd1042, %rd716, 4;
	and.b64  	%rd1043, %rd1042, 240;
	add.s64 	%rd1044, %rd1, %rd1043;
	ld.local.v2.u64 	{%rd1045, %rd1046}, [%rd1044];
	xor.b64  	%rd1047, %rd1041, %rd1045;
	xor.b64  	%rd1048, %rd1046, %rd1031;
	shr.u64 	%rd1049, %rd1048, 60;
	cvt.u32.u64 	%r551, %rd1049;
	mov.b64 	{%r552, %r553}, %rd1047;
	mov.b64 	{%r554, %r555}, %rd1048;
	shf.l.wrap.b32 	%r556, %r553, %r554, 4;
	shf.l.wrap.b32 	%r557, %r554, %r555, 4;
	mov.b64 	%rd1050, {%r556, %r557};
	shl.b64 	%rd1051, %rd1047, 4;
	and.b32  	%r558, %r551, 8;
	setp.eq.s32 	%p201, %r558, 0;
	selp.b64 	%rd1052, 0, 1080, %p201;
	and.b32  	%r559, %r551, 4;
	setp.eq.s32 	%p202, %r559, 0;
	xor.b64  	%rd1053, %rd1052, 540;
	selp.b64 	%rd1054, %rd1052, %rd1053, %p202;
	and.b32  	%r560, %r551, 2;
	setp.eq.s32 	%p203, %r560, 0;
	xor.b64  	%rd1055, %rd1054, 270;
	selp.b64 	%rd1056, %rd1054, %rd1055, %p203;
	and.b64  	%rd1057, %rd1049, 1;
	setp.eq.b64 	%p204, %rd1057, 1;
	xor.b64  	%rd1058, %rd1056, 135;
	selp.b64 	%rd1059, %rd1058, %rd1056, %p204;
	xor.b64  	%rd1060, %rd1059, %rd1051;
	shr.u64 	%rd1061, %rd715, 56;
	and.b64  	%rd1062, %rd1061, 240;
	add.s64 	%rd1063, %rd1, %rd1062;
	ld.local.v2.u64 	{%rd1064, %rd1065}, [%rd1063];
	xor.b64  	%rd1066, %rd1060, %rd1064;
	xor.b64  	%rd1067, %rd1065, %rd1050;
	shr.u64 	%rd1068, %rd1067, 60;
	cvt.u32.u64 	%r561, %rd1068;
	mov.b64 	{%r562, %r563}, %rd1066;
	mov.b64 	{%r564, %r565}, %rd1067;
	shf.l.wrap.b32 	%r566, %r563, %r564, 4;
	shf.l.wrap.b32 	%r567, %r564, %r565, 4;
	mov.b64 	%rd1069, {%r566, %r567};
	shl.b64 	%rd1070, %rd1066, 4;
	and.b32  	%r568, %r561, 8;
	setp.eq.s32 	%p205, %r568, 0;
	selp.b64 	%rd1071, 0, 1080, %p205;
	and.b32  	%r569, %r561, 4;
	setp.eq.s32 	%p206, %r569, 0;
	xor.b64  	%rd1072, %rd1071, 540;
	selp.b64 	%rd1073, %rd1071, %rd1072, %p206;
	and.b32  	%r570, %r561, 2;
	setp.eq.s32 	%p207, %r570, 0;
	xor.b64  	%rd1074, %rd1073, 270;
	selp.b64 	%rd1075, %rd1073, %rd1074, %p207;
	and.b64  	%rd1076, %rd1068, 1;
	setp.eq.b64 	%p208, %rd1076, 1;
	xor.b64  	%rd1077, %rd1075, 135;
	selp.b64 	%rd1078, %rd1077, %rd1075, %p208;
	xor.b64  	%rd1079, %rd1078, %rd1070;
	shr.u64 	%rd1080, %rd715, 52;
	and.b64  	%rd1081, %rd1080, 240;
	add.s64 	%rd1082, %rd1, %rd1081;
	ld.local.v2.u64 	{%rd1083, %rd1084}, [%rd1082];
	xor.b64  	%rd1085, %rd1079, %rd1083;
	xor.b64  	%rd1086, %rd1084, %rd1069;
	shr.u64 	%rd1087, %rd1086, 60;
	cvt.u32.u64 	%r571, %rd1087;
	mov.b64 	{%r572, %r573}, %rd1085;
	mov.b64 	{%r574, %r575}, %rd1086;
	shf.l.wrap.b32 	%r576, %r573, %r574, 4;
	shf.l.wrap.b32 	%r577, %r574, %r575, 4;
	mov.b64 	%rd1088, {%r576, %r577};
	shl.b64 	%rd1089, %rd1085, 4;
	and.b32  	%r578, %r571, 8;
	setp.eq.s32 	%p209, %r578, 0;
	selp.b64 	%rd1090, 0, 1080, %p209;
	and.b32  	%r579, %r571, 4;
	setp.eq.s32 	%p210, %r579, 0;
	xor.b64  	%rd1091, %rd1090, 540;
	selp.b64 	%rd1092, %rd1090, %rd1091, %p210;
	and.b32  	%r580, %r571, 2;
	setp.eq.s32 	%p211, %r580, 0;
	xor.b64  	%rd1093, %rd1092, 270;
	selp.b64 	%rd1094, %rd1092, %rd1093, %p211;
	and.b64  	%rd1095, %rd1087, 1;
	setp.eq.b64 	%p212, %rd1095, 1;
	xor.b64  	%rd1096, %rd1094, 135;
	selp.b64 	%rd1097, %rd1096, %rd1094, %p212;
	xor.b64  	%rd1098, %rd1097, %rd1089;
	shr.u64 	%rd1099, %rd715, 48;
	and.b64  	%rd1100, %rd1099, 240;
	add.s64 	%rd1101, %rd1, %rd1100;
	ld.local.v2.u64 	{%rd1102, %rd1103}, [%rd1101];
	xor.b64  	%rd1104, %rd1098, %rd1102;
	xor.b64  	%rd1105, %rd1103, %rd1088;
	shr.u64 	%rd1106, %rd1105, 60;
	cvt.u32.u64 	%r581, %rd1106;
	mov.b64 	{%r582, %r583}, %rd1104;
	mov.b64 	{%r584, %r585}, %rd1105;
	shf.l.wrap.b32 	%r586, %r583, %r584, 4;
	shf.l.wrap.b32 	%r587, %r584, %r585, 4;
	mov.b64 	%rd1107, {%r586, %r587};
	shl.b64 	%rd1108, %rd1104, 4;
	and.b32  	%r588, %r581, 8;
	setp.eq.s32 	%p213, %r588, 0;
	selp.b64 	%rd1109, 0, 1080, %p213;
	and.b32  	%r589, %r581, 4;
	setp.eq.s32 	%p214, %r589, 0;
	xor.b64  	%rd1110, %rd1109, 540;
	selp.b64 	%rd1111, %rd1109, %rd1110, %p214;
	and.b32  	%r590, %r581, 2;
	setp.eq.s32 	%p215, %r590, 0;
	xor.b64  	%rd1112, %rd1111, 270;
	selp.b64 	%rd1113, %rd1111, %rd1112, %p215;
	and.b64  	%rd1114, %rd1106, 1;
	setp.eq.b64 	%p216, %rd1114, 1;
	xor.b64  	%rd1115, %rd1113, 135;
	selp.b64 	%rd1116, %rd1115, %rd1113, %p216;
	xor.b64  	%rd1117, %rd1116, %rd1108;
	shr.u64 	%rd1118, %rd715, 44;
	and.b64  	%rd1119, %rd1118, 240;
	add.s64 	%rd1120, %rd1, %rd1119;
	ld.local.v2.u64 	{%rd1121, %rd1122}, [%rd1120];
	xor.b64  	%rd1123, %rd1117, %rd1121;
	xor.b64  	%rd1124, %rd1122, %rd1107;
	shr.u64 	%rd1125, %rd1124, 60;
	cvt.u32.u64 	%r591, %rd1125;
	mov.b64 	{%r592, %r593}, %rd1123;
	mov.b64 	{%r594, %r595}, %rd1124;
	shf.l.wrap.b32 	%r596, %r593, %r594, 4;
	shf.l.wrap.b32 	%r597, %r594, %r595, 4;
	mov.b64 	%rd1126, {%r596, %r597};
	shl.b64 	%rd1127, %rd1123, 4;
	and.b32  	%r598, %r591, 8;
	setp.eq.s32 	%p217, %r598, 0;
	selp.b64 	%rd1128, 0, 1080, %p217;
	and.b32  	%r599, %r591, 4;
	setp.eq.s32 	%p218, %r599, 0;
	xor.b64  	%rd1129, %rd1128, 540;
	selp.b64 	%rd1130, %rd1128, %rd1129, %p218;
	and.b32  	%r600, %r591, 2;
	setp.eq.s32 	%p219, %r600, 0;
	xor.b64  	%rd1131, %rd1130, 270;
	selp.b64 	%rd1132, %rd1130, %rd1131, %p219;
	and.b64  	%rd1133, %rd1125, 1;
	setp.eq.b64 	%p220, %rd1133, 1;
	xor.b64  	%rd1134, %rd1132, 135;
	selp.b64 	%rd1135, %rd1134, %rd1132, %p220;
	xor.b64  	%rd1136, %rd1135, %rd1127;
	shr.u64 	%rd1137, %rd715, 40;
	and.b64  	%rd1138, %rd1137, 240;
	add.s64 	%rd1139, %rd1, %rd1138;
	ld.local.v2.u64 	{%rd1140, %rd1141}, [%rd1139];
	xor.b64  	%rd1142, %rd1136, %rd1140;
	xor.b64  	%rd1143, %rd1141, %rd1126;
	shr.u64 	%rd1144, %rd1143, 60;
	cvt.u32.u64 	%r601, %rd1144;
	mov.b64 	{%r602, %r603}, %rd1142;
	mov.b64 	{%r604, %r605}, %rd1143;
	shf.l.wrap.b32 	%r606, %r603, %r604, 4;
	shf.l.wrap.b32 	%r607, %r604, %r605, 4;
	mov.b64 	%rd1145, {%r606, %r607};
	shl.b64 	%rd1146, %rd1142, 4;
	and.b32  	%r608, %r601, 8;
	setp.eq.s32 	%p221, %r608, 0;
	selp.b64 	%rd1147, 0, 1080, %p221;
	and.b32  	%r609, %r601, 4;
	setp.eq.s32 	%p222, %r609, 0;
	xor.b64  	%rd1148, %rd1147, 540;
	selp.b64 	%rd1149, %rd1147, %rd1148, %p222;
	and.b32  	%r610, %r601, 2;
	setp.eq.s32 	%p223, %r610, 0;
	xor.b64  	%rd1150, %rd1149, 270;
	selp.b64 	%rd1151, %rd1149, %rd1150, %p223;
	and.b64  	%rd1152, %rd1144, 1;
	setp.eq.b64 	%p224, %rd1152, 1;
	xor.b64  	%rd1153, %rd1151, 135;
	selp.b64 	%rd1154, %rd1153, %rd1151, %p224;
	xor.b64  	%rd1155, %rd1154, %rd1146;
	shr.u64 	%rd1156, %rd715, 36;
	and.b64  	%rd1157, %rd1156, 240;
	add.s64 	%rd1158, %rd1, %rd1157;
	ld.local.v2.u64 	{%rd1159, %rd1160}, [%rd1158];
	xor.b64  	%rd1161, %rd1155, %rd1159;
	xor.b64  	%rd1162, %rd1160, %rd1145;
	shr.u64 	%rd1163, %rd1162, 60;
	cvt.u32.u64 	%r611, %rd1163;
	mov.b64 	{%r612, %r613}, %rd1161;
	mov.b64 	{%r614, %r615}, %rd1162;
	shf.l.wrap.b32 	%r616, %r613, %r614, 4;
	shf.l.wrap.b32 	%r617, %r614, %r615, 4;
	mov.b64 	%rd1164, {%r616, %r617};
	shl.b64 	%rd1165, %rd1161, 4;
	and.b32  	%r618, %r611, 8;
	setp.eq.s32 	%p225, %r618, 0;
	selp.b64 	%rd1166, 0, 1080, %p225;
	and.b32  	%r619, %r611, 4;
	setp.eq.s32 	%p226, %r619, 0;
	xor.b64  	%rd1167, %rd1166, 540;
	selp.b64 	%rd1168, %rd1166, %rd1167, %p226;
	and.b32  	%r620, %r611, 2;
	setp.eq.s32 	%p227, %r620, 0;
	xor.b64  	%rd1169, %rd1168, 270;
	selp.b64 	%rd1170, %rd1168, %rd1169, %p227;
	and.b64  	%rd1171, %rd1163, 1;
	setp.eq.b64 	%p228, %rd1171, 1;
	xor.b64  	%rd1172, %rd1170, 135;
	selp.b64 	%rd1173, %rd1172, %rd1170, %p228;
	xor.b64  	%rd1174, %rd1173, %rd1165;
	shr.u64 	%rd1175, %rd715, 32;
	and.b64  	%rd1176, %rd1175, 240;
	add.s64 	%rd1177, %rd1, %rd1176;
	ld.local.v2.u64 	{%rd1178, %rd1179}, [%rd1177];
	xor.b64  	%rd1180, %rd1174, %rd1178;
	xor.b64  	%rd1181, %rd1179, %rd1164;
	shr.u64 	%rd1182, %rd1181, 60;
	cvt.u32.u64 	%r621, %rd1182;
	mov.b64 	{%r622, %r623}, %rd1180;
	mov.b64 	{%r624, %r625}, %rd1181;
	shf.l.wrap.b32 	%r626, %r623, %r624, 4;
	shf.l.wrap.b32 	%r627, %r624, %r625, 4;
	mov.b64 	%rd1183, {%r626, %r627};
	shl.b64 	%rd1184, %rd1180, 4;
	and.b32  	%r628, %r621, 8;
	setp.eq.s32 	%p229, %r628, 0;
	selp.b64 	%rd1185, 0, 1080, %p229;
	and.b32  	%r629, %r621, 4;
	setp.eq.s32 	%p230, %r629, 0;
	xor.b64  	%rd1186, %rd1185, 540;
	selp.b64 	%rd1187, %rd1185, %rd1186, %p230;
	and.b32  	%r630, %r621, 2;
	setp.eq.s32 	%p231, %r630, 0;
	xor.b64  	%rd1188, %rd1187, 270;
	selp.b64 	%rd1189, %rd1187, %rd1188, %p231;
	and.b64  	%rd1190, %rd1182, 1;
	setp.eq.b64 	%p232, %rd1190, 1;
	xor.b64  	%rd1191, %rd1189, 135;
	selp.b64 	%rd1192, %rd1191, %rd1189, %p232;
	xor.b64  	%rd1193, %rd1192, %rd1184;
	shr.u64 	%rd1194, %rd715, 28;
	and.b64  	%rd1195, %rd1194, 240;
	add.s64 	%rd1196, %rd1, %rd1195;
	ld.local.v2.u64 	{%rd1197, %rd1198}, [%rd1196];
	xor.b64  	%rd1199, %rd1193, %rd1197;
	xor.b64  	%rd1200, %rd1198, %rd1183;
	shr.u64 	%rd1201, %rd1200, 60;
	cvt.u32.u64 	%r631, %rd1201;
	mov.b64 	{%r632, %r633}, %rd1199;
	mov.b64 	{%r634, %r635}, %rd1200;
	shf.l.wrap.b32 	%r636, %r633, %r634, 4;
	shf.l.wrap.b32 	%r637, %r634, %r635, 4;
	mov.b64 	%rd1202, {%r636, %r637};
	shl.b64 	%rd1203, %rd1199, 4;
	and.b32  	%r638, %r631, 8;
	setp.eq.s32 	%p233, %r638, 0;
	selp.b64 	%rd1204, 0, 1080, %p233;
	and.b32  	%r639, %r631, 4;
	setp.eq.s32 	%p234, %r639, 0;
	xor.b64  	%rd1205, %rd1204, 540;
	selp.b64 	%rd1206, %rd1204, %rd1205, %p234;
	and.b32  	%r640, %r631, 2;
	setp.eq.s32 	%p235, %r640, 0;
	xor.b64  	%rd1207, %rd1206, 270;
	selp.b64 	%rd1208, %rd1206, %rd1207, %p235;
	and.b64  	%rd1209, %rd1201, 1;
	setp.eq.b64 	%p236, %rd1209, 1;
	xor.b64  	%rd1210, %rd1208, 135;
	selp.b64 	%rd1211, %rd1210, %rd1208, %p236;
	xor.b64  	%rd1212, %rd1211, %rd1203;
	shr.u64 	%rd1213, %rd715, 24;
	and.b64  	%rd1214, %rd1213, 240;
	add.s64 	%rd1215, %rd1, %rd1214;
	ld.local.v2.u64 	{%rd1216, %rd1217}, [%rd1215];
	xor.b64  	%rd1218, %rd1212, %rd1216;
	xor.b64  	%rd1219, %rd1217, %rd1202;
	shr.u64 	%rd1220, %rd1219, 60;
	cvt.u32.u64 	%r641, %rd1220;
	mov.b64 	{%r642, %r643}, %rd1218;
	mov.b64 	{%r644, %r645}, %rd1219;
	shf.l.wrap.b32 	%r646, %r643, %r644, 4;
	shf.l.wrap.b32 	%r647, %r644, %r645, 4;
	mov.b64 	%rd1221, {%r646, %r647};
	shl.b64 	%rd1222, %rd1218, 4;
	and.b32  	%r648, %r641, 8;
	setp.eq.s32 	%p237, %r648, 0;
	selp.b64 	%rd1223, 0, 1080, %p237;
	and.b32  	%r649, %r641, 4;
	setp.eq.s32 	%p238, %r649, 0;
	xor.b64  	%rd1224, %rd1223, 540;
	selp.b64 	%rd1225, %rd1223, %rd1224, %p238;
	and.b32  	%r650, %r641, 2;
	setp.eq.s32 	%p239, %r650, 0;
	xor.b64  	%rd1226, %rd1225, 270;
	selp.b64 	%rd1227, %rd1225, %rd1226, %p239;
	and.b64  	%rd1228, %rd1220, 1;
	setp.eq.b64 	%p240, %rd1228, 1;
	xor.b64  	%rd1229, %rd1227, 135;
	selp.b64 	%rd1230, %rd1229, %rd1227, %p240;
	xor.b64  	%rd1231, %rd1230, %rd1222;
	shr.u64 	%rd1232, %rd715, 20;
	and.b64  	%rd1233, %rd1232, 240;
	add.s64 	%rd1234, %rd1, %rd1233;
	ld.local.v2.u64 	{%rd1235, %rd1236}, [%rd1234];
	xor.b64  	%rd1237, %rd1231, %rd1235;
	xor.b64  	%rd1238, %rd1236, %rd1221;
	shr.u64 	%rd1239, %rd1238, 60;
	cvt.u32.u64 	%r651, %rd1239;
	mov.b64 	{%r652, %r653}, %rd1237;
	mov.b64 	{%r654, %r655}, %rd1238;
	shf.l.wrap.b32 	%r656, %r653, %r654, 4;
	shf.l.wrap.b32 	%r657, %r654, %r655, 4;
	mov.b64 	%rd1240, {%r656, %r657};
	shl.b64 	%rd1241, %rd1237, 4;
	and.b32  	%r658, %r651, 8;
	setp.eq.s32 	%p241, %r658, 0;
	selp.b64 	%rd1242, 0, 1080, %p241;
	and.b32  	%r659, %r651, 4;
	setp.eq.s32 	%p242, %r659, 0;
	xor.b64  	%rd1243, %rd1242, 540;
	selp.b64 	%rd1244, %rd1242, %rd1243, %p242;
	and.b32  	%r660, %r651, 2;
	setp.eq.s32 	%p243, %r660, 0;
	xor.b64  	%rd1245, %rd1244, 270;
	selp.b64 	%rd1246, %rd1244, %rd1245, %p243;
	and.b64  	%rd1247, %rd1239, 1;
	setp.eq.b64 	%p244, %rd1247, 1;
	xor.b64  	%rd1248, %rd1246, 135;
	selp.b64 	%rd1249, %rd1248, %rd1246, %p244;
	xor.b64  	%rd1250, %rd1249, %rd1241;
	shr.u64 	%rd1251, %rd715, 16;
	and.b64  	%rd1252, %rd1251, 240;
	add.s64 	%rd1253, %rd1, %rd1252;
	ld.local.v2.u64 	{%rd1254, %rd1255}, [%rd1253];
	xor.b64  	%rd1256, %rd1250, %rd1254;
	xor.b64  	%rd1257, %rd1255, %rd1240;
	shr.u64 	%rd1258, %rd1257, 60;
	cvt.u32.u64 	%r661, %rd1258;
	mov.b64 	{%r662, %r663}, %rd1256;
	mov.b64 	{%r664, %r665}, %rd1257;
	shf.l.wrap.b32 	%r666, %r663, %r664, 4;
	shf.l.wrap.b32 	%r667, %r664, %r665, 4;
	mov.b64 	%rd1259, {%r666, %r667};
	shl.b64 	%rd1260, %rd1256, 4;
	and.b32  	%r668, %r661, 8;
	setp.eq.s32 	%p245, %r668, 0;
	selp.b64 	%rd1261, 0, 1080, %p245;
	and.b32  	%r669, %r661, 4;
	setp.eq.s32 	%p246, %r669, 0;
	xor.b64  	%rd1262, %rd1261, 540;
	selp.b64 	%rd1263, %rd1261, %rd1262, %p246;
	and.b32  	%r670, %r661, 2;
	setp.eq.s32 	%p247, %r670, 0;
	xor.b64  	%rd1264, %rd1263, 270;
	selp.b64 	%rd1265, %rd1263, %rd1264, %p247;
	and.b64  	%rd1266, %rd1258, 1;
	setp.eq.b64 	%p248, %rd1266, 1;
	xor.b64  	%rd1267, %rd1265, 135;
	selp.b64 	%rd1268, %rd1267, %rd1265, %p248;
	xor.b64  	%rd1269, %rd1268, %rd1260;
	shr.u64 	%rd1270, %rd715, 12;
	and.b64  	%rd1271, %rd1270, 240;
	add.s64 	%rd1272, %rd1, %rd1271;
	ld.local.v2.u64 	{%rd1273, %rd1274}, [%rd1272];
	xor.b64  	%rd1275, %rd1269, %rd1273;
	xor.b64  	%rd1276, %rd1274, %rd1259;
	shr.u64 	%rd1277, %rd1276, 60;
	cvt.u32.u64 	%r671, %rd1277;
	mov.b64 	{%r672, %r673}, %rd1275;
	mov.b64 	{%r674, %r675}, %rd1276;
	shf.l.wrap.b32 	%r676, %r673, %r674, 4;
	shf.l.wrap.b32 	%r677, %r674, %r675, 4;
	mov.b64 	%rd1278, {%r676, %r677};
	shl.b64 	%rd1279, %rd1275, 4;
	and.b32  	%r678, %r671, 8;
	setp.eq.s32 	%p249, %r678, 0;
	selp.b64 	%rd1280, 0, 1080, %p249;
	and.b32  	%r679, %r671, 4;
	setp.eq.s32 	%p250, %r679, 0;
	xor.b64  	%rd1281, %rd1280, 540;
	selp.b64 	%rd1282, %rd1280, %rd1281, %p250;
	and.b32  	%r680, %r671, 2;
	setp.eq.s32 	%p251, %r680, 0;
	xor.b64  	%rd1283, %rd1282, 270;
	selp.b64 	%rd1284, %rd1282, %rd1283, %p251;
	and.b64  	%rd1285, %rd1277, 1;
	setp.eq.b64 	%p252, %rd1285, 1;
	xor.b64  	%rd1286, %rd1284, 135;
	selp.b64 	%rd1287, %rd1286, %rd1284, %p252;
	xor.b64  	%rd1288, %rd1287, %rd1279;
	shr.u64 	%rd1289, %rd715, 8;
	and.b64  	%rd1290, %rd1289, 240;
	add.s64 	%rd1291, %rd1, %rd1290;
	ld.local.v2.u64 	{%rd1292, %rd1293}, [%rd1291];
	xor.b64  	%rd1294, %rd1288, %rd1292;
	xor.b64  	%rd1295, %rd1293, %rd1278;
	shr.u64 	%rd1296, %rd1295, 60;
	cvt.u32.u64 	%r681, %rd1296;
	mov.b64 	{%r682, %r683}, %rd1294;
	mov.b64 	{%r684, %r685}, %rd1295;
	shf.l.wrap.b32 	%r686, %r683, %r684, 4;
	shf.l.wrap.b32 	%r687, %r684, %r685, 4;
	mov.b64 	%rd1297, {%r686, %r687};
	shl.b64 	%rd1298, %rd1294, 4;
	and.b32  	%r688, %r681, 8;
	setp.eq.s32 	%p253, %r688, 0;
	selp.b64 	%rd1299, 0, 1080, %p253;
	and.b32  	%r689, %r681, 4;
	setp.eq.s32 	%p254, %r689, 0;
	xor.b64  	%rd1300, %rd1299, 540;
	selp.b64 	%rd1301, %rd1299, %rd1300, %p254;
	and.b32  	%r690, %r681, 2;
	setp.eq.s32 	%p255, %r690, 0;
	xor.b64  	%rd1302, %rd1301, 270;
	selp.b64 	%rd1303, %rd1301, %rd1302, %p255;
	and.b64  	%rd1304, %rd1296, 1;
	setp.eq.b64 	%p256, %rd1304, 1;
	xor.b64  	%rd1305, %rd1303, 135;
	selp.b64 	%rd1306, %rd1305, %rd1303, %p256;
	xor.b64  	%rd1307, %rd1306, %rd1298;
	shr.u64 	%rd1308, %rd715, 4;
	and.b64  	%rd1309, %rd1308, 240;
	add.s64 	%rd1310, %rd1, %rd1309;
	ld.local.v2.u64 	{%rd1311, %rd1312}, [%rd1310];
	xor.b64  	%rd1313, %rd1307, %rd1311;
	xor.b64  	%rd1314, %rd1312, %rd1297;
	shr.u64 	%rd1315, %rd1314, 60;
	cvt.u32.u64 	%r691, %rd1315;
	mov.b64 	{%r692, %r693}, %rd1313;
	mov.b64 	{%r694, %r695}, %rd1314;
	shf.l.wrap.b32 	%r696, %r693, %r694, 4;
	shf.l.wrap.b32 	%r697, %r694, %r695, 4;
	mov.b64 	%rd1316, {%r696, %r697};
	shl.b64 	%rd1317, %rd1313, 4;
	and.b32  	%r698, %r691, 8;
	setp.eq.s32 	%p257, %r698, 0;
	selp.b64 	%rd1318, 0, 1080, %p257;
	and.b32  	%r699, %r691, 4;
	setp.eq.s32 	%p258, %r699, 0;
	xor.b64  	%rd1319, %rd1318, 540;
	selp.b64 	%rd1320, %rd1318, %rd1319, %p258;
	and.b32  	%r700, %r691, 2;
	setp.eq.s32 	%p259, %r700, 0;
	xor.b64  	%rd1321, %rd1320, 270;
	selp.b64 	%rd1322, %rd1320, %rd1321, %p259;
	and.b64  	%rd1323, %rd1315, 1;
	setp.eq.b64 	%p260, %rd1323, 1;
	xor.b64  	%rd1324, %rd1322, 135;
	selp.b64 	%rd1325, %rd1324, %rd1322, %p260;
	xor.b64  	%rd1326, %rd1325, %rd1317;
	and.b64  	%rd1327, %rd715, 240;
	add.s64 	%rd1328, %rd1, %rd1327;
	ld.local.v2.u64 	{%rd1329, %rd1330}, [%rd1328];
	xor.b64  	%rd1331, %rd1326, %rd1329;
	xor.b64  	%rd1332, %rd1330, %rd1316;
	shr.u64 	%rd1333, %rd1332, 60;
	cvt.u32.u64 	%r701, %rd1333;
	mov.b64 	{%r702, %r703}, %rd1331;
	mov.b64 	{%r704, %r705}, %rd1332;
	shf.l.wrap.b32 	%r706, %r703, %r704, 4;
	shf.l.wrap.b32 	%r707, %r704, %r705, 4;
	mov.b64 	%rd1334, {%r706, %r707};
	shl.b64 	%rd1335, %rd1331, 4;
	and.b32  	%r708, %r701, 8;
	setp.eq.s32 	%p261, %r708, 0;
	selp.b64 	%rd1336, 0, 1080, %p261;
	and.b32  	%r709, %r701, 4;
	setp.eq.s32 	%p262, %r709, 0;
	xor.b64  	%rd1337, %rd1336, 540;
	selp.b64 	%rd1338, %rd1336, %rd1337, %p262;
	and.b32  	%r710, %r701, 2;
	setp.eq.s32 	%p263, %r710, 0;
	xor.b64  	%rd1339, %rd1338, 270;
	selp.b64 	%rd1340, %rd1338, %rd1339, %p263;
	and.b64  	%rd1341, %rd1333, 1;
	setp.eq.b64 	%p264, %rd1341, 1;
	xor.b64  	%rd1342, %rd1340, 135;
	selp.b64 	%rd1343, %rd1342, %rd1340, %p264;
	xor.b64  	%rd1344, %rd1343, %rd1335;
	shl.b64 	%rd1345, %rd715, 4;
	and.b64  	%rd1346, %rd1345, 240;
	add.s64 	%rd1347, %rd1, %rd1346;
	ld.local.v2.u64 	{%rd1348, %rd1349}, [%rd1347];
	xor.b64  	%rd1350, %rd1344, %rd1348;
	xor.b64  	%rd1351, %rd1349, %rd1334;
	xor.b64  	%rd10303, %rd1350, %rd10303;
	xor.b64  	%rd10302, %rd1351, %rd10302;
$L__BB2_4:
	add.s32 	%r711, %r1, 512;
	setp.ge.s32 	%p265, %r711, %r2;
	@%p265 bra 	$L__BB2_6;
	ld.global.nc.u64 	%rd1352, [%rd2+8192];
	ld.global.nc.u64 	%rd1353, [%rd2+8200];
	ld.global.nc.u64 	%rd1354, [%rd3+8192];
	ld.global.nc.u64 	%rd1355, [%rd3+8200];
	mov.b64 	%rd1356, 0;
	st.local.v2.u64 	[%rd1], {%rd1356, %rd1356};
	st.local.v2.u64 	[%rd1+16], {%rd1352, %rd1353};
	shl.b64 	%rd1357, %rd1352, 1;
	mov.b64 	{%r712, %r713}, %rd1353;
	mov.b64 	{%r714, %r715}, %rd1352;
	shf.l.wrap.b32 	%r716, %r715, %r712, 1;
	shf.l.wrap.b32 	%r717, %r712, %r713, 1;
	mov.b64 	%rd1358, {%r716, %r717};
	xor.b64  	%rd1359, %rd1357, 135;
	setp.lt.s64 	%p266, %rd1353, 0;
	selp.b64 	%rd1360, %rd1359, %rd1357, %p266;
	st.local.v2.u64 	[%rd1+32], {%rd1360, %rd1358};
	xor.b64  	%rd1361, %rd1352, %rd1360;
	xor.b64  	%rd1362, %rd1353, %rd1358;
	st.local.v2.u64 	[%rd1+48], {%rd1361, %rd1362};
	shl.b64 	%rd1363, %rd1360, 1;
	mov.b64 	{%r718, %r719}, %rd1360;
	mov.b64 	{%r720, %r721}, %rd1358;
	shf.l.wrap.b32 	%r722, %r719, %r720, 1;
	shf.l.wrap.b32 	%r723, %r720, %r721, 1;
	mov.b64 	%rd1364, {%r722, %r723};
	xor.b64  	%rd1365, %rd1363, 135;
	setp.lt.s64 	%p267, %rd1358, 0;
	selp.b64 	%rd1366, %rd1365, %rd1363, %p267;
	st.local.v2.u64 	[%rd1+64], {%rd1366, %rd1364};
	xor.b64  	%rd1367, %rd1352, %rd1366;
	xor.b64  	%rd1368, %rd1353, %rd1364;
	st.local.v2.u64 	[%rd1+80], {%rd1367, %rd1368};
	shl.b64 	%rd1369, %rd1361, 1;
	mov.b64 	{%r724, %r725}, %rd1361;
	mov.b64 	{%r726, %r727}, %rd1362;
	shf.l.wrap.b32 	%r728, %r725, %r726, 1;
	shf.l.wrap.b32 	%r729, %r726, %r727, 1;
	mov.b64 	%rd1370, {%r728, %r729};
	xor.b64  	%rd1371, %rd1369, 135;
	setp.lt.s64 	%p268, %rd1362, 0;
	selp.b64 	%rd1372, %rd1371, %rd1369, %p268;
	st.local.v2.u64 	[%rd1+96], {%rd1372, %rd1370};
	xor.b64  	%rd1373, %rd1352, %rd1372;
	xor.b64  	%rd1374, %rd1353, %rd1370;
	st.local.v2.u64 	[%rd1+112], {%rd1373, %rd1374};
	shl.b64 	%rd1375, %rd1366, 1;
	mov.b64 	{%r730, %r731}, %rd1366;
	mov.b64 	{%r732, %r733}, %rd1364;
	shf.l.wrap.b32 	%r734, %r731, %r732, 1;
	shf.l.wrap.b32 	%r735, %r732, %r733, 1;
	mov.b64 	%rd1376, {%r734, %r735};
	xor.b64  	%rd1377, %rd1375, 135;
	setp.lt.s64 	%p269, %rd1364, 0;
	selp.b64 	%rd1378, %rd1377, %rd1375, %p269;
	st.local.v2.u64 	[%rd1+128], {%rd1378, %rd1376};
	xor.b64  	%rd1379, %rd1352, %rd1378;
	xor.b64  	%rd1380, %rd1353, %rd1376;
	st.local.v2.u64 	[%rd1+144], {%rd1379, %rd1380};
	shl.b64 	%rd1381, %rd1367, 1;
	mov.b64 	{%r736, %r737}, %rd1367;
	mov.b64 	{%r738, %r739}, %rd1368;
	shf.l.wrap.b32 	%r740, %r737, %r738, 1;
	shf.l.wrap.b32 	%r741, %r738, %r739, 1;
	mov.b64 	%rd1382, {%r740, %r741};
	xor.b64  	%rd1383, %rd1381, 135;
	setp.lt.s64 	%p270, %rd1368, 0;
	selp.b64 	%rd1384, %rd1383, %rd1381, %p270;
	st.local.v2.u64 	[%rd1+160], {%rd1384, %rd1382};
	xor.b64  	%rd1385, %rd1352, %rd1384;
	xor.b64  	%rd1386, %rd1353, %rd1382;
	st.local.v2.u64 	[%rd1+176], {%rd1385, %rd1386};
	shl.b64 	%rd1387, %rd1372, 1;
	mov.b64 	{%r742, %r743}, %rd1372;
	mov.b64 	{%r744, %r745}, %rd1370;
	shf.l.wrap.b32 	%r746, %r743, %r744, 1;
	shf.l.wrap.b32 	%r747, %r744, %r745, 1;
	mov.b64 	%rd1388, {%r746, %r747};
	xor.b64  	%rd1389, %rd1387, 135;
	setp.lt.s64 	%p271, %rd1370, 0;
	selp.b64 	%rd1390, %rd1389, %rd1387, %p271;
	st.local.v2.u64 	[%rd1+192], {%rd1390, %rd1388};
	xor.b64  	%rd1391, %rd1352, %rd1390;
	xor.b64  	%rd1392, %rd1353, %rd1388;
	st.local.v2.u64 	[%rd1+208], {%rd1391, %rd1392};
	shl.b64 	%rd1393, %rd1373, 1;
	mov.b64 	{%r748, %r749}, %rd1373;
	mov.b64 	{%r750, %r751}, %rd1374;
	shf.l.wrap.b32 	%r752, %r749, %r750, 1;
	shf.l.wrap.b32 	%r753, %r750, %r751, 1;
	mov.b64 	%rd1394, {%r752, %r753};
	xor.b64  	%rd1395, %rd1393, 135;
	setp.lt.s64 	%p272, %rd1374, 0;
	selp.b64 	%rd1396, %rd1395, %rd1393, %p272;
	st.local.v2.u64 	[%rd1+224], {%rd1396, %rd1394};
	xor.b64  	%rd1397, %rd1352, %rd1396;
	xor.b64  	%rd1398, %rd1353, %rd1394;
	st.local.v2.u64 	[%rd1+240], {%rd1397, %rd1398};
	shr.u64 	%rd1399, %rd1355, 56;
	and.b64  	%rd1400, %rd1399, 240;
	add.s64 	%rd1401, %rd1, %rd1400;
	ld.local.v2.u64 	{%rd1402, %rd1403}, [%rd1401];
	shr.u64 	%rd1404, %rd1403, 60;
	cvt.u32.u64 	%r754, %rd1404;
	mov.b64 	{%r755, %r756}, %rd1403;
	mov.b64 	{%r757, %r758}, %rd1402;
	shf.l.wrap.b32 	%r759, %r758, %r755, 4;
	shf.l.wrap.b32 	%r760, %r755, %r756, 4;
	mov.b64 	%rd1405, {%r759, %r760};
	shl.b64 	%rd1406, %rd1402, 4;
	and.b32  	%r761, %r754, 8;
	setp.eq.s32 	%p273, %r761, 0;
	selp.b64 	%rd1407, 0, 1080, %p273;
	and.b32  	%r762, %r754, 4;
	setp.eq.s32 	%p274, %r762, 0;
	xor.b64  	%rd1408, %rd1407, 540;
	selp.b64 	%rd1409, %rd1407, %rd1408, %p274;
	and.b32  	%r763, %r754, 2;
	setp.eq.s32 	%p275, %r763, 0;
	xor.b64  	%rd1410, %rd1409, 270;
	selp.b64 	%rd1411, %rd1409, %rd1410, %p275;
	and.b64  	%rd1412, %rd1404, 1;
	setp.eq.b64 	%p276, %rd1412, 1;
	xor.b64  	%rd1413, %rd1411, 135;
	selp.b64 	%rd1414, %rd1413, %rd1411, %p276;
	xor.b64  	%rd1415, %rd1414, %rd1406;
	shr.u64 	%rd1416, %rd1355, 52;
	and.b64  	%rd1417, %rd1416, 240;
	add.s64 	%rd1418, %rd1, %rd1417;
	ld.local.v2.u64 	{%rd1419, %rd1420}, [%rd1418];
	xor.b64  	%rd1421, %rd1415, %rd1419;
	xor.b64  	%rd1422, %rd1420, %rd1405;
	shr.u64 	%rd1423, %rd1422, 60;
	cvt.u32.u64 	%r764, %rd1423;
	mov.b64 	{%r765, %r766}, %rd1421;
	mov.b64 	{%r767, %r768}, %rd1422;
	shf.l.wrap.b32 	%r769, %r766, %r767, 4;
	shf.l.wrap.b32 	%r770, %r767, %r768, 4;
	mov.b64 	%rd1424, {%r769, %r770};
	shl.b64 	%rd1425, %rd1421, 4;
	and.b32  	%r771, %r764, 8;
	setp.eq.s32 	%p277, %r771, 0;
	selp.b64 	%rd1426, 0, 1080, %p277;
	and.b32  	%r772, %r764, 4;
	setp.eq.s32 	%p278, %r772, 0;
	xor.b64  	%rd1427, %rd1426, 540;
	selp.b64 	%rd1428, %rd1426, %rd1427, %p278;
	and.b32  	%r773, %r764, 2;
	setp.eq.s32 	%p279, %r773, 0;
	xor.b64  	%rd1429, %rd1428, 270;
	selp.b64 	%rd1430, %rd1428, %rd1429, %p279;
	and.b64  	%rd1431, %rd1423, 1;
	setp.eq.b64 	%p280, %rd1431, 1;
	xor.b64  	%rd1432, %rd1430, 135;
	selp.b64 	%rd1433, %rd1432, %rd1430, %p280;
	xor.b64  	%rd1434, %rd1433, %rd1425;
	shr.u64 	%rd1435, %rd1355, 48;
	and.b64  	%rd1436, %rd1435, 240;
	add.s64 	%rd1437, %rd1, %rd1436;
	ld.local.v2.u64 	{%rd1438, %rd1439}, [%rd1437];
	xor.b64  	%rd1440, %rd1434, %rd1438;
	xor.b64  	%rd1441, %rd1439, %rd1424;
	shr.u64 	%rd1442, %rd1441, 60;
	cvt.u32.u64 	%r774, %rd1442;
	mov.b64 	{%r775, %r776}, %rd1440;
	mov.b64 	{%r777, %r778}, %rd1441;
	shf.l.wrap.b32 	%r779, %r776, %r777, 4;
	shf.l.wrap.b32 	%r780, %r777, %r778, 4;
	mov.b64 	%rd1443, {%r779, %r780};
	shl.b64 	%rd1444, %rd1440, 4;
	and.b32  	%r781, %r774, 8;
	setp.eq.s32 	%p281, %r781, 0;
	selp.b64 	%rd1445, 0, 1080, %p281;
	and.b32  	%r782, %r774, 4;
	setp.eq.s32 	%p282, %r782, 0;
	xor.b64  	%rd1446, %rd1445, 540;
	selp.b64 	%rd1447, %rd1445, %rd1446, %p282;
	and.b32  	%r783, %r774, 2;
	setp.eq.s32 	%p283, %r783, 0;
	xor.b64  	%rd1448, %rd1447, 270;
	selp.b64 	%rd1449, %rd1447, %rd1448, %p283;
	and.b64  	%rd1450, %rd1442, 1;
	setp.eq.b64 	%p284, %rd1450, 1;
	xor.b64  	%rd1451, %rd1449, 135;
	selp.b64 	%rd1452, %rd1451, %rd1449, %p284;
	xor.b64  	%rd1453, %rd1452, %rd1444;
	shr.u64 	%rd1454, %rd1355, 44;
	and.b64  	%rd1455, %rd1454, 240;
	add.s64 	%rd1456, %rd1, %rd1455;
	ld.local.v2.u64 	{%rd1457, %rd1458}, [%rd1456];
	xor.b64  	%rd1459, %rd1453, %rd1457;
	xor.b64  	%rd1460, %rd1458, %rd1443;
	shr.u64 	%rd1461, %rd1460, 60;
	cvt.u32.u64 	%r784, %rd1461;
	mov.b64 	{%r785, %r786}, %rd1459;
	mov.b64 	{%r787, %r788}, %rd1460;
	shf.l.wrap.b32 	%r789, %r786, %r787, 4;
	shf.l.wrap.b32 	%r790, %r787, %r788, 4;
	mov.b64 	%rd1462, {%r789, %r790};
	shl.b64 	%rd1463, %rd1459, 4;
	and.b32  	%r791, %r784, 8;
	setp.eq.s32 	%p285, %r791, 0;
	selp.b64 	%rd1464, 0, 1080, %p285;
	and.b32  	%r792, %r784, 4;
	setp.eq.s32 	%p286, %r792, 0;
	xor.b64  	%rd1465, %rd1464, 540;
	selp.b64 	%rd1466, %rd1464, %rd1465, %p286;
	and.b32  	%r793, %r784, 2;
	setp.eq.s32 	%p287, %r793, 0;
	xor.b64  	%rd1467, %rd1466, 270;
	selp.b64 	%rd1468, %rd1466, %rd1467, %p287;
	and.b64  	%rd1469, %rd1461, 1;
	setp.eq.b64 	%p288, %rd1469, 1;
	xor.b64  	%rd1470, %rd1468, 135;
	selp.b64 	%rd1471, %rd1470, %rd1468, %p288;
	xor.b64  	%rd1472, %rd1471, %rd1463;
	shr.u64 	%rd1473, %rd1355, 40;
	and.b64  	%rd1474, %rd1473, 240;
	add.s64 	%rd1475, %rd1, %rd1474;
	ld.local.v2.u64 	{%rd1476, %rd1477}, [%rd1475];
	xor.b64  	%rd1478, %rd1472, %rd1476;
	xor.b64  	%rd1479, %rd1477, %rd1462;
	shr.u64 	%rd1480, %rd1479, 60;
	cvt.u32.u64 	%r794, %rd1480;
	mov.b64 	{%r795, %r796}, %rd1478;
	mov.b64 	{%r797, %r798}, %rd1479;
	shf.l.wrap.b32 	%r799, %r796, %r797, 4;
	shf.l.wrap.b32 	%r800, %r797, %r798, 4;
	mov.b64 	%rd1481, {%r799, %r800};
	shl.b64 	%rd1482, %rd1478, 4;
	and.b32  	%r801, %r794, 8;
	setp.eq.s32 	%p289, %r801, 0;
	selp.b64 	%rd1483, 0, 1080, %p289;
	and.b32  	%r802, %r794, 4;
	setp.eq.s32 	%p290, %r802, 0;
	xor.b64  	%rd1484, %rd1483, 540;
	selp.b64 	%rd1485, %rd1483, %rd1484, %p290;
	and.b32  	%r803, %r794, 2;
	setp.eq.s32 	%p291, %r803, 0;
	xor.b64  	%rd1486, %rd1485, 270;
	selp.b64 	%rd1487, %rd1485, %rd1486, %p291;
	and.b64  	%rd1488, %rd1480, 1;
	setp.eq.b64 	%p292, %rd1488, 1;
	xor.b64  	%rd1489, %rd1487, 135;
	selp.b64 	%rd1490, %rd1489, %rd1487, %p292;
	xor.b64  	%rd1491, %rd1490, %rd1482;
	shr.u64 	%rd1492, %rd1355, 36;
	and.b64  	%rd1493, %rd1492, 240;
	add.s64 	%rd1494, %rd1, %rd1493;
	ld.local.v2.u64 	{%rd1495, %rd1496}, [%rd1494];
	xor.b64  	%rd1497, %rd1491, %rd1495;
	xor.b64  	%rd1498, %rd1496, %rd1481;
	shr.u64 	%rd1499, %rd1498, 60;
	cvt.u32.u64 	%r804, %rd1499;
	mov.b64 	{%r805, %r806}, %rd1497;
	mov.b64 	{%r807, %r808}, %rd1498;
	shf.l.wrap.b32 	%r809, %r806, %r807, 4;
	shf.l.wrap.b32 	%r810, %r807, %r808, 4;
	mov.b64 	%rd1500, {%r809, %r810};
	shl.b64 	%rd1501, %rd1497, 4;
	and.b32  	%r811, %r804, 8;
	setp.eq.s32 	%p293, %r811, 0;
	selp.b64 	%rd1502, 0, 1080, %p293;
	and.b32  	%r812, %r804, 4;
	setp.eq.s32 	%p294, %r812, 0;
	xor.b64  	%rd1503, %rd1502, 540;
	selp.b64 	%rd1504, %rd1502, %rd1503, %p294;
	and.b32  	%r813, %r804, 2;
	setp.eq.s32 	%p295, %r813, 0;
	xor.b64  	%rd1505, %rd1504, 270;
	selp.b64 	%rd1506, %rd1504, %rd1505, %p295;
	and.b64  	%rd1507, %rd1499, 1;
	setp.eq.b64 	%p296, %rd1507, 1;
	xor.b64  	%rd1508, %rd1506, 135;
	selp.b64 	%rd1509, %rd1508, %rd1506, %p296;
	xor.b64  	%rd1510, %rd1509, %rd1501;
	shr.u64 	%rd1511, %rd1355, 32;
	and.b64  	%rd1512, %rd1511, 240;
	add.s64 	%rd1513, %rd1, %rd1512;
	ld.local.v2.u64 	{%rd1514, %rd1515}, [%rd1513];
	xor.b64  	%rd1516, %rd1510, %rd1514;
	xor.b64  	%rd1517, %rd1515, %rd1500;
	shr.u64 	%rd1518, %rd1517, 60;
	cvt.u32.u64 	%r814, %rd1518;
	mov.b64 	{%r815, %r816}, %rd1516;
	mov.b64 	{%r817, %r818}, %rd1517;
	shf.l.wrap.b32 	%r819, %r816, %r817, 4;
	shf.l.wrap.b32 	%r820, %r817, %r818, 4;
	mov.b64 	%rd1519, {%r819, %r820};
	shl.b64 	%rd1520, %rd1516, 4;
	and.b32  	%r821, %r814, 8;
	setp.eq.s32 	%p297, %r821, 0;
	selp.b64 	%rd1521, 0, 1080, %p297;
	and.b32  	%r822, %r814, 4;
	setp.eq.s32 	%p298, %r822, 0;
	xor.b64  	%rd1522, %rd1521, 540;
	selp.b64 	%rd1523, %rd1521, %rd1522, %p298;
	and.b32  	%r823, %r814, 2;
	setp.eq.s32 	%p299, %r823, 0;
	xor.b64  	%rd1524, %rd1523, 270;
	selp.b64 	%rd1525, %rd1523, %rd1524, %p299;
	and.b64  	%rd1526, %rd1518, 1;
	setp.eq.b64 	%p300, %rd1526, 1;
	xor.b64  	%rd1527, %rd1525, 135;
	selp.b64 	%rd1528, %rd1527, %rd1525, %p300;
	xor.b64  	%rd1529, %rd1528, %rd1520;
	shr.u64 	%rd1530, %rd1355, 28;
	and.b64  	%rd1531, %rd1530, 240;
	add.s64 	%rd1532, %rd1, %rd1531;
	ld.local.v2.u64 	{%rd1533, %rd1534}, [%rd1532];
	xor.b64  	%rd1535, %rd1529, %rd1533;
	xor.b64  	%rd1536, %rd1534, %rd1519;
	shr.u64 	%rd1537, %rd1536, 60;
	cvt.u32.u64 	%r824, %rd1537;
	mov.b64 	{%r825, %r826}, %rd1535;
	mov.b64 	{%r827, %r828}, %rd1536;
	shf.l.wrap.b32 	%r829, %r826, %r827, 4;
	shf.l.wrap.b32 	%r830, %r827, %r828, 4;
	mov.b64 	%rd1538, {%r829, %r830};
	shl.b64 	%rd1539, %rd1535, 4;
	and.b32  	%r831, %r824, 8;
	setp.eq.s32 	%p301, %r831, 0;
	selp.b64 	%rd1540, 0, 1080, %p301;
	and.b32  	%r832, %r824, 4;
	setp.eq.s32 	%p302, %r832, 0;
	xor.b64  	%rd1541, %rd1540, 540;
	selp.b64 	%rd1542, %rd1540, %rd1541, %p302;
	and.b32  	%r833, %r824, 2;
	setp.eq.s32 	%p303, %r833, 0;
	xor.b64  	%rd1543, %rd1542, 270;
	selp.b64 	%rd1544, %rd1542, %rd1543, %p303;
	and.b64  	%rd1545, %rd1537, 1;
	setp.eq.b64 	%p304, %rd1545, 1;
	xor.b64  	%rd1546, %rd1544, 135;
	selp.b64 	%rd1547, %rd1546, %rd1544, %p304;
	xor.b64  	%rd1548, %rd1547, %rd1539;
	shr.u64 	%rd1549, %rd1355, 24;
	and.b64  	%rd1550, %rd1549, 240;
	add.s64 	%rd1551, %rd1, %rd1550;
	ld.local.v2.u64 	{%rd1552, %rd1553}, [%rd1551];
	xor.b64  	%rd1554, %rd1548, %rd1552;
	xor.b64  	%rd1555, %rd1553, %rd1538;
	shr.u64 	%rd1556, %rd1555, 60;
	cvt.u32.u64 	%r834, %rd1556;
	mov.b64 	{%r835, %r836}, %rd1554;
	mov.b64 	{%r837, %r838}, %rd1555;
	shf.l.wrap.b32 	%r839, %r836, %r837, 4;
	shf.l.wrap.b32 	%r840, %r837, %r838, 4;
	mov.b64 	%rd1557, {%r839, %r840};
	shl.b64 	%rd1558, %rd1554, 4;
	and.b32  	%r841, %r834, 8;
	setp.eq.s32 	%p305, %r841, 0;
	selp.b64 	%rd1559, 0, 1080, %p305;
	and.b32  	%r842, %r834, 4;
	setp.eq.s32 	%p306, %r842, 0;
	xor.b64  	%rd1560, %rd1559, 540;
	selp.b64 	%rd1561, %rd1559, %rd1560, %p306;
	and.b32  	%r843, %r834, 2;
	setp.eq.s32 	%p307, %r843, 0;
	xor.b64  	%rd1562, %rd1561, 270;
	selp.b64 	%rd1563, %rd1561, %rd1562, %p307;
	and.b64  	%rd1564, %rd1556, 1;
	setp.eq.b64 	%p308, %rd1564, 1;
	xor.b64  	%rd1565, %rd1563, 135;
	selp.b64 	%rd1566, %rd1565, %rd1563, %p308;
	xor.b64  	%rd1567, %rd1566, %rd1558;
	shr.u64 	%rd1568, %rd1355, 20;
	and.b64  	%rd1569, %rd1568, 240;
	add.s64 	%rd1570, %rd1, %rd1569;
	ld.local.v2.u64 	{%rd1571, %rd1572}, [%rd1570];
	xor.b64  	%rd1573, %rd1567, %rd1571;
	xor.b64  	%rd1574, %rd1572, %rd1557;
	shr.u64 	%rd1575, %rd1574, 60;
	cvt.u32.u64 	%r844, %rd1575;
	mov.b64 	{%r845, %r846}, %rd1573;
	mov.b64 	{%r847, %r848}, %rd1574;
	shf.l.wrap.b32 	%r849, %r846, %r847, 4;
	shf.l.wrap.b32 	%r850, %r847, %r848, 4;
	mov.b64 	%rd1576, {%r849, %r850};
	shl.b64 	%rd1577, %rd1573, 4;
	and.b32  	%r851, %r844, 8;
	setp.eq.s32 	%p309, %r851, 0;
	selp.b64 	%rd1578, 0, 1080, %p309;
	and.b32  	%r852, %r844, 4;
	setp.eq.s32 	%p310, %r852, 0;
	xor.b64  	%rd1579, %rd1578, 540;
	selp.b64 	%rd1580, %rd1578, %rd1579, %p310;
	and.b32  	%r853, %r844, 2;
	setp.eq.s32 	%p311, %r853, 0;
	xor.b64  	%rd1581, %rd1580, 270;
	selp.b64 	%rd1582, %rd1580, %rd1581, %p311;
	and.b64  	%rd1583, %rd1575, 1;
	setp.eq.b64 	%p312, %rd1583, 1;
	xor.b64  	%rd1584, %rd1582, 135;
	selp.b64 	%rd1585, %rd1584, %rd1582, %p312;
	xor.b64  	%rd1586, %rd1585, %rd1577;
	shr.u64 	%rd1587, %rd1355, 16;
	and.b64  	%rd1588, %rd1587, 240;
	add.s64 	%rd1589, %rd1, %rd1588;
	ld.local.v2.u64 	{%rd1590, %rd1591}, [%rd1589];
	xor.b64  	%rd1592, %rd1586, %rd1590;
	xor.b64  	%rd1593, %rd1591, %rd1576;
	shr.u64 	%rd1594, %rd1593, 60;
	cvt.u32.u64 	%r854, %rd1594;
	mov.b64 	{%r855, %r856}, %rd1592;
	mov.b64 	{%r857, %r858}, %rd1593;
	shf.l.wrap.b32 	%r859, %r856, %r857, 4;
	shf.l.wrap.b32 	%r860, %r857, %r858, 4;
	mov.b64 	%rd1595, {%r859, %r860};
	shl.b64 	%rd1596, %rd1592, 4;
	and.b32  	%r861, %r854, 8;
	setp.eq.s32 	%p313, %r861, 0;
	selp.b64 	%rd1597, 0, 1080, %p313;
	and.b32  	%r862, %r854, 4;
	setp.eq.s32 	%p314, %r862, 0;
	xor.b64  	%rd1598, %rd1597, 540;
	selp.b64 	%rd1599, %rd1597, %rd1598, %p314;
	and.b32  	%r863, %r854, 2;
	setp.eq.s32 	%p315, %r863, 0;
	xor.b64  	%rd1600, %rd1599, 270;
	selp.b64 	%rd1601, %rd1599, %rd1600, %p315;
	and.b64  	%rd1602, %rd1594, 1;
	setp.eq.b64 	%p316, %rd1602, 1;
	xor.b64  	%rd1603, %rd1601, 135;
	selp.b64 	%rd1604, %rd1603, %rd1601, %p316;
	xor.b64  	%rd1605, %rd1604, %rd1596;
	shr.u64 	%rd1606, %rd1355, 12;
	and.b64  	%rd1607, %rd1606, 240;
	add.s64 	%rd1608, %rd1, %rd1607;
	ld.local.v2.u64 	{%rd1609, %rd1610}, [%rd1608];
	xor.b64  	%rd1611, %rd1605, %rd1609;
	xor.b64  	%rd1612, %rd1610, %rd1595;
	shr.u64 	%rd1613, %rd1612, 60;
	cvt.u32.u64 	%r864, %rd1613;
	mov.b64 	{%r865, %r866}, %rd1611;
	mov.b64 	{%r867, %r868}, %rd1612;
	shf.l.wrap.b32 	%r869, %r866, %r867, 4;
	shf.l.wrap.b32 	%r870, %r867, %r868, 4;
	mov.b64 	%rd1614, {%r869, %r870};
	shl.b64 	%rd1615, %rd1611, 4;
	and.b32  	%r871, %r864, 8;
	setp.eq.s32 	%p317, %r871, 0;
	selp.b64 	%rd1616, 0, 1080, %p317;
	and.b32  	%r872, %r864, 4;
	setp.eq.s32 	%p318, %r872, 0;
	xor.b64  	%rd1617, %rd1616, 540;
	selp.b64 	%rd1618, %rd1616, %rd1617, %p318;
	and.b32  	%r873, %r864, 2;
	setp.eq.s32 	%p319, %r873, 0;
	xor.b64  	%rd1619, %rd1618, 270;
	selp.b64 	%rd1620, %rd1618, %rd1619, %p319;
	and.b64  	%rd1621, %rd1613, 1;
	setp.eq.b64 	%p320, %rd1621, 1;
	xor.b64  	%rd1622, %rd1620, 135;
	selp.b64 	%rd1623, %rd1622, %rd1620, %p320;
	xor.b64  	%rd1624, %rd1623, %rd1615;
	shr.u64 	%rd1625, %rd1355, 8;
	and.b64  	%rd1626, %rd1625, 240;
	add.s64 	%rd1627, %rd1, %rd1626;
	ld.local.v2.u64 	{%rd1628, %rd1629}, [%rd1627];
	xor.b64  	%rd1630, %rd1624, %rd1628;
	xor.b64  	%rd1631, %rd1629, %rd1614;
	shr.u64 	%rd1632, %rd1631, 60;
	cvt.u32.u64 	%r874, %rd1632;
	mov.b64 	{%r875, %r876}, %rd1630;
	mov.b64 	{%r877, %r878}, %rd1631;
	shf.l.wrap.b32 	%r879, %r876, %r877, 4;
	shf.l.wrap.b32 	%r880, %r877, %r878, 4;
	mov.b64 	%rd1633, {%r879, %r880};
	shl.b64 	%rd1634, %rd1630, 4;
	and.b32  	%r881, %r874, 8;
	setp.eq.s32 	%p321, %r881, 0;
	selp.b64 	%rd1635, 0, 1080, %p321;
	and.b32  	%r882, %r874, 4;
	setp.eq.s32 	%p322, %r882, 0;
	xor.b64  	%rd1636, %rd1635, 540;
	selp.b64 	%rd1637, %rd1635, %rd1636, %p322;
	and.b32  	%r883, %r874, 2;
	setp.eq.s32 	%p323, %r883, 0;
	xor.b64  	%rd1638, %rd1637, 270;
	selp.b64 	%rd1639, %rd1637, %rd1638, %p323;
	and.b64  	%rd1640, %rd1632, 1;
	setp.eq.b64 	%p324, %rd1640, 1;
	xor.b64  	%rd1641, %rd1639, 135;
	selp.b64 	%rd1642, %rd1641, %rd1639, %p324;
	xor.b64  	%rd1643, %rd1642, %rd1634;
	shr.u64 	%rd1644, %rd1355, 4;
	and.b64  	%rd1645, %rd1644, 240;
	add.s64 	%rd1646, %rd1, %rd1645;
	ld.local.v2.u64 	{%rd1647, %rd1648}, [%rd1646];
	xor.b64  	%rd1649, %rd1643, %rd1647;
	xor.b64  	%rd1650, %rd1648, %rd1633;
	shr.u64 	%rd1651, %rd1650, 60;
	cvt.u32.u64 	%r884, %rd1651;
	mov.b64 	{%r885, %r886}, %rd1649;
	mov.b64 	{%r887, %r888}, %rd1650;
	shf.l.wrap.b32 	%r889, %r886, %r887, 4;
	shf.l.wrap.b32 	%r890, %r887, %r888, 4;
	mov.b64 	%rd1652, {%r889, %r890};
	shl.b64 	%rd1653, %rd1649, 4;
	and.b32  	%r891, %r884, 8;
	setp.eq.s32 	%p325, %r891, 0;
	selp.b64 	%rd1654, 0, 1080, %p325;
	and.b32  	%r892, %r884, 4;
	setp.eq.s32 	%p326, %r892, 0;
	xor.b64  	%rd1655, %rd1654, 540;
	selp.b64 	%rd1656, %rd1654, %rd1655, %p326;
	and.b32  	%r893, %r884, 2;
	setp.eq.s32 	%p327, %r893, 0;
	xor.b64  	%rd1657, %rd1656, 270;
	selp.b64 	%rd1658, %rd1656, %rd1657, %p327;
	and.b64  	%rd1659, %rd1651, 1;
	setp.eq.b64 	%p328, %rd1659, 1;
	xor.b64  	%rd1660, %rd1658, 135;
	selp.b64 	%rd1661, %rd1660, %rd1658, %p328;
	xor.b64  	%rd1662, %rd1661, %rd1653;
	and.b64  	%rd1663, %rd1355, 240;
	add.s64 	%rd1664, %rd1, %rd1663;
	ld.local.v2.u64 	{%rd1665, %rd1666}, [%rd1664];
	xor.b64  	%rd1667, %rd1662, %rd1665;
	xor.b64  	%rd1668, %rd1666, %rd1652;
	shr.u64 	%rd1669, %rd1668, 60;
	cvt.u32.u64 	%r894, %rd1669;
	mov.b64 	{%r895, %r896}, %rd1667;
	mov.b64 	{%r897, %r898}, %rd1668;
	shf.l.wrap.b32 	%r899, %r896, %r897, 4;
	shf.l.wrap.b32 	%r900, %r897, %r898, 4;
	mov.b64 	%rd1670, {%r899, %r900};
	shl.b64 	%rd1671, %rd1667, 4;
	and.b32  	%r901, %r894, 8;
	setp.eq.s32 	%p329, %r901, 0;
	selp.b64 	%rd1672, 0, 1080, %p329;
	and.b32  	%r902, %r894, 4;
	setp.eq.s32 	%p330, %r902, 0;
	xor.b64  	%rd1673, %rd1672, 540;
	selp.b64 	%rd1674, %rd1672, %rd1673, %p330;
	and.b32  	%r903, %r894, 2;
	setp.eq.s32 	%p331, %r903, 0;
	xor.b64  	%rd1675, %rd1674, 270;
	selp.b64 	%rd1676, %rd1674, %rd1675, %p331;
	and.b64  	%rd1677, %rd1669, 1;
	setp.eq.b64 	%p332, %rd1677, 1;
	xor.b64  	%rd1678, %rd1676, 135;
	selp.b64 	%rd1679, %rd1678, %rd1676, %p332;
	xor.b64  	%rd1680, %rd1679, %rd1671;
	shl.b64 	%rd1681, %rd1355, 4;
	and.b64  	%rd1682, %rd1681, 240;
	add.s64 	%rd1683, %rd1, %rd1682;
	ld.local.v2.u64 	{%rd1684, %rd1685}, [%rd1683];
	xor.b64  	%rd1686, %rd1680, %rd1684;
	xor.b64  	%rd1687, %rd1685, %rd1670;
	shr.u64 	%rd1688, %rd1687, 60;
	cvt.u32.u64 	%r904, %rd1688;
	mov.b64 	{%r905, %r906}, %rd1686;
	mov.b64 	{%r907, %r908}, %rd1687;
	shf.l.wrap.b32 	%r909, %r906, %r907, 4;
	shf.l.wrap.b32 	%r910, %r907, %r908, 4;
	mov.b64 	%rd1689, {%r909, %r910};
	shl.b64 	%rd1690, %rd1686, 4;
	and.b32  	%r911, %r904, 8;
	setp.eq.s32 	%p333, %r911, 0;
	selp.b64 	%rd1691, 0, 1080, %p333;
	and.b32  	%r912, %r904, 4;
	setp.eq.s32 	%p334, %r912, 0;
	xor.b64  	%rd1692, %rd1691, 540;
	selp.b64 	%rd1693, %rd1691, %rd1692, %p334;
	and.b32  	%r913, %r904, 2;
	setp.eq.s32 	%p335, %r913, 0;
	xor.b64  	%rd1694, %rd1693, 270;
	selp.b64 	%rd1695, %rd1693, %rd1694, %p335;
	and.b64  	%rd1696, %rd1688, 1;
	setp.eq.b64 	%p336, %rd1696, 1;
	xor.b64  	%rd1697, %rd1695, 135;
	selp.b64 	%rd1698, %rd1697, %rd1695, %p336;
	xor.b64  	%rd1699, %rd1698, %rd1690;
	shr.u64 	%rd1700, %rd1354, 56;
	and.b64  	%rd1701, %rd1700, 240;
	add.s64 	%rd1702, %rd1, %rd1701;
	ld.local.v2.u64 	{%rd1703, %rd1704}, [%rd1702];
	xor.b64  	%rd1705, %rd1699, %rd1703;
	xor.b64  	%rd1706, %rd1704, %rd1689;
	shr.u64 	%rd1707, %rd1706, 60;
	cvt.u32.u64 	%r914, %rd1707;
	mov.b64 	{%r915, %r916}, %rd1705;
	mov.b64 	{%r917, %r918}, %rd1706;
	shf.l.wrap.b32 	%r919, %r916, %r917, 4;
	shf.l.wrap.b32 	%r920, %r917, %r918, 4;
	mov.b64 	%rd1708, {%r919, %r920};
	shl.b64 	%rd1709, %rd1705, 4;
	and.b32  	%r921, %r914, 8;
	setp.eq.s32 	%p337, %r921, 0;
	selp.b64 	%rd1710, 0, 1080, %p337;
	and.b32  	%r922, %r914, 4;
	setp.eq.s32 	%p338, %r922, 0;
	xor.b64  	%rd1711, %rd1710, 540;
	selp.b64 	%rd1712, %rd1710, %rd1711, %p338;
	and.b32  	%r923, %r914, 2;
	setp.eq.s32 	%p339, %r923, 0;
	xor.b64  	%rd1713, %rd1712, 270;
	selp.b64 	%rd1714, %rd1712, %rd1713, %p339;
	and.b64  	%rd1715, %rd1707, 1;
	setp.eq.b64 	%p340, %rd1715, 1;
	xor.b64  	%rd1716, %rd1714, 135;
	selp.b64 	%rd1717, %rd1716, %rd1714, %p340;
	xor.b64  	%rd1718, %rd1717, %rd1709;
	shr.u64 	%rd1719, %rd1354, 52;
	and.b64  	%rd1720, %rd1719, 240;
	add.s64 	%rd1721, %rd1, %rd1720;
	ld.local.v2.u64 	{%rd1722, %rd1723}, [%rd1721];
	xor.b64  	%rd1724, %rd1718, %rd1722;
	xor.b64  	%rd1725, %rd1723, %rd1708;
	shr.u64 	%rd1726, %rd1725, 60;
	cvt.u32.u64 	%r924, %rd1726;
	mov.b64 	{%r925, %r926}, %rd1724;
	mov.b64 	{%r927, %r928}, %rd1725;
	shf.l.wrap.b32 	%r929, %r926, %r927, 4;
	shf.l.wrap.b32 	%r930, %r927, %r928, 4;
	mov.b64 	%rd1727, {%r929, %r930};
	shl.b64 	%rd1728, %rd1724, 4;
	and.b32  	%r931, %r924, 8;
	setp.eq.s32 	%p341, %r931, 0;
	selp.b64 	%rd1729, 0, 1080, %p341;
	and.b32  	%r932, %r924, 4;
	setp.eq.s32 	%p342, %r932, 0;
	xor.b64  	%rd1730, %rd1729, 540;
	selp.b64 	%rd1731, %rd1729, %rd1730, %p342;
	and.b32  	%r933, %r924, 2;
	setp.eq.s32 	%p343, %r933, 0;
	xor.b64  	%rd1732, %rd1731, 270;
	selp.b64 	%rd1733, %rd1731, %rd1732, %p343;
	and.b64  	%rd1734, %rd1726, 1;
	setp.eq.b64 	%p344, %rd1734, 1;
	xor.b64  	%rd1735, %rd1733, 135;
	selp.b64 	%rd1736, %rd1735, %rd1733, %p344;
	xor.b64  	%rd1737, %rd1736, %rd1728;
	shr.u64 	%rd1738, %rd1354, 48;
	and.b64  	%rd1739, %rd1738, 240;
	add.s64 	%rd1740, %rd1, %rd1739;
	ld.local.v2.u64 	{%rd1741, %rd1742}, [%rd1740];
	xor.b64  	%rd1743, %rd1737, %rd1741;
	xor.b64  	%rd1744, %rd1742, %rd1727;
	shr.u64 	%rd1745, %rd1744, 60;
	cvt.u32.u64 	%r934, %rd1745;
	mov.b64 	{%r935, %r936}, %rd1743;
	mov.b64 	{%r937, %r938}, %rd1744;
	shf.l.wrap.b32 	%r939, %r936, %r937, 4;
	shf.l.wrap.b32 	%r940, %r937, %r938, 4;
	mov.b64 	%rd1746, {%r939, %r940};
	shl.b64 	%rd1747, %rd1743, 4;
	and.b32  	%r941, %r934, 8;
	setp.eq.s32 	%p345, %r941, 0;
	selp.b64 	%rd1748, 0, 1080, %p345;
	and.b32  	%r942, %r934, 4;
	setp.eq.s32 	%p346, %r942, 0;
	xor.b64  	%rd1749, %rd1748, 540;
	selp.b64 	%rd1750, %rd1748, %rd1749, %p346;
	and.b32  	%r943, %r934, 2;
	setp.eq.s32 	%p347, %r943, 0;
	xor.b64  	%rd1751, %rd1750, 270;
	selp.b64 	%rd1752, %rd1750, %rd1751, %p347;
	and.b64  	%rd1753, %rd1745, 1;
	setp.eq.b64 	%p348, %rd1753, 1;
	xor.b64  	%rd1754, %rd1752, 135;
	selp.b64 	%rd1755, %rd1754, %rd1752, %p348;
	xor.b64  	%rd1756, %rd1755, %rd1747;
	shr.u64 	%rd1757, %rd1354, 44;
	and.b64  	%rd1758, %rd1757, 240;
	add.s64 	%rd1759, %rd1, %rd1758;
	ld.local.v2.u64 	{%rd1760, %rd1761}, [%rd1759];
	xor.b64  	%rd1762, %rd1756, %rd1760;
	xor.b64  	%rd1763, %rd1761, %rd1746;
	shr.u64 	%rd1764, %rd1763, 60;
	cvt.u32.u64 	%r944, %rd1764;
	mov.b64 	{%r945, %r946}, %rd1762;
	mov.b64 	{%r947, %r948}, %rd1763;
	shf.l.wrap.b32 	%r949, %r946, %r947, 4;
	shf.l.wrap.b32 	%r950, %r947, %r948, 4;
	mov.b64 	%rd1765, {%r949, %r950};
	shl.b64 	%rd1766, %rd1762, 4;
	and.b32  	%r951, %r944, 8;
	setp.eq.s32 	%p349, %r951, 0;
	selp.b64 	%rd1767, 0, 1080, %p349;
	and.b32  	%r952, %r944, 4;
	setp.eq.s32 	%p350, %r952, 0;
	xor.b64  	%rd1768, %rd1767, 540;
	selp.b64 	%rd1769, %rd1767, %rd1768, %p350;
	and.b32  	%r953, %r944, 2;
	setp.eq.s32 	%p351, %r953, 0;
	xor.b64  	%rd1770, %rd1769, 270;
	selp.b64 	%rd1771, %rd1769, %rd1770, %p351;
	and.b64  	%rd1772, %rd1764, 1;
	setp.eq.b64 	%p352, %rd1772, 1;
	xor.b64  	%rd1773, %rd1771, 135;
	selp.b64 	%rd1774, %rd1773, %rd1771, %p352;
	xor.b64  	%rd1775, %rd1774, %rd1766;
	shr.u64 	%rd1776, %rd1354, 40;
	and.b64  	%rd1777, %rd1776, 240;
	add.s64 	%rd1778, %rd1, %rd1777;
	ld.local.v2.u64 	{%rd1779, %rd1780}, [%rd1778];
	xor.b64  	%rd1781, %rd1775, %rd1779;
	xor.b64  	%rd1782, %rd1780, %rd1765;
	shr.u64 	%rd1783, %rd1782, 60;
	cvt.u32.u64 	%r954, %rd1783;
	mov.b64 	{%r955, %r956}, %rd1781;
	mov.b64 	{%r957, %r958}, %rd1782;
	shf.l.wrap.b32 	%r959, %r956, %r957, 4;
	shf.l.wrap.b32 	%r960, %r957, %r958, 4;
	mov.b64 	%rd1784, {%r959, %r960};
	shl.b64 	%rd1785, %rd1781, 4;
	and.b32  	%r961, %r954, 8;
	setp.eq.s32 	%p353, %r961, 0;
	selp.b64 	%rd1786, 0, 1080, %p353;
	and.b32  	%r962, %r954, 4;
	setp.eq.s32 	%p354, %r962, 0;
	xor.b64  	%rd1787, %rd1786, 540;
	selp.b64 	%rd1788, %rd1786, %rd1787, %p354;
	and.b32  	%r963, %r954, 2;
	setp.eq.s32 	%p355, %r963, 0;
	xor.b64  	%rd1789, %rd1788, 270;
	selp.b64 	%rd1790, %rd1788, %rd1789, %p355;
	and.b64  	%rd1791, %rd1783, 1;
	setp.eq.b64 	%p356, %rd1791, 1;
	xor.b64  	%rd1792, %rd1790, 135;
	selp.b64 	%rd1793, %rd1792, %rd1790, %p356;
	xor.b64  	%rd1794, %rd1793, %rd1785;
	shr.u64 	%rd1795, %rd1354, 36;
	and.b64  	%rd1796, %rd1795, 240;
	add.s64 	%rd1797, %rd1, %rd1796;
	ld.local.v2.u64 	{%rd1798, %rd1799}, [%rd1797];
	xor.b64  	%rd1800, %rd1794, %rd1798;
	xor.b64  	%rd1801, %rd1799, %rd1784;
	shr.u64 	%rd1802, %rd1801, 60;
	cvt.u32.u64 	%r964, %rd1802;
	mov.b64 	{%r965, %r966}, %rd1800;
	mov.b64 	{%r967, %r968}, %rd1801;
	shf.l.wrap.b32 	%r969, %r966, %r967, 4;
	shf.l.wrap.b32 	%r970, %r967, %r968, 4;
	mov.b64 	%rd1803, {%r969, %r970};
	shl.b64 	%rd1804, %rd1800, 4;
	and.b32  	%r971, %r964, 8;
	setp.eq.s32 	%p357, %r971, 0;
	selp.b64 	%rd1805, 0, 1080, %p357;
	and.b32  	%r972, %r964, 4;
	setp.eq.s32 	%p358, %r972, 0;
	xor.b64  	%rd1806, %rd1805, 540;
	selp.b64 	%rd1807, %rd1805, %rd1806, %p358;
	and.b32  	%r973, %r964, 2;
	setp.eq.s32 	%p359, %r973, 0;
	xor.b64  	%rd1808, %rd1807, 270;
	selp.b64 	%rd1809, %rd1807, %rd1808, %p359;
	and.b64  	%rd1810, %rd1802, 1;
	setp.eq.b64 	%p360, %rd1810, 1;
	xor.b64  	%rd1811, %rd1809, 135;
	selp.b64 	%rd1812, %rd1811, %rd1809, %p360;
	xor.b64  	%rd1813, %rd1812, %rd1804;
	shr.u64 	%rd1814, %rd1354, 32;
	and.b64  	%rd1815, %rd1814, 240;
	add.s64 	%rd1816, %rd1, %rd1815;
	ld.local.v2.u64 	{%rd1817, %rd1818}, [%rd1816];
	xor.b64  	%rd1819, %rd1813, %rd1817;
	xor.b64  	%rd1820, %rd1818, %rd1803;
	shr.u64 	%rd1821, %rd1820, 60;
	cvt.u32.u64 	%r974, %rd1821;
	mov.b64 	{%r975, %r976}, %rd1819;
	mov.b64 	{%r977, %r978}, %rd1820;
	shf.l.wrap.b32 	%r979, %r976, %r977, 4;
	shf.l.wrap.b32 	%r980, %r977, %r978, 4;
	mov.b64 	%rd1822, {%r979, %r980};
	shl.b64 	%rd1823, %rd1819, 4;
	and.b32  	%r981, %r974, 8;
	setp.eq.s32 	%p361, %r981, 0;
	selp.b64 	%rd1824, 0, 1080, %p361;
	and.b32  	%r982, %r974, 4;
	setp.eq.s32 	%p362, %r982, 0;
	xor.b64  	%rd1825, %rd1824, 540;
	selp.b64 	%rd1826, %rd1824, %rd1825, %p362;
	and.b32  	%r983, %r974, 2;
	setp.eq.s32 	%p363, %r983, 0;
	xor.b64  	%rd1827, %rd1826, 270;
	selp.b64 	%rd1828, %rd1826, %rd1827, %p363;
	and.b64  	%rd1829, %rd1821, 1;
	setp.eq.b64 	%p364, %rd1829, 1;
	xor.b64  	%rd1830, %rd1828, 135;
	selp.b64 	%rd1831, %rd1830, %rd1828, %p364;
	xor.b64  	%rd1832, %rd1831, %rd1823;
	shr.u64 	%rd1833, %rd1354, 28;
	and.b64  	%rd1834, %rd1833, 240;
	add.s64 	%rd1835, %rd1, %rd1834;
	ld.local.v2.u64 	{%rd1836, %rd1837}, [%rd1835];
	xor.b64  	%rd1838, %rd1832, %rd1836;
	xor.b64  	%rd1839, %rd1837, %rd1822;
	shr.u64 	%rd1840, %rd1839, 60;
	cvt.u32.u64 	%r984, %rd1840;
	mov.b64 	{%r985, %r986}, %rd1838;
	mov.b64 	{%r987, %r988}, %rd1839;
	shf.l.wrap.b32 	%r989, %r986, %r987, 4;
	shf.l.wrap.b32 	%r990, %r987, %r988, 4;
	mov.b64 	%rd1841, {%r989, %r990};
	shl.b64 	%rd1842, %rd1838, 4;
	and.b32  	%r991, %r984, 8;
	setp.eq.s32 	%p365, %r991, 0;
	selp.b64 	%rd1843, 0, 1080, %p365;
	and.b32  	%r992, %r984, 4;
	setp.eq.s32 	%p366, %r992, 0;
	xor.b64  	%rd1844, %rd1843, 540;
	selp.b64 	%rd1845, %rd1843, %rd1844, %p366;
	and.b32  	%r993, %r984, 2;
	setp.eq.s32 	%p367, %r993, 0;
	xor.b64  	%rd1846, %rd1845, 270;
	selp.b64 	%rd1847, %rd1845, %rd1846, %p367;
	and.b64  	%rd1848, %rd1840, 1;
	setp.eq.b64 	%p368, %rd1848, 1;
	xor.b64  	%rd1849, %rd1847, 135;
	selp.b64 	%rd1850, %rd1849, %rd1847, %p368;
	xor.b64  	%rd1851, %rd1850, %rd1842;
	shr.u64 	%rd1852, %rd1354, 24;
	and.b64  	%rd1853, %rd1852, 240;
	add.s64 	%rd1854, %rd1, %rd1853;
	ld.local.v2.u64 	{%rd1855, %rd1856}, [%rd1854];
	xor.b64  	%rd1857, %rd1851, %rd1855;
	xor.b64  	%rd1858, %rd1856, %rd1841;
	shr.u64 	%rd1859, %rd1858, 60;
	cvt.u32.u64 	%r994, %rd1859;
	mov.b64 	{%r995, %r996}, %rd1857;
	mov.b64 	{%r997, %r998}, %rd1858;
	shf.l.wrap.b32 	%r999, %r996, %r997, 4;
	shf.l.wrap.b32 	%r1000, %r997, %r998, 4;
	mov.b64 	%rd1860, {%r999, %r1000};
	shl.b64 	%rd1861, %rd1857, 4;
	and.b32  	%r1001, %r994, 8;
	setp.eq.s32 	%p369, %r1001, 0;
	selp.b64 	%rd1862, 0, 1080, %p369;
	and.b32  	%r1002, %r994, 4;
	setp.eq.s32 	%p370, %r1002, 0;
	xor.b64  	%rd1863, %rd1862, 540;
	selp.b64 	%rd1864, %rd1862, %rd1863, %p370;
	and.b32  	%r1003, %r994, 2;
	setp.eq.s32 	%p371, %r1003, 0;
	xor.b64  	%rd1865, %rd1864, 270;
	selp.b64 	%rd1866, %rd1864, %rd1865, %p371;
	and.b64  	%rd1867, %rd1859, 1;
	setp.eq.b64 	%p372, %rd1867, 1;
	xor.b64  	%rd1868, %rd1866, 135;
	selp.b64 	%rd1869, %rd1868, %rd1866, %p372;
	xor.b64  	%rd1870, %rd1869, %rd1861;
	shr.u64 	%rd1871, %rd1354, 20;
	and.b64  	%rd1872, %rd1871, 240;
	add.s64 	%rd1873, %rd1, %rd1872;
	ld.local.v2.u64 	{%rd1874, %rd1875}, [%rd1873];
	xor.b64  	%rd1876, %rd1870, %rd1874;
	xor.b64  	%rd1877, %rd1875, %rd1860;
	shr.u64 	%rd1878, %rd1877, 60;
	cvt.u32.u64 	%r1004, %rd1878;
	mov.b64 	{%r1005, %r1006}, %rd1876;
	mov.b64 	{%r1007, %r1008}, %rd1877;
	shf.l.wrap.b32 	%r1009, %r1006, %r1007, 4;
	shf.l.wrap.b32 	%r1010, %r1007, %r1008, 4;
	mov.b64 	%rd1879, {%r1009, %r1010};
	shl.b64 	%rd1880, %rd1876, 4;
	and.b32  	%r1011, %r1004, 8;
	setp.eq.s32 	%p373, %r1011, 0;
	selp.b64 	%rd1881, 0, 1080, %p373;
	and.b32  	%r1012, %r1004, 4;
	setp.eq.s32 	%p374, %r1012, 0;
	xor.b64  	%rd1882, %rd1881, 540;
	selp.b64 	%rd1883, %rd1881, %rd1882, %p374;
	and.b32  	%r1013, %r1004, 2;
	setp.eq.s32 	%p375, %r1013, 0;
	xor.b64  	%rd1884, %rd1883, 270;
	selp.b64 	%rd1885, %rd1883, %rd1884, %p375;
	and.b64  	%rd1886, %rd1878, 1;
	setp.eq.b64 	%p376, %rd1886, 1;
	xor.b64  	%rd1887, %rd1885, 135;
	selp.b64 	%rd1888, %rd1887, %rd1885, %p376;
	xor.b64  	%rd1889, %rd1888, %rd1880;
	shr.u64 	%rd1890, %rd1354, 16;
	and.b64  	%rd1891, %rd1890, 240;
	add.s64 	%rd1892, %rd1, %rd1891;
	ld.local.v2.u64 	{%rd1893, %rd1894}, [%rd1892];
	xor.b64  	%rd1895, %rd1889, %rd1893;
	xor.b64  	%rd1896, %rd1894, %rd1879;
	shr.u64 	%rd1897, %rd1896, 60;
	cvt.u32.u64 	%r1014, %rd1897;
	mov.b64 	{%r1015, %r1016}, %rd1895;
	mov.b64 	{%r1017, %r1018}, %rd1896;
	shf.l.wrap.b32 	%r1019, %r1016, %r1017, 4;
	shf.l.wrap.b32 	%r1020, %r1017, %r1018, 4;
	mov.b64 	%rd1898, {%r1019, %r1020};
	shl.b64 	%rd1899, %rd1895, 4;
	and.b32  	%r1021, %r1014, 8;
	setp.eq.s32 	%p377, %r1021, 0;
	selp.b64 	%rd1900, 0, 1080, %p377;
	and.b32  	%r1022, %r1014, 4;
	setp.eq.s32 	%p378, %r1022, 0;
	xor.b64  	%rd1901, %rd1900, 540;
	selp.b64 	%rd1902, %rd1900, %rd1901, %p378;
	and.b32  	%r1023, %r1014, 2;
	setp.eq.s32 	%p379, %r1023, 0;
	xor.b64  	%rd1903, %rd1902, 270;
	selp.b64 	%rd1904, %rd1902, %rd1903, %p379;
	and.b64  	%rd1905, %rd1897, 1;
	setp.eq.b64 	%p380, %rd1905, 1;
	xor.b64  	%rd1906, %rd1904, 135;
	selp.b64 	%rd1907, %rd1906, %rd1904, %p380;
	xor.b64  	%rd1908, %rd1907, %rd1899;
	shr.u64 	%rd1909, %rd1354, 12;
	and.b64  	%rd1910, %rd1909, 240;
	add.s64 	%rd1911, %rd1, %rd1910;
	ld.local.v2.u64 	{%rd1912, %rd1913}, [%rd1911];
	xor.b64  	%rd1914, %rd1908, %rd1912;
	xor.b64  	%rd1915, %rd1913, %rd1898;
	shr.u64 	%rd1916, %rd1915, 60;
	cvt.u32.u64 	%r1024, %rd1916;
	mov.b64 	{%r1025, %r1026}, %rd1914;
	mov.b64 	{%r1027, %r1028}, %rd1915;
	shf.l.wrap.b32 	%r1029, %r1026, %r1027, 4;
	shf.l.wrap.b32 	%r1030, %r1027, %r1028, 4;
	mov.b64 	%rd1917, {%r1029, %r1030};
	shl.b64 	%rd1918, %rd1914, 4;
	and.b32  	%r1031, %r1024, 8;
	setp.eq.s32 	%p381, %r1031, 0;
	selp.b64 	%rd1919, 0, 1080, %p381;
	and.b32  	%r1032, %r1024, 4;
	setp.eq.s32 	%p382, %r1032, 0;
	xor.b64  	%rd1920, %rd1919, 540;
	selp.b64 	%rd1921, %rd1919, %rd1920, %p382;
	and.b32  	%r1033, %r1024, 2;
	setp.eq.s32 	%p383, %r1033, 0;
	xor.b64  	%rd1922, %rd1921, 270;
	selp.b64 	%rd1923, %rd1921, %rd1922, %p383;
	and.b64  	%rd1924, %rd1916, 1;
	setp.eq.b64 	%p384, %rd1924, 1;
	xor.b64  	%rd1925, %rd1923, 135;
	selp.b64 	%rd1926, %rd1925, %rd1923, %p384;
	xor.b64  	%rd1927, %rd1926, %rd1918;
	shr.u64 	%rd1928, %rd1354, 8;
	and.b64  	%rd1929, %rd1928, 240;
	add.s64 	%rd1930, %rd1, %rd1929;
	ld.local.v2.u64 	{%rd1931, %rd1932}, [%rd1930];
	xor.b64  	%rd1933, %rd1927, %rd1931;
	xor.b64  	%rd1934, %rd1932, %rd1917;
	shr.u64 	%rd1935, %rd1934, 60;
	cvt.u32.u64 	%r1034, %rd1935;
	mov.b64 	{%r1035, %r1036}, %rd1933;
	mov.b64 	{%r1037, %r1038}, %rd1934;
	shf.l.wrap.b32 	%r1039, %r1036, %r1037, 4;
	shf.l.wrap.b32 	%r1040, %r1037, %r1038, 4;
	mov.b64 	%rd1936, {%r1039, %r1040};
	shl.b64 	%rd1937, %rd1933, 4;
	and.b32  	%r1041, %r1034, 8;
	setp.eq.s32 	%p385, %r1041, 0;
	selp.b64 	%rd1938, 0, 1080, %p385;
	and.b32  	%r1042, %r1034, 4;
	setp.eq.s32 	%p386, %r1042, 0;
	xor.b64  	%rd1939, %rd1938, 540;
	selp.b64 	%rd1940, %rd1938, %rd1939, %p386;
	and.b32  	%r1043, %r1034, 2;
	setp.eq.s32 	%p387, %r1043, 0;
	xor.b64  	%rd1941, %rd1940, 270;
	selp.b64 	%rd1942, %rd1940, %rd1941, %p387;
	and.b64  	%rd1943, %rd1935, 1;
	setp.eq.b64 	%p388, %rd1943, 1;
	xor.b64  	%rd1944, %rd1942, 135;
	selp.b64 	%rd1945, %rd1944, %rd1942, %p388;
	xor.b64  	%rd1946, %rd1945, %rd1937;
	shr.u64 	%rd1947, %rd1354, 4;
	and.b64  	%rd1948, %rd1947, 240;
	add.s64 	%rd1949, %rd1, %rd1948;
	ld.local.v2.u64 	{%rd1950, %rd1951}, [%rd1949];
	xor.b64  	%rd1952, %rd1946, %rd1950;
	xor.b64  	%rd1953, %rd1951, %rd1936;
	shr.u64 	%rd1954, %rd1953, 60;
	cvt.u32.u64 	%r1044, %rd1954;
	mov.b64 	{%r1045, %r1046}, %rd1952;
	mov.b64 	{%r1047, %r1048}, %rd1953;
	shf.l.wrap.b32 	%r1049, %r1046, %r1047, 4;
	shf.l.wrap.b32 	%r1050, %r1047, %r1048, 4;
	mov.b64 	%rd1955, {%r1049, %r1050};
	shl.b64 	%rd1956, %rd1952, 4;
	and.b32  	%r1051, %r1044, 8;
	setp.eq.s32 	%p389, %r1051, 0;
	selp.b64 	%rd1957, 0, 1080, %p389;
	and.b32  	%r1052, %r1044, 4;
	setp.eq.s32 	%p390, %r1052, 0;
	xor.b64  	%rd1958, %rd1957, 540;
	selp.b64 	%rd1959, %rd1957, %rd1958, %p390;
	and.b32  	%r1053, %r1044, 2;
	setp.eq.s32 	%p391, %r1053, 0;
	xor.b64  	%rd1960, %rd1959, 270;
	selp.b64 	%rd1961, %rd1959, %rd1960, %p391;
	and.b64  	%rd1962, %rd1954, 1;
	setp.eq.b64 	%p392, %rd1962, 1;
	xor.b64  	%rd1963, %rd1961, 135;
	selp.b64 	%rd1964, %rd1963, %rd1961, %p392;
	xor.b64  	%rd1965, %rd1964, %rd1956;
	and.b64  	%rd1966, %rd1354, 240;
	add.s64 	%rd1967, %rd1, %rd1966;
	ld.local.v2.u64 	{%rd1968, %rd1969}, [%rd1967];
	xor.b64  	%rd1970, %rd1965, %rd1968;
	xor.b64  	%rd1971, %rd1969, %rd1955;
	shr.u64 	%rd1972, %rd1971, 60;
	cvt.u32.u64 	%r1054, %rd1972;
	mov.b64 	{%r1055, %r1056}, %rd1970;
	mov.b64 	{%r1057, %r1058}, %rd1971;
	shf.l.wrap.b32 	%r1059, %r1056, %r1057, 4;
	shf.l.wrap.b32 	%r1060, %r1057, %r1058, 4;
	mov.b64 	%rd1973, {%r1059, %r1060};
	shl.b64 	%rd1974, %rd1970, 4;
	and.b32  	%r1061, %r1054, 8;
	setp.eq.s32 	%p393, %r1061, 0;
	selp.b64 	%rd1975, 0, 1080, %p393;
	and.b32  	%r1062, %r1054, 4;
	setp.eq.s32 	%p394, %r1062, 0;
	xor.b64  	%rd1976, %rd1975, 540;
	selp.b64 	%rd1977, %rd1975, %rd1976, %p394;
	and.b32  	%r1063, %r1054, 2;
	setp.eq.s32 	%p395, %r1063, 0;
	xor.b64  	%rd1978, %rd1977, 270;
	selp.b64 	%rd1979, %rd1977, %rd1978, %p395;
	and.b64  	%rd1980, %rd1972, 1;
	setp.eq.b64 	%p396, %rd1980, 1;
	xor.b64  	%rd1981, %rd1979, 135;
	selp.b64 	%rd1982, %rd1981, %rd1979, %p396;
	xor.b64  	%rd1983, %rd1982, %rd1974;
	shl.b64 	%rd1984, %rd1354, 4;
	and.b64  	%rd1985, %rd1984, 240;
	add.s64 	%rd1986, %rd1, %rd1985;
	ld.local.v2.u64 	{%rd1987, %rd1988}, [%rd1986];
	xor.b64  	%rd1989, %rd1983, %rd1987;
	xor.b64  	%rd1990, %rd1988, %rd1973;
	xor.b64  	%rd10303, %rd1989, %rd10303;
	xor.b64  	%rd10302, %rd1990, %rd10302;
$L__BB2_6:
	add.s32 	%r1064, %r1, 768;
	setp.ge.s32 	%p397, %r1064, %r2;
	@%p397 bra 	$L__BB2_8;
	ld.global.nc.u64 	%rd1991, [%rd2+12288];
	ld.global.nc.u64 	%rd1992, [%rd2+12296];
	ld.global.nc.u64 	%rd1993, [%rd3+12288];
	ld.global.nc.u64 	%rd1994, [%rd3+12296];
	mov.b64 	%rd1995, 0;
	st.local.v2.u64 	[%rd1], {%rd1995, %rd1995};
	st.local.v2.u64 	[%rd1+16], {%rd1991, %rd1992};
	shl.b64 	%rd1996, %rd1991, 1;
	mov.b64 	{%r1065, %r1066}, %rd1992;
	mov.b64 	{%r1067, %r1068}, %rd1991;
	shf.l.wrap.b32 	%r1069, %r1068, %r1065, 1;
	shf.l.wrap.b32 	%r1070, %r1065, %r1066, 1;
	mov.b64 	%rd1997, {%r1069, %r1070};
	xor.b64  	%rd1998, %rd1996, 135;
	setp.lt.s64 	%p398, %rd1992, 0;
	selp.b64 	%rd1999, %rd1998, %rd1996, %p398;
	st.local.v2.u64 	[%rd1+32], {%rd1999, %rd1997};
	xor.b64  	%rd2000, %rd1991, %rd1999;
	xor.b64  	%rd2001, %rd1992, %rd1997;
	st.local.v2.u64 	[%rd1+48], {%rd2000, %rd2001};
	shl.b64 	%rd2002, %rd1999, 1;
	mov.b64 	{%r1071, %r1072}, %rd1999;
	mov.b64 	{%r1073, %r1074}, %rd1997;
	shf.l.wrap.b32 	%r1075, %r1072, %r1073, 1;
	shf.l.wrap.b32 	%r1076, %r1073, %r1074, 1;
	mov.b64 	%rd2003, {%r1075, %r1076};
	xor.b64  	%rd2004, %rd2002, 135;
	setp.lt.s64 	%p399, %rd1997, 0;
	selp.b64 	%rd2005, %rd2004, %rd2002, %p399;
	st.local.v2.u64 	[%rd1+64], {%rd2005, %rd2003};
	xor.b64  	%rd2006, %rd1991, %rd2005;
	xor.b64  	%rd2007, %rd1992, %rd2003;
	st.local.v2.u64 	[%rd1+80], {%rd2006, %rd2007};
	shl.b64 	%rd2008, %rd2000, 1;
	mov.b64 	{%r1077, %r1078}, %rd2000;
	mov.b64 	{%r1079, %r1080}, %rd2001;
	shf.l.wrap.b32 	%r1081, %r1078, %r1079, 1;
	shf.l.wrap.b32 	%r1082, %r1079, %r1080, 1;
	mov.b64 	%rd2009, {%r1081, %r1082};
	xor.b64  	%rd2010, %rd2008, 135;
	setp.lt.s64 	%p400, %rd2001, 0;
	selp.b64 	%rd2011, %rd2010, %rd2008, %p400;
	st.local.v2.u64 	[%rd1+96], {%rd2011, %rd2009};
	xor.b64  	%rd2012, %rd1991, %rd2011;
	xor.b64  	%rd2013, %rd1992, %rd2009;
	st.local.v2.u64 	[%rd1+112], {%rd2012, %rd2013};
	shl.b64 	%rd2014, %rd2005, 1;
	mov.b64 	{%r1083, %r1084}, %rd2005;
	mov.b64 	{%r1085, %r1086}, %rd2003;
	shf.l.wrap.b32 	%r1087, %r1084, %r1085, 1;
	shf.l.wrap.b32 	%r1088, %r1085, %r1086, 1;
	mov.b64 	%rd2015, {%r1087, %r1088};
	xor.b64  	%rd2016, %rd2014, 135;
	setp.lt.s64 	%p401, %rd2003, 0;
	selp.b64 	%rd2017, %rd2016, %rd2014, %p401;
	st.local.v2.u64 	[%rd1+128], {%rd2017, %rd2015};
	xor.b64  	%rd2018, %rd1991, %rd2017;
	xor.b64  	%rd2019, %rd1992, %rd2015;
	st.local.v2.u64 	[%rd1+144], {%rd2018, %rd2019};
	shl.b64 	%rd2020, %rd2006, 1;
	mov.b64 	{%r1089, %r1090}, %rd2006;
	mov.b64 	{%r1091, %r1092}, %rd2007;
	shf.l.wrap.b32 	%r1093, %r1090, %r1091, 1;
	shf.l.wrap.b32 	%r1094, %r1091, %r1092, 1;
	mov.b64 	%rd2021, {%r1093, %r1094};
	xor.b64  	%rd2022, %rd2020, 135;
	setp.lt.s64 	%p402, %rd2007, 0;
	selp.b64 	%rd2023, %rd2022, %rd2020, %p402;
	st.local.v2.u64 	[%rd1+160], {%rd2023, %rd2021};
	xor.b64  	%rd2024, %rd1991, %rd2023;
	xor.b64  	%rd2025, %rd1992, %rd2021;
	st.local.v2.u64 	[%rd1+176], {%rd2024, %rd2025};
	shl.b64 	%rd2026, %rd2011, 1;
	mov.b64 	{%r1095, %r1096}, %rd2011;
	mov.b64 	{%r1097, %r1098}, %rd2009;
	shf.l.wrap.b32 	%r1099, %r1096, %r1097, 1;
	shf.l.wrap.b32 	%r1100, %r1097, %r1098, 1;
	mov.b64 	%rd2027, {%r1099, %r1100};
	xor.b64  	%rd2028, %rd2026, 135;
	setp.lt.s64 	%p403, %rd2009, 0;
	selp.b64 	%rd2029, %rd2028, %rd2026, %p403;
	st.local.v2.u64 	[%rd1+192], {%rd2029, %rd2027};
	xor.b64  	%rd2030, %rd1991, %rd2029;
	xor.b64  	%rd2031, %rd1992, %rd2027;
	st.local.v2.u64 	[%rd1+208], {%rd2030, %rd2031};
	shl.b64 	%rd2032, %rd2012, 1;
	mov.b64 	{%r1101, %r1102}, %rd2012;
	mov.b64 	{%r1103, %r1104}, %rd2013;
	shf.l.wrap.b32 	%r1105, %r1102, %r1103, 1;
	shf.l.wrap.b32 	%r1106, %r1103, %r1104, 1;
	mov.b64 	%rd2033, {%r1105, %r1106};
	xor.b64  	%rd2034, %rd2032, 135;
	setp.lt.s64 	%p404, %rd2013, 0;
	selp.b64 	%rd2035, %rd2034, %rd2032, %p404;
	st.local.v2.u64 	[%rd1+224], {%rd2035, %rd2033};
	xor.b64  	%rd2036, %rd1991, %rd2035;
	xor.b64  	%rd2037, %rd1992, %rd2033;
	st.local.v2.u64 	[%rd1+240], {%rd2036, %rd2037};
	shr.u64 	%rd2038, %rd1994, 56;
	and.b64  	%rd2039, %rd2038, 240;
	add.s64 	%rd2040, %rd1, %rd2039;
	ld.local.v2.u64 	{%rd2041, %rd2042}, [%rd2040];
	shr.u64 	%rd2043, %rd2042, 60;
	cvt.u32.u64 	%r1107, %rd2043;
	mov.b64 	{%r1108, %r1109}, %rd2042;
	mov.b64 	{%r1110, %r1111}, %rd2041;
	shf.l.wrap.b32 	%r1112, %r1111, %r1108, 4;
	shf.l.wrap.b32 	%r1113, %r1108, %r1109, 4;
	mov.b64 	%rd2044, {%r1112, %r1113};
	shl.b64 	%rd2045, %rd2041, 4;
	and.b32  	%r1114, %r1107, 8;
	setp.eq.s32 	%p405, %r1114, 0;
	selp.b64 	%rd2046, 0, 1080, %p405;
	and.b32  	%r1115, %r1107, 4;
	setp.eq.s32 	%p406, %r1115, 0;
	xor.b64  	%rd2047, %rd2046, 540;
	selp.b64 	%rd2048, %rd2046, %rd2047, %p406;
	and.b32  	%r1116, %r1107, 2;
	setp.eq.s32 	%p407, %r1116, 0;
	xor.b64  	%rd2049, %rd2048, 270;
	selp.b64 	%rd2050, %rd2048, %rd2049, %p407;
	and.b64  	%rd2051, %rd2043, 1;
	setp.eq.b64 	%p408, %rd2051, 1;
	xor.b64  	%rd2052, %rd2050, 135;
	selp.b64 	%rd2053, %rd2052, %rd2050, %p408;
	xor.b64  	%rd2054, %rd2053, %rd2045;
	shr.u64 	%rd2055, %rd1994, 52;
	and.b64  	%rd2056, %rd2055, 240;
	add.s64 	%rd2057, %rd1, %rd2056;
	ld.local.v2.u64 	{%rd2058, %rd2059}, [%rd2057];
	xor.b64  	%rd2060, %rd2054, %rd2058;
	xor.b64  	%rd2061, %rd2059, %rd2044;
	shr.u64 	%rd2062, %rd2061, 60;
	cvt.u32.u64 	%r1117, %rd2062;
	mov.b64 	{%r1118, %r1119}, %rd2060;
	mov.b64 	{%r1120, %r1121}, %rd2061;
	shf.l.wrap.b32 	%r1122, %r1119, %r1120, 4;
	shf.l.wrap.b32 	%r1123, %r1120, %r1121, 4;
	mov.b64 	%rd2063, {%r1122, %r1123};
	shl.b64 	%rd2064, %rd2060, 4;
	and.b32  	%r1124, %r1117, 8;
	setp.eq.s32 	%p409, %r1124, 0;
	selp.b64 	%rd2065, 0, 1080, %p409;
	and.b32  	%r1125, %r1117, 4;
	setp.eq.s32 	%p410, %r1125, 0;
	xor.b64  	%rd2066, %rd2065, 540;
	selp.b64 	%rd2067, %rd2065, %rd2066, %p410;
	and.b32  	%r1126, %r1117, 2;
	setp.eq.s32 	%p411, %r1126, 0;
	xor.b64  	%rd2068, %rd2067, 270;
	selp.b64 	%rd2069, %rd2067, %rd2068, %p411;
	and.b64  	%rd2070, %rd2062, 1;
	setp.eq.b64 	%p412, %rd2070, 1;
	xor.b64  	%rd2071, %rd2069, 135;
	selp.b64 	%rd2072, %rd2071, %rd2069, %p412;
	xor.b64  	%rd2073, %rd2072, %rd2064;
	shr.u64 	%rd2074, %rd1994, 48;
	and.b64  	%rd2075, %rd2074, 240;
	add.s64 	%rd2076, %rd1, %rd2075;
	ld.local.v2.u64 	{%rd2077, %rd2078}, [%rd2076];
	xor.b64  	%rd2079, %rd2073, %rd2077;
	xor.b64  	%rd2080, %rd2078, %rd2063;
	shr.u64 	%rd2081, %rd2080, 60;
	cvt.u32.u64 	%r1127, %rd2081;
	mov.b64 	{%r1128, %r1129}, %rd2079;
	mov.b64 	{%r1130, %r1131}, %rd2080;
	shf.l.wrap.b32 	%r1132, %r1129, %r1130, 4;
	shf.l.wrap.b32 	%r1133, %r1130, %r1131, 4;
	mov.b64 	%rd2082, {%r1132, %r1133};
	shl.b64 	%rd2083, %rd2079, 4;
	and.b32  	%r1134, %r1127, 8;
	setp.eq.s32 	%p413, %r1134, 0;
	selp.b64 	%rd2084, 0, 1080, %p413;
	and.b32  	%r1135, %r1127, 4;
	setp.eq.s32 	%p414, %r1135, 0;
	xor.b64  	%rd2085, %rd2084, 540;
	selp.b64 	%rd2086, %rd2084, %rd2085, %p414;
	and.b32  	%r1136, %r1127, 2;
	setp.eq.s32 	%p415, %r1136, 0;
	xor.b64  	%rd2087, %rd2086, 270;
	selp.b64 	%rd2088, %rd2086, %rd2087, %p415;
	and.b64  	%rd2089, %rd2081, 1;
	setp.eq.b64 	%p416, %rd2089, 1;
	xor.b64  	%rd2090, %rd2088, 135;
	selp.b64 	%rd2091, %rd2090, %rd2088, %p416;
	xor.b64  	%rd2092, %rd2091, %rd2083;
	shr.u64 	%rd2093, %rd1994, 44;
	and.b64  	%rd2094, %rd2093, 240;
	add.s64 	%rd2095, %rd1, %rd2094;
	ld.local.v2.u64 	{%rd2096, %rd2097}, [%rd2095];
	xor.b64  	%rd2098, %rd2092, %rd2096;
	xor.b64  	%rd2099, %rd2097, %rd2082;
	shr.u64 	%rd2100, %rd2099, 60;
	cvt.u32.u64 	%r1137, %rd2100;
	mov.b64 	{%r1138, %r1139}, %rd2098;
	mov.b64 	{%r1140, %r1141}, %rd2099;
	shf.l.wrap.b32 	%r1142, %r1139, %r1140, 4;
	shf.l.wrap.b32 	%r1143, %r1140, %r1141, 4;
	mov.b64 	%rd2101, {%r1142, %r1143};
	shl.b64 	%rd2102, %rd2098, 4;
	and.b32  	%r1144, %r1137, 8;
	setp.eq.s32 	%p417, %r1144, 0;
	selp.b64 	%rd2103, 0, 1080, %p417;
	and.b32  	%r1145, %r1137, 4;
	setp.eq.s32 	%p418, %r1145, 0;
	xor.b64  	%rd2104, %rd2103, 540;
	selp.b64 	%rd2105, %rd2103, %rd2104, %p418;
	and.b32  	%r1146, %r1137, 2;
	setp.eq.s32 	%p419, %r1146, 0;
	xor.b64  	%rd2106, %rd2105, 270;
	selp.b64 	%rd2107, %rd2105, %rd2106, %p419;
	and.b64  	%rd2108, %rd2100, 1;
	setp.eq.b64 	%p420, %rd2108, 1;
	xor.b64  	%rd2109, %rd2107, 135;
	selp.b64 	%rd2110, %rd2109, %rd2107, %p420;
	xor.b64  	%rd2111, %rd2110, %rd2102;
	shr.u64 	%rd2112, %rd1994, 40;
	and.b64  	%rd2113, %rd2112, 240;
	add.s64 	%rd2114, %rd1, %rd2113;
	ld.local.v2.u64 	{%rd2115, %rd2116}, [%rd2114];
	xor.b64  	%rd2117, %rd2111, %rd2115;
	xor.b64  	%rd2118, %rd2116, %rd2101;
	shr.u64 	%rd2119, %rd2118, 60;
	cvt.u32.u64 	%r1147, %rd2119;
	mov.b64 	{%r1148, %r1149}, %rd2117;
	mov.b64 	{%r1150, %r1151}, %rd2118;
	shf.l.wrap.b32 	%r1152, %r1149, %r1150, 4;
	shf.l.wrap.b32 	%r1153, %r1150, %r1151, 4;
	mov.b64 	%rd2120, {%r1152, %r1153};
	shl.b64 	%rd2121, %rd2117, 4;
	and.b32  	%r1154, %r1147, 8;
	setp.eq.s32 	%p421, %r1154, 0;
	selp.b64 	%rd2122, 0, 1080, %p421;
	and.b32  	%r1155, %r1147, 4;
	setp.eq.s32 	%p422, %r1155, 0;
	xor.b64  	%rd2123, %rd2122, 540;
	selp.b64 	%rd2124, %rd2122, %rd2123, %p422;
	and.b32  	%r1156, %r1147, 2;
	setp.eq.s32 	%p423, %r1156, 0;
	xor.b64  	%rd2125, %rd2124, 270;
	selp.b64 	%rd2126, %rd2124, %rd2125, %p423;
	and.b64  	%rd2127, %rd2119, 1;
	setp.eq.b64 	%p424, %rd2127, 1;
	xor.b64  	%rd2128, %rd2126, 135;
	selp.b64 	%rd2129, %rd2128, %rd2126, %p424;
	xor.b64  	%rd2130, %rd2129, %rd2121;
	shr.u64 	%rd2131, %rd1994, 36;
	and.b64  	%rd2132, %rd2131, 240;
	add.s64 	%rd2133, %rd1, %rd2132;
	ld.local.v2.u64 	{%rd2134, %rd2135}, [%rd2133];
	xor.b64  	%rd2136, %rd2130, %rd2134;
	xor.b64  	%rd2137, %rd2135, %rd2120;
	shr.u64 	%rd2138, %rd2137, 60;
	cvt.u32.u64 	%r1157, %rd2138;
	mov.b64 	{%r1158, %r1159}, %rd2136;
	mov.b64 	{%r1160, %r1161}, %rd2137;
	shf.l.wrap.b32 	%r1162, %r1159, %r1160, 4;
	shf.l.wrap.b32 	%r1163, %r1160, %r1161, 4;
	mov.b64 	%rd2139, {%r1162, %r1163};
	shl.b64 	%rd2140, %rd2136, 4;
	and.b32  	%r1164, %r1157, 8;
	setp.eq.s32 	%p425, %r1164, 0;
	selp.b64 	%rd2141, 0, 1080, %p425;
	and.b32  	%r1165, %r1157, 4;
	setp.eq.s32 	%p426, %r1165, 0;
	xor.b64  	%rd2142, %rd2141, 540;
	selp.b64 	%rd2143, %rd2141, %rd2142, %p426;
	and.b32  	%r1166, %r1157, 2;
	setp.eq.s32 	%p427, %r1166, 0;
	xor.b64  	%rd2144, %rd2143, 270;
	selp.b64 	%rd2145, %rd2143, %rd2144, %p427;
	and.b64  	%rd2146, %rd2138, 1;
	setp.eq.b64 	%p428, %rd2146, 1;
	xor.b64  	%rd2147, %rd2145, 135;
	selp.b64 	%rd2148, %rd2147, %rd2145, %p428;
	xor.b64  	%rd2149, %rd2148, %rd2140;
	shr.u64 	%rd2150, %rd1994, 32;
	and.b64  	%rd2151, %rd2150, 240;
	add.s64 	%rd2152, %rd1, %rd2151;
	ld.local.v2.u64 	{%rd2153, %rd2154}, [%rd2152];
	xor.b64  	%rd2155, %rd2149, %rd2153;
	xor.b64  	%rd2156, %rd2154, %rd2139;
	shr.u64 	%rd2157, %rd2156, 60;
	cvt.u32.u64 	%r1167, %rd2157;
	mov.b64 	{%r1168, %r1169}, %rd2155;
	mov.b64 	{%r1170, %r1171}, %rd2156;
	shf.l.wrap.b32 	%r1172, %r1169, %r1170, 4;
	shf.l.wrap.b32 	%r1173, %r1170, %r1171, 4;
	mov.b64 	%rd2158, {%r1172, %r1173};
	shl.b64 	%rd2159, %rd2155, 4;
	and.b32  	%r1174, %r1167, 8;
	setp.eq.s32 	%p429, %r1174, 0;
	selp.b64 	%rd2160, 0, 1080, %p429;
	and.b32  	%r1175, %r1167, 4;
	setp.eq.s32 	%p430, %r1175, 0;
	xor.b64  	%rd2161, %rd2160, 540;
	selp.b64 	%rd2162, %rd2160, %rd2161, %p430;
	and.b32  	%r1176, %r1167, 2;
	setp.eq.s32 	%p431, %r1176, 0;
	xor.b64  	%rd2163, %rd2162, 270;
	selp.b64 	%rd2164, %rd2162, %rd2163, %p431;
	and.b64  	%rd2165, %rd2157, 1;
	setp.eq.b64 	%p432, %rd2165, 1;
	xor.b64  	%rd2166, %rd2164, 135;
	selp.b64 	%rd2167, %rd2166, %rd2164, %p432;
	xor.b64  	%rd2168, %rd2167, %rd2159;
	shr.u64 	%rd2169, %rd1994, 28;
	and.b64  	%rd2170, %rd2169, 240;
	add.s64 	%rd2171, %rd1, %rd2170;
	ld.local.v2.u64 	{%rd2172, %rd2173}, [%rd2171];
	xor.b64  	%rd2174, %rd2168, %rd2172;
	xor.b64  	%rd2175, %rd2173, %rd2158;
	shr.u64 	%rd2176, %rd2175, 60;
	cvt.u32.u64 	%r1177, %rd2176;
	mov.b64 	{%r1178, %r1179}, %rd2174;
	mov.b64 	{%r1180, %r1181}, %rd2175;
	shf.l.wrap.b32 	%r1182, %r1179, %r1180, 4;
	shf.l.wrap.b32 	%r1183, %r1180, %r1181, 4;
	mov.b64 	%rd2177, {%r1182, %r1183};
	shl.b64 	%rd2178, %rd2174, 4;
	and.b32  	%r1184, %r1177, 8;
	setp.eq.s32 	%p433, %r1184, 0;
	selp.b64 	%rd2179, 0, 1080, %p433;
	and.b32  	%r1185, %r1177, 4;
	setp.eq.s32 	%p434, %r1185, 0;
	xor.b64  	%rd2180, %rd2179, 540;
	selp.b64 	%rd2181, %rd2179, %rd2180, %p434;
	and.b32  	%r1186, %r1177, 2;
	setp.eq.s32 	%p435, %r1186, 0;
	xor.b64  	%rd2182, %rd2181, 270;
	selp.b64 	%rd2183, %rd2181, %rd2182, %p435;
	and.b64  	%rd2184, %rd2176, 1;
	setp.eq.b64 	%p436, %rd2184, 1;
	xor.b64  	%rd2185, %rd2183, 135;
	selp.b64 	%rd2186, %rd2185, %rd2183, %p436;
	xor.b64  	%rd2187, %rd2186, %rd2178;
	shr.u64 	%rd2188, %rd1994, 24;
	and.b64  	%rd2189, %rd2188, 240;
	add.s64 	%rd2190, %rd1, %rd2189;
	ld.local.v2.u64 	{%rd2191, %rd2192}, [%rd2190];
	xor.b64  	%rd2193, %rd2187, %rd2191;
	xor.b64  	%rd2194, %rd2192, %rd2177;
	shr.u64 	%rd2195, %rd2194, 60;
	cvt.u32.u64 	%r1187, %rd2195;
	mov.b64 	{%r1188, %r1189}, %rd2193;
	mov.b64 	{%r1190, %r1191}, %rd2194;
	shf.l.wrap.b32 	%r1192, %r1189, %r1190, 4;
	shf.l.wrap.b32 	%r1193, %r1190, %r1191, 4;
	mov.b64 	%rd2196, {%r1192, %r1193};
	shl.b64 	%rd2197, %rd2193, 4;
	and.b32  	%r1194, %r1187, 8;
	setp.eq.s32 	%p437, %r1194, 0;
	selp.b64 	%rd2198, 0, 1080, %p437;
	and.b32  	%r1195, %r1187, 4;
	setp.eq.s32 	%p438, %r1195, 0;
	xor.b64  	%rd2199, %rd2198, 540;
	selp.b64 	%rd2200, %rd2198, %rd2199, %p438;
	and.b32  	%r1196, %r1187, 2;
	setp.eq.s32 	%p439, %r1196, 0;
	xor.b64  	%rd2201, %rd2200, 270;
	selp.b64 	%rd2202, %rd2200, %rd2201, %p439;
	and.b64  	%rd2203, %rd2195, 1;
	setp.eq.b64 	%p440, %rd2203, 1;
	xor.b64  	%rd2204, %rd2202, 135;
	selp.b64 	%rd2205, %rd2204, %rd2202, %p440;
	xor.b64  	%rd2206, %rd2205, %rd2197;
	shr.u64 	%rd2207, %rd1994, 20;
	and.b64  	%rd2208, %rd2207, 240;
	add.s64 	%rd2209, %rd1, %rd2208;
	ld.local.v2.u64 	{%rd2210, %rd2211}, [%rd2209];
	xor.b64  	%rd2212, %rd2206, %rd2210;
	xor.b64  	%rd2213, %rd2211, %rd2196;
	shr.u64 	%rd2214, %rd2213, 60;
	cvt.u32.u64 	%r1197, %rd2214;
	mov.b64 	{%r1198, %r1199}, %rd2212;
	mov.b64 	{%r1200, %r1201}, %rd2213;
	shf.l.wrap.b32 	%r1202, %r1199, %r1200, 4;
	shf.l.wrap.b32 	%r1203, %r1200, %r1201, 4;
	mov.b64 	%rd2215, {%r1202, %r1203};
	shl.b64 	%rd2216, %rd2212, 4;
	and.b32  	%r1204, %r1197, 8;
	setp.eq.s32 	%p441, %r1204, 0;
	selp.b64 	%rd2217, 0, 1080, %p441;
	and.b32  	%r1205, %r1197, 4;
	setp.eq.s32 	%p442, %r1205, 0;
	xor.b64  	%rd2218, %rd2217, 540;
	selp.b64 	%rd2219, %rd2217, %rd2218, %p442;
	and.b32  	%r1206, %r1197, 2;
	setp.eq.s32 	%p443, %r1206, 0;
	xor.b64  	%rd2220, %rd2219, 270;
	selp.b64 	%rd2221, %rd2219, %rd2220, %p443;
	and.b64  	%rd2222, %rd2214, 1;
	setp.eq.b64 	%p444, %rd2222, 1;
	xor.b64  	%rd2223, %rd2221, 135;
	selp.b64 	%rd2224, %rd2223, %rd2221, %p444;
	xor.b64  	%rd2225, %rd2224, %rd2216;
	shr.u64 	%rd2226, %rd1994, 16;
	and.b64  	%rd2227, %rd2226, 240;
	add.s64 	%rd2228, %rd1, %rd2227;
	ld.local.v2.u64 	{%rd2229, %rd2230}, [%rd2228];
	xor.b64  	%rd2231, %rd2225, %rd2229;
	xor.b64  	%rd2232, %rd2230, %rd2215;
	shr.u64 	%rd2233, %rd2232, 60;
	cvt.u32.u64 	%r1207, %rd2233;
	mov.b64 	{%r1208, %r1209}, %rd2231;
	mov.b64 	{%r1210, %r1211}, %rd2232;
	shf.l.wrap.b32 	%r1212, %r1209, %r1210, 4;
	shf.l.wrap.b32 	%r1213, %r1210, %r1211, 4;
	mov.b64 	%rd2234, {%r1212, %r1213};
	shl.b64 	%rd2235, %rd2231, 4;
	and.b32  	%r1214, %r1207, 8;
	setp.eq.s32 	%p445, %r1214, 0;
	selp.b64 	%rd2236, 0, 1080, %p445;
	and.b32  	%r1215, %r1207, 4;
	setp.eq.s32 	%p446, %r1215, 0;
	xor.b64  	%rd2237, %rd2236, 540;
	selp.b64 	%rd2238, %rd2236, %rd2237, %p446;
	and.b32  	%r1216, %r1207, 2;
	setp.eq.s32 	%p447, %r1216, 0;
	xor.b64  	%rd2239, %rd2238, 270;
	selp.b64 	%rd2240, %rd2238, %rd2239, %p447;
	and.b64  	%rd2241, %rd2233, 1;
	setp.eq.b64 	%p448, %rd2241, 1;
	xor.b64  	%rd2242, %rd2240, 135;
	selp.b64 	%rd2243, %rd2242, %rd2240, %p448;
	xor.b64  	%rd2244, %rd2243, %rd2235;
	shr.u64 	%rd2245, %rd1994, 12;
	and.b64  	%rd2246, %rd2245, 240;
	add.s64 	%rd2247, %rd1, %rd2246;
	ld.local.v2.u64 	{%rd2248, %rd2249}, [%rd2247];
	xor.b64  	%rd2250, %rd2244, %rd2248;
	xor.b64  	%rd2251, %rd2249, %rd2234;
	shr.u64 	%rd2252, %rd2251, 60;
	cvt.u32.u64 	%r1217, %rd2252;
	mov.b64 	{%r1218, %r1219}, %rd2250;
	mov.b64 	{%r1220, %r1221}, %rd2251;
	shf.l.wrap.b32 	%r1222, %r1219, %r1220, 4;
	shf.l.wrap.b32 	%r1223, %r1220, %r1221, 4;
	mov.b64 	%rd2253, {%r1222, %r1223};
	shl.b64 	%rd2254, %rd2250, 4;
	and.b32  	%r1224, %r1217, 8;
	setp.eq.s32 	%p449, %r1224, 0;
	selp.b64 	%rd2255, 0, 1080, %p449;
	and.b32  	%r1225, %r1217, 4;
	setp.eq.s32 	%p450, %r1225, 0;
	xor.b64  	%rd2256, %rd2255, 540;
	selp.b64 	%rd2257, %rd2255, %rd2256, %p450;
	and.b32  	%r1226, %r1217, 2;
	setp.eq.s32 	%p451, %r1226, 0;
	xor.b64  	%rd2258, %rd2257, 270;
	selp.b64 	%rd2259, %rd2257, %rd2258, %p451;
	and.b64  	%rd2260, %rd2252, 1;
	setp.eq.b64 	%p452, %rd2260, 1;
	xor.b64  	%rd2261, %rd2259, 135;
	selp.b64 	%rd2262, %rd2261, %rd2259, %p452;
	xor.b64  	%rd2263, %rd2262, %rd2254;
	shr.u64 	%rd2264, %rd1994, 8;
	and.b64  	%rd2265, %rd2264, 240;
	add.s64 	%rd2266, %rd1, %rd2265;
	ld.local.v2.u64 	{%rd2267, %rd2268}, [%rd2266];
	xor.b64  	%rd2269, %rd2263, %rd2267;
	xor.b64  	%rd2270, %rd2268, %rd2253;
	shr.u64 	%rd2271, %rd2270, 60;
	cvt.u32.u64 	%r1227, %rd2271;
	mov.b64 	{%r1228, %r1229}, %rd2269;
	mov.b64 	{%r1230, %r1231}, %rd2270;
	shf.l.wrap.b32 	%r1232, %r1229, %r1230, 4;
	shf.l.wrap.b32 	%r1233, %r1230, %r1231, 4;
	mov.b64 	%rd2272, {%r1232, %r1233};
	shl.b64 	%rd2273, %rd2269, 4;
	and.b32  	%r1234, %r1227, 8;
	setp.eq.s32 	%p453, %r1234, 0;
	selp.b64 	%rd2274, 0, 1080, %p453;
	and.b32  	%r1235, %r1227, 4;
	setp.eq.s32 	%p454, %r1235, 0;
	xor.b64  	%rd2275, %rd2274, 540;
	selp.b64 	%rd2276, %rd2274, %rd2275, %p454;
	and.b32  	%r1236, %r1227, 2;
	setp.eq.s32 	%p455, %r1236, 0;
	xor.b64  	%rd2277, %rd2276, 270;
	selp.b64 	%rd2278, %rd2276, %rd2277, %p455;
	and.b64  	%rd2279, %rd2271, 1;
	setp.eq.b64 	%p456, %rd2279, 1;
	xor.b64  	%rd2280, %rd2278, 135;
	selp.b64 	%rd2281, %rd2280, %rd2278, %p456;
	xor.b64  	%rd2282, %rd2281, %rd2273;
	shr.u64 	%rd2283, %rd1994, 4;
	and.b64  	%rd2284, %rd2283, 240;
	add.s64 	%rd2285, %rd1, %rd2284;
	ld.local.v2.u64 	{%rd2286, %rd2287}, [%rd2285];
	xor.b64  	%rd2288, %rd2282, %rd2286;
	xor.b64  	%rd2289, %rd2287, %rd2272;
	shr.u64 	%rd2290, %rd2289, 60;
	cvt.u32.u64 	%r1237, %rd2290;
	mov.b64 	{%r1238, %r1239}, %rd2288;
	mov.b64 	{%r1240, %r1241}, %rd2289;
	shf.l.wrap.b32 	%r1242, %r1239, %r1240, 4;
	shf.l.wrap.b32 	%r1243, %r1240, %r1241, 4;
	mov.b64 	%rd2291, {%r1242, %r1243};
	shl.b64 	%rd2292, %rd2288, 4;
	and.b32  	%r1244, %r1237, 8;
	setp.eq.s32 	%p457, %r1244, 0;
	selp.b64 	%rd2293, 0, 1080, %p457;
	and.b32  	%r1245, %r1237, 4;
	setp.eq.s32 	%p458, %r1245, 0;
	xor.b64  	%rd2294, %rd2293, 540;
	selp.b64 	%rd2295, %rd2293, %rd2294, %p458;
	and.b32  	%r1246, %r1237, 2;
	setp.eq.s32 	%p459, %r1246, 0;
	xor.b64  	%rd2296, %rd2295, 270;
	selp.b64 	%rd2297, %rd2295, %rd2296, %p459;
	and.b64  	%rd2298, %rd2290, 1;
	setp.eq.b64 	%p460, %rd2298, 1;
	xor.b64  	%rd2299, %rd2297, 135;
	selp.b64 	%rd2300, %rd2299, %rd2297, %p460;
	xor.b64  	%rd2301, %rd2300, %rd2292;
	and.b64  	%rd2302, %rd1994, 240;
	add.s64 	%rd2303, %rd1, %rd2302;
	ld.local.v2.u64 	{%rd2304, %rd2305}, [%rd2303];
	xor.b64  	%rd2306, %rd2301, %rd2304;
	xor.b64  	%rd2307, %rd2305, %rd2291;
	shr.u64 	%rd2308, %rd2307, 60;
	cvt.u32.u64 	%r1247, %rd2308;
	mov.b64 	{%r1248, %r1249}, %rd2306;
	mov.b64 	{%r1250, %r1251}, %rd2307;
	shf.l.wrap.b32 	%r1252, %r1249, %r1250, 4;
	shf.l.wrap.b32 	%r1253, %r1250, %r1251, 4;
	mov.b64 	%rd2309, {%r1252, %r1253};
	shl.b64 	%rd2310, %rd2306, 4;
	and.b32  	%r1254, %r1247, 8;
	setp.eq.s32 	%p461, %r1254, 0;
	selp.b64 	%rd2311, 0, 1080, %p461;
	and.b32  	%r1255, %r1247, 4;
	setp.eq.s32 	%p462, %r1255, 0;
	xor.b64  	%rd2312, %rd2311, 540;
	selp.b64 	%rd2313, %rd2311, %rd2312, %p462;
	and.b32  	%r1256, %r1247, 2;
	setp.eq.s32 	%p463, %r1256, 0;
	xor.b64  	%rd2314, %rd2313, 270;
	selp.b64 	%rd2315, %rd2313, %rd2314, %p463;
	and.b64  	%rd2316, %rd2308, 1;
	setp.eq.b64 	%p464, %rd2316, 1;
	xor.b64  	%rd2317, %rd2315, 135;
	selp.b64 	%rd2318, %rd2317, %rd2315, %p464;
	xor.b64  	%rd2319, %rd2318, %rd2310;
	shl.b64 	%rd2320, %rd1994, 4;
	and.b64  	%rd2321, %rd2320, 240;
	add.s64 	%rd2322, %rd1, %rd2321;
	ld.local.v2.u64 	{%rd2323, %rd2324}, [%rd2322];
	xor.b64  	%rd2325, %rd2319, %rd2323;
	xor.b64  	%rd2326, %rd2324, %rd2309;
	shr.u64 	%rd2327, %rd2326, 60;
	cvt.u32.u64 	%r1257, %rd2327;
	mov.b64 	{%r1258, %r1259}, %rd2325;
	mov.b64 	{%r1260, %r1261}, %rd2326;
	shf.l.wrap.b32 	%r1262, %r1259, %r1260, 4;
	shf.l.wrap.b32 	%r1263, %r1260, %r1261, 4;
	mov.b64 	%rd2328, {%r1262, %r1263};
	shl.b64 	%rd2329, %rd2325, 4;
	and.b32  	%r1264, %r1257, 8;
	setp.eq.s32 	%p465, %r1264, 0;
	selp.b64 	%rd2330, 0, 1080, %p465;
	and.b32  	%r1265, %r1257, 4;
	setp.eq.s32 	%p466, %r1265, 0;
	xor.b64  	%rd2331, %rd2330, 540;
	selp.b64 	%rd2332, %rd2330, %rd2331, %p466;
	and.b32  	%r1266, %r1257, 2;
	setp.eq.s32 	%p467, %r1266, 0;
	xor.b64  	%rd2333, %rd2332, 270;
	selp.b64 	%rd2334, %rd2332, %rd2333, %p467;
	and.b64  	%rd2335, %rd2327, 1;
	setp.eq.b64 	%p468, %rd2335, 1;
	xor.b64  	%rd2336, %rd2334, 135;
	selp.b64 	%rd2337, %rd2336, %rd2334, %p468;
	xor.b64  	%rd2338, %rd2337, %rd2329;
	shr.u64 	%rd2339, %rd1993, 56;
	and.b64  	%rd2340, %rd2339, 240;
	add.s64 	%rd2341, %rd1, %rd2340;
	ld.local.v2.u64 	{%rd2342, %rd2343}, [%rd2341];
	xor.b64  	%rd2344, %rd2338, %rd2342;
	xor.b64  	%rd2345, %rd2343, %rd2328;
	shr.u64 	%rd2346, %rd2345, 60;
	cvt.u32.u64 	%r1267, %rd2346;
	mov.b64 	{%r1268, %r1269}, %rd2344;
	mov.b64 	{%r1270, %r1271}, %rd2345;
	shf.l.wrap.b32 	%r1272, %r1269, %r1270, 4;
	shf.l.wrap.b32 	%r1273, %r1270, %r1271, 4;
	mov.b64 	%rd2347, {%r1272, %r1273};
	shl.b64 	%rd2348, %rd2344, 4;
	and.b32  	%r1274, %r1267, 8;
	setp.eq.s32 	%p469, %r1274, 0;
	selp.b64 	%rd2349, 0, 1080, %p469;
	and.b32  	%r1275, %r1267, 4;
	setp.eq.s32 	%p470, %r1275, 0;
	xor.b64  	%rd2350, %rd2349, 540;
	selp.b64 	%rd2351, %rd2349, %rd2350, %p470;
	and.b32  	%r1276, %r1267, 2;
	setp.eq.s32 	%p471, %r1276, 0;
	xor.b64  	%rd2352, %rd2351, 270;
	selp.b64 	%rd2353, %rd2351, %rd2352, %p471;
	and.b64  	%rd2354, %rd2346, 1;
	setp.eq.b64 	%p472, %rd2354, 1;
	xor.b64  	%rd2355, %rd2353, 135;
	selp.b64 	%rd2356, %rd2355, %rd2353, %p472;
	xor.b64  	%rd2357, %rd2356, %rd2348;
	shr.u64 	%rd2358, %rd1993, 52;
	and.b64  	%rd2359, %rd2358, 240;
	add.s64 	%rd2360, %rd1, %rd2359;
	ld.local.v2.u64 	{%rd2361, %rd2362}, [%rd2360];
	xor.b64  	%rd2363, %rd2357, %rd2361;
	xor.b64  	%rd2364, %rd2362, %rd2347;
	shr.u64 	%rd2365, %rd2364, 60;
	cvt.u32.u64 	%r1277, %rd2365;
	mov.b64 	{%r1278, %r1279}, %rd2363;
	mov.b64 	{%r1280, %r1281}, %rd2364;
	shf.l.wrap.b32 	%r1282, %r1279, %r1280, 4;
	shf.l.wrap.b32 	%r1283, %r1280, %r1281, 4;
	mov.b64 	%rd2366, {%r1282, %r1283};
	shl.b64 	%rd2367, %rd2363, 4;
	and.b32  	%r1284, %r1277, 8;
	setp.eq.s32 	%p473, %r1284, 0;
	selp.b64 	%rd2368, 0, 1080, %p473;
	and.b32  	%r1285, %r1277, 4;
	setp.eq.s32 	%p474, %r1285, 0;
	xor.b64  	%rd2369, %rd2368, 540;
	selp.b64 	%rd2370, %rd2368, %rd2369, %p474;
	and.b32  	%r1286, %r1277, 2;
	setp.eq.s32 	%p475, %r1286, 0;
	xor.b64  	%rd2371, %rd2370, 270;
	selp.b64 	%rd2372, %rd2370, %rd2371, %p475;
	and.b64  	%rd2373, %rd2365, 1;
	setp.eq.b64 	%p476, %rd2373, 1;
	xor.b64  	%rd2374, %rd2372, 135;
	selp.b64 	%rd2375, %rd2374, %rd2372, %p476;
	xor.b64  	%rd2376, %rd2375, %rd2367;
	shr.u64 	%rd2377, %rd1993, 48;
	and.b64  	%rd2378, %rd2377, 240;
	add.s64 	%rd2379, %rd1, %rd2378;
	ld.local.v2.u64 	{%rd2380, %rd2381}, [%rd2379];
	xor.b64  	%rd2382, %rd2376, %rd2380;
	xor.b64  	%rd2383, %rd2381, %rd2366;
	shr.u64 	%rd2384, %rd2383, 60;
	cvt.u32.u64 	%r1287, %rd2384;
	mov.b64 	{%r1288, %r1289}, %rd2382;
	mov.b64 	{%r1290, %r1291}, %rd2383;
	shf.l.wrap.b32 	%r1292, %r1289, %r1290, 4;
	shf.l.wrap.b32 	%r1293, %r1290, %r1291, 4;
	mov.b64 	%rd2385, {%r1292, %r1293};
	shl.b64 	%rd2386, %rd2382, 4;
	and.b32  	%r1294, %r1287, 8;
	setp.eq.s32 	%p477, %r1294, 0;
	selp.b64 	%rd2387, 0, 1080, %p477;
	and.b32  	%r1295, %r1287, 4;
	setp.eq.s32 	%p478, %r1295, 0;
	xor.b64  	%rd2388, %rd2387, 540;
	selp.b64 	%rd2389, %rd2387, %rd2388, %p478;
	and.b32  	%r1296, %r1287, 2;
	setp.eq.s32 	%p479, %r1296, 0;
	xor.b64  	%rd2390, %rd2389, 270;
	selp.b64 	%rd2391, %rd2389, %rd2390, %p479;
	and.b64  	%rd2392, %rd2384, 1;
	setp.eq.b64 	%p480, %rd2392, 1;
	xor.b64  	%rd2393, %rd2391, 135;
	selp.b64 	%rd2394, %rd2393, %rd2391, %p480;
	xor.b64  	%rd2395, %rd2394, %rd2386;
	shr.u64 	%rd2396, %rd1993, 44;
	and.b64  	%rd2397, %rd2396, 240;
	add.s64 	%rd2398, %rd1, %rd2397;
	ld.local.v2.u64 	{%rd2399, %rd2400}, [%rd2398];
	xor.b64  	%rd2401, %rd2395, %rd2399;
	xor.b64  	%rd2402, %rd2400, %rd2385;
	shr.u64 	%rd2403, %rd2402, 60;
	cvt.u32.u64 	%r1297, %rd2403;
	mov.b64 	{%r1298, %r1299}, %rd2401;
	mov.b64 	{%r1300, %r1301}, %rd2402;
	shf.l.wrap.b32 	%r1302, %r1299, %r1300, 4;
	shf.l.wrap.b32 	%r1303, %r1300, %r1301, 4;
	mov.b64 	%rd2404, {%r1302, %r1303};
	shl.b64 	%rd2405, %rd2401, 4;
	and.b32  	%r1304, %r1297, 8;
	setp.eq.s32 	%p481, %r1304, 0;
	selp.b64 	%rd2406, 0, 1080, %p481;
	and.b32  	%r1305, %r1297, 4;
	setp.eq.s32 	%p482, %r1305, 0;
	xor.b64  	%rd2407, %rd2406, 540;
	selp.b64 	%rd2408, %rd2406, %rd2407, %p482;
	and.b32  	%r1306, %r1297, 2;
	setp.eq.s32 	%p483, %r1306, 0;
	xor.b64  	%rd2409, %rd2408, 270;
	selp.b64 	%rd2410, %rd2408, %rd2409, %p483;
	and.b64  	%rd2411, %rd2403, 1;
	setp.eq.b64 	%p484, %rd2411, 1;
	xor.b64  	%rd2412, %rd2410, 135;
	selp.b64 	%rd2413, %rd2412, %rd2410, %p484;
	xor.b64  	%rd2414, %rd2413, %rd2405;
	shr.u64 	%rd2415, %rd1993, 40;
	and.b64  	%rd2416, %rd2415, 240;
	add.s64 	%rd2417, %rd1, %rd2416;
	ld.local.v2.u64 	{%rd2418, %rd2419}, [%rd2417];
	xor.b64  	%rd2420, %rd2414, %rd2418;
	xor.b64  	%rd2421, %rd2419, %rd2404;
	shr.u64 	%rd2422, %rd2421, 60;
	cvt.u32.u64 	%r1307, %rd2422;
	mov.b64 	{%r1308, %r1309}, %rd2420;
	mov.b64 	{%r1310, %r1311}, %rd2421;
	shf.l.wrap.b32 	%r1312, %r1309, %r1310, 4;
	shf.l.wrap.b32 	%r1313, %r1310, %r1311, 4;
	mov.b64 	%rd2423, {%r1312, %r1313};
	shl.b64 	%rd2424, %rd2420, 4;
	and.b32  	%r1314, %r1307, 8;
	setp.eq.s32 	%p485, %r1314, 0;
	selp.b64 	%rd2425, 0, 1080, %p485;
	and.b32  	%r1315, %r1307, 4;
	setp.eq.s32 	%p486, %r1315, 0;
	xor.b64  	%rd2426, %rd2425, 540;
	selp.b64 	%rd2427, %rd2425, %rd2426, %p486;
	and.b32  	%r1316, %r1307, 2;
	setp.eq.s32 	%p487, %r1316, 0;
	xor.b64  	%rd2428, %rd2427, 270;
	selp.b64 	%rd2429, %rd2427, %rd2428, %p487;
	and.b64  	%rd2430, %rd2422, 1;
	setp.eq.b64 	%p488, %rd2430, 1;
	xor.b64  	%rd2431, %rd2429, 135;
	selp.b64 	%rd2432, %rd2431, %rd2429, %p488;
	xor.b64  	%rd2433, %rd2432, %rd2424;
	shr.u64 	%rd2434, %rd1993, 36;
	and.b64  	%rd2435, %rd2434, 240;
	add.s64 	%rd2436, %rd1, %rd2435;
	ld.local.v2.u64 	{%rd2437, %rd2438}, [%rd2436];
	xor.b64  	%rd2439, %rd2433, %rd2437;
	xor.b64  	%rd2440, %rd2438, %rd2423;
	shr.u64 	%rd2441, %rd2440, 60;
	cvt.u32.u64 	%r1317, %rd2441;
	mov.b64 	{%r1318, %r1319}, %rd2439;
	mov.b64 	{%r1320, %r1321}, %rd2440;
	shf.l.wrap.b32 	%r1322, %r1319, %r1320, 4;
	shf.l.wrap.b32 	%r1323, %r1320, %r1321, 4;
	mov.b64 	%rd2442, {%r1322, %r1323};
	shl.b64 	%rd2443, %rd2439, 4;
	and.b32  	%r1324, %r1317, 8;
	setp.eq.s32 	%p489, %r1324, 0;
	selp.b64 	%rd2444, 0, 1080, %p489;
	and.b32  	%r1325, %r1317, 4;
	setp.eq.s32 	%p490, %r1325, 0;
	xor.b64  	%rd2445, %rd2444, 540;
	selp.b64 	%rd2446, %rd2444, %rd2445, %p490;
	and.b32  	%r1326, %r1317, 2;
	setp.eq.s32 	%p491, %r1326, 0;
	xor.b64  	%rd2447, %rd2446, 270;
	selp.b64 	%rd2448, %rd2446, %rd2447, %p491;
	and.b64  	%rd2449, %rd2441, 1;
	setp.eq.b64 	%p492, %rd2449, 1;
	xor.b64  	%rd2450, %rd2448, 135;
	selp.b64 	%rd2451, %rd2450, %rd2448, %p492;
	xor.b64  	%rd2452, %rd2451, %rd2443;
	shr.u64 	%rd2453, %rd1993, 32;
	and.b64  	%rd2454, %rd2453, 240;
	add.s64 	%rd2455, %rd1, %rd2454;
	ld.local.v2.u64 	{%rd2456, %rd2457}, [%rd2455];
	xor.b64  	%rd2458, %rd2452, %rd2456;
	xor.b64  	%rd2459, %rd2457, %rd2442;
	shr.u64 	%rd2460, %rd2459, 60;
	cvt.u32.u64 	%r1327, %rd2460;
	mov.b64 	{%r1328, %r1329}, %rd2458;
	mov.b64 	{%r1330, %r1331}, %rd2459;
	shf.l.wrap.b32 	%r1332, %r1329, %r1330, 4;
	shf.l.wrap.b32 	%r1333, %r1330, %r1331, 4;
	mov.b64 	%rd2461, {%r1332, %r1333};
	shl.b64 	%rd2462, %rd2458, 4;
	and.b32  	%r1334, %r1327, 8;
	setp.eq.s32 	%p493, %r1334, 0;
	selp.b64 	%rd2463, 0, 1080, %p493;
	and.b32  	%r1335, %r1327, 4;
	setp.eq.s32 	%p494, %r1335, 0;
	xor.b64  	%rd2464, %rd2463, 540;
	selp.b64 	%rd2465, %rd2463, %rd2464, %p494;
	and.b32  	%r1336, %r1327, 2;
	setp.eq.s32 	%p495, %r1336, 0;
	xor.b64  	%rd2466, %rd2465, 270;
	selp.b64 	%rd2467, %rd2465, %rd2466, %p495;
	and.b64  	%rd2468, %rd2460, 1;
	setp.eq.b64 	%p496, %rd2468, 1;
	xor.b64  	%rd2469, %rd2467, 135;
	selp.b64 	%rd2470, %rd2469, %rd2467, %p496;
	xor.b64  	%rd2471, %rd2470, %rd2462;
	shr.u64 	%rd2472, %rd1993, 28;
	and.b64  	%rd2473, %rd2472, 240;
	add.s64 	%rd2474, %rd1, %rd2473;
	ld.local.v2.u64 	{%rd2475, %rd2476}, [%rd2474];
	xor.b64  	%rd2477, %rd2471, %rd2475;
	xor.b64  	%rd2478, %rd2476, %rd2461;
	shr.u64 	%rd2479, %rd2478, 60;
	cvt.u32.u64 	%r1337, %rd2479;
	mov.b64 	{%r1338, %r1339}, %rd2477;
	mov.b64 	{%r1340, %r1341}, %rd2478;
	shf.l.wrap.b32 	%r1342, %r1339, %r1340, 4;
	shf.l.wrap.b32 	%r1343, %r1340, %r1341, 4;
	mov.b64 	%rd2480, {%r1342, %r1343};
	shl.b64 	%rd2481, %rd2477, 4;
	and.b32  	%r1344, %r1337, 8;
	setp.eq.s32 	%p497, %r1344, 0;
	selp.b64 	%rd2482, 0, 1080, %p497;
	and.b32  	%r1345, %r1337, 4;
	setp.eq.s32 	%p498, %r1345, 0;
	xor.b64  	%rd2483, %rd2482, 540;
	selp.b64 	%rd2484, %rd2482, %rd2483, %p498;
	and.b32  	%r1346, %r1337, 2;
	setp.eq.s32 	%p499, %r1346, 0;
	xor.b64  	%rd2485, %rd2484, 270;
	selp.b64 	%rd2486, %rd2484, %rd2485, %p499;
	and.b64  	%rd2487, %rd2479, 1;
	setp.eq.b64 	%p500, %rd2487, 1;
	xor.b64  	%rd2488, %rd2486, 135;
	selp.b64 	%rd2489, %rd2488, %rd2486, %p500;
	xor.b64  	%rd2490, %rd2489, %rd2481;
	shr.u64 	%rd2491, %rd1993, 24;
	and.b64  	%rd2492, %rd2491, 240;
	add.s64 	%rd2493, %rd1, %rd2492;
	ld.local.v2.u64 	{%rd2494, %rd2495}, [%rd2493];
	xor.b64  	%rd2496, %rd2490, %rd2494;
	xor.b64  	%rd2497, %rd2495, %rd2480;
	shr.u64 	%rd2498, %rd2497, 60;
	cvt.u32.u64 	%r1347, %rd2498;
	mov.b64 	{%r1348, %r1349}, %rd2496;
	mov.b64 	{%r1350, %r1351}, %rd2497;
	shf.l.wrap.b32 	%r1352, %r1349, %r1350, 4;
	shf.l.wrap.b32 	%r1353, %r1350, %r1351, 4;
	mov.b64 	%rd2499, {%r1352, %r1353};
	shl.b64 	%rd2500, %rd2496, 4;
	and.b32  	%r1354, %r1347, 8;
	setp.eq.s32 	%p501, %r1354, 0;
	selp.b64 	%rd2501, 0, 1080, %p501;
	and.b32  	%r1355, %r1347, 4;
	setp.eq.s32 	%p502, %r1355, 0;
	xor.b64  	%rd2502, %rd2501, 540;
	selp.b64 	%rd2503, %rd2501, %rd2502, %p502;
	and.b32  	%r1356, %r1347, 2;
	setp.eq.s32 	%p503, %r1356, 0;
	xor.b64  	%rd2504, %rd2503, 270;
	selp.b64 	%rd2505, %rd2503, %rd2504, %p503;
	and.b64  	%rd2506, %rd2498, 1;
	setp.eq.b64 	%p504, %rd2506, 1;
	xor.b64  	%rd2507, %rd2505, 135;
	selp.b64 	%rd2508, %rd2507, %rd2505, %p504;
	xor.b64  	%rd2509, %rd2508, %rd2500;
	shr.u64 	%rd2510, %rd1993, 20;
	and.b64  	%rd2511, %rd2510, 240;
	add.s64 	%rd2512, %rd1, %rd2511;
	ld.local.v2.u64 	{%rd2513, %rd2514}, [%rd2512];
	xor.b64  	%rd2515, %rd2509, %rd2513;
	xor.b64  	%rd2516, %rd2514, %rd2499;
	shr.u64 	%rd2517, %rd2516, 60;
	cvt.u32.u64 	%r1357, %rd2517;
	mov.b64 	{%r1358, %r1359}, %rd2515;
	mov.b64 	{%r1360, %r1361}, %rd2516;
	shf.l.wrap.b32 	%r1362, %r1359, %r1360, 4;
	shf.l.wrap.b32 	%r1363, %r1360, %r1361, 4;
	mov.b64 	%rd2518, {%r1362, %r1363};
	shl.b64 	%rd2519, %rd2515, 4;
	and.b32  	%r1364, %r1357, 8;
	setp.eq.s32 	%p505, %r1364, 0;
	selp.b64 	%rd2520, 0, 1080, %p505;
	and.b32  	%r1365, %r1357, 4;
	setp.eq.s32 	%p506, %r1365, 0;
	xor.b64  	%rd2521, %rd2520, 540;
	selp.b64 	%rd2522, %rd2520, %rd2521, %p506;
	and.b32  	%r1366, %r1357, 2;
	setp.eq.s32 	%p507, %r1366, 0;
	xor.b64  	%rd2523, %rd2522, 270;
	selp.b64 	%rd2524, %rd2522, %rd2523, %p507;
	and.b64  	%rd2525, %rd2517, 1;
	setp.eq.b64 	%p508, %rd2525, 1;
	xor.b64  	%rd2526, %rd2524, 135;
	selp.b64 	%rd2527, %rd2526, %rd2524, %p508;
	xor.b64  	%rd2528, %rd2527, %rd2519;
	shr.u64 	%rd2529, %rd1993, 16;
	and.b64  	%rd2530, %rd2529, 240;
	add.s64 	%rd2531, %rd1, %rd2530;
	ld.local.v2.u64 	{%rd2532, %rd2533}, [%rd2531];
	xor.b64  	%rd2534, %rd2528, %rd2532;
	xor.b64  	%rd2535, %rd2533, %rd2518;
	shr.u64 	%rd2536, %rd2535, 60;
	cvt.u32.u64 	%r1367, %rd2536;
	mov.b64 	{%r1368, %r1369}, %rd2534;
	mov.b64 	{%r1370, %r1371}, %rd2535;
	shf.l.wrap.b32 	%r1372, %r1369, %r1370, 4;
	shf.l.wrap.b32 	%r1373, %r1370, %r1371, 4;
	mov.b64 	%rd2537, {%r1372, %r1373};
	shl.b64 	%rd2538, %rd2534, 4;
	and.b32  	%r1374, %r1367, 8;
	setp.eq.s32 	%p509, %r1374, 0;
	selp.b64 	%rd2539, 0, 1080, %p509;
	and.b32  	%r1375, %r1367, 4;
	setp.eq.s32 	%p510, %r1375, 0;
	xor.b64  	%rd2540, %rd2539, 540;
	selp.b64 	%rd2541, %rd2539, %rd2540, %p510;
	and.b32  	%r1376, %r1367, 2;
	setp.eq.s32 	%p511, %r1376, 0;
	xor.b64  	%rd2542, %rd2541, 270;
	selp.b64 	%rd2543, %rd2541, %rd2542, %p511;
	and.b64  	%rd2544, %rd2536, 1;
	setp.eq.b64 	%p512, %rd2544, 1;
	xor.b64  	%rd2545, %rd2543, 135;
	selp.b64 	%rd2546, %rd2545, %rd2543, %p512;
	xor.b64  	%rd2547, %rd2546, %rd2538;
	shr.u64 	%rd2548, %rd1993, 12;
	and.b64  	%rd2549, %rd2548, 240;
	add.s64 	%rd2550, %rd1, %rd2549;
	ld.local.v2.u64 	{%rd2551, %rd2552}, [%rd2550];
	xor.b64  	%rd2553, %rd2547, %rd2551;
	xor.b64  	%rd2554, %rd2552, %rd2537;
	shr.u64 	%rd2555, %rd2554, 60;
	cvt.u32.u64 	%r1377, %rd2555;
	mov.b64 	{%r1378, %r1379}, %rd2553;
	mov.b64 	{%r1380, %r1381}, %rd2554;
	shf.l.wrap.b32 	%r1382, %r1379, %r1380, 4;
	shf.l.wrap.b32 	%r1383, %r1380, %r1381, 4;
	mov.b64 	%rd2556, {%r1382, %r1383};
	shl.b64 	%rd2557, %rd2553, 4;
	and.b32  	%r1384, %r1377, 8;
	setp.eq.s32 	%p513, %r1384, 0;
	selp.b64 	%rd2558, 0, 1080, %p513;
	and.b32  	%r1385, %r1377, 4;
	setp.eq.s32 	%p514, %r1385, 0;
	xor.b64  	%rd2559, %rd2558, 540;
	selp.b64 	%rd2560, %rd2558, %rd2559, %p514;
	and.b32  	%r1386, %r1377, 2;
	setp.eq.s32 	%p515, %r1386, 0;
	xor.b64  	%rd2561, %rd2560, 270;
	selp.b64 	%rd2562, %rd2560, %rd2561, %p515;
	and.b64  	%rd2563, %rd2555, 1;
	setp.eq.b64 	%p516, %rd2563, 1;
	xor.b64  	%rd2564, %rd2562, 135;
	selp.b64 	%rd2565, %rd2564, %rd2562, %p516;
	xor.b64  	%rd2566, %rd2565, %rd2557;
	shr.u64 	%rd2567, %rd1993, 8;
	and.b64  	%rd2568, %rd2567, 240;
	add.s64 	%rd2569, %rd1, %rd2568;
	ld.local.v2.u64 	{%rd2570, %rd2571}, [%rd2569];
	xor.b64  	%rd2572, %rd2566, %rd2570;
	xor.b64  	%rd2573, %rd2571, %rd2556;
	shr.u64 	%rd2574, %rd2573, 60;
	cvt.u32.u64 	%r1387, %rd2574;
	mov.b64 	{%r1388, %r1389}, %rd2572;
	mov.b64 	{%r1390, %r1391}, %rd2573;
	shf.l.wrap.b32 	%r1392, %r1389, %r1390, 4;
	shf.l.wrap.b32 	%r1393, %r1390, %r1391, 4;
	mov.b64 	%rd2575, {%r1392, %r1393};
	shl.b64 	%rd2576, %rd2572, 4;
	and.b32  	%r1394, %r1387, 8;
	setp.eq.s32 	%p517, %r1394, 0;
	selp.b64 	%rd2577, 0, 1080, %p517;
	and.b32  	%r1395, %r1387, 4;
	setp.eq.s32 	%p518, %r1395, 0;
	xor.b64  	%rd2578, %rd2577, 540;
	selp.b64 	%rd2579, %rd2577, %rd2578, %p518;
	and.b32  	%r1396, %r1387, 2;
	setp.eq.s32 	%p519, %r1396, 0;
	xor.b64  	%rd2580, %rd2579, 270;
	selp.b64 	%rd2581, %rd2579, %rd2580, %p519;
	and.b64  	%rd2582, %rd2574, 1;
	setp.eq.b64 	%p520, %rd2582, 1;
	xor.b64  	%rd2583, %rd2581, 135;
	selp.b64 	%rd2584, %rd2583, %rd2581, %p520;
	xor.b64  	%rd2585, %rd2584, %rd2576;
	shr.u64 	%rd2586, %rd1993, 4;
	and.b64  	%rd2587, %rd2586, 240;
	add.s64 	%rd2588, %rd1, %rd2587;
	ld.local.v2.u64 	{%rd2589, %rd2590}, [%rd2588];
	xor.b64  	%rd2591, %rd2585, %rd2589;
	xor.b64  	%rd2592, %rd2590, %rd2575;
	shr.u64 	%rd2593, %rd2592, 60;
	cvt.u32.u64 	%r1397, %rd2593;
	mov.b64 	{%r1398, %r1399}, %rd2591;
	mov.b64 	{%r1400, %r1401}, %rd2592;
	shf.l.wrap.b32 	%r1402, %r1399, %r1400, 4;
	shf.l.wrap.b32 	%r1403, %r1400, %r1401, 4;
	mov.b64 	%rd2594, {%r1402, %r1403};
	shl.b64 	%rd2595, %rd2591, 4;
	and.b32  	%r1404, %r1397, 8;
	setp.eq.s32 	%p521, %r1404, 0;
	selp.b64 	%rd2596, 0, 1080, %p521;
	and.b32  	%r1405, %r1397, 4;
	setp.eq.s32 	%p522, %r1405, 0;
	xor.b64  	%rd2597, %rd2596, 540;
	selp.b64 	%rd2598, %rd2596, %rd2597, %p522;
	and.b32  	%r1406, %r1397, 2;
	setp.eq.s32 	%p523, %r1406, 0;
	xor.b64  	%rd2599, %rd2598, 270;
	selp.b64 	%rd2600, %rd2598, %rd2599, %p523;
	and.b64  	%rd2601, %rd2593, 1;
	setp.eq.b64 	%p524, %rd2601, 1;
	xor.b64  	%rd2602, %rd2600, 135;
	selp.b64 	%rd2603, %rd2602, %rd2600, %p524;
	xor.b64  	%rd2604, %rd2603, %rd2595;
	and.b64  	%rd2605, %rd1993, 240;
	add.s64 	%rd2606, %rd1, %rd2605;
	ld.local.v2.u64 	{%rd2607, %rd2608}, [%rd2606];
	xor.b64  	%rd2609, %rd2604, %rd2607;
	xor.b64  	%rd2610, %rd2608, %rd2594;
	shr.u64 	%rd2611, %rd2610, 60;
	cvt.u32.u64 	%r1407, %rd2611;
	mov.b64 	{%r1408, %r1409}, %rd2609;
	mov.b64 	{%r1410, %r1411}, %rd2610;
	shf.l.wrap.b32 	%r1412, %r1409, %r1410, 4;
	shf.l.wrap.b32 	%r1413, %r1410, %r1411, 4;
	mov.b64 	%rd2612, {%r1412, %r1413};
	shl.b64 	%rd2613, %rd2609, 4;
	and.b32  	%r1414, %r1407, 8;
	setp.eq.s32 	%p525, %r1414, 0;
	selp.b64 	%rd2614, 0, 1080, %p525;
	and.b32  	%r1415, %r1407, 4;
	setp.eq.s32 	%p526, %r1415, 0;
	xor.b64  	%rd2615, %rd2614, 540;
	selp.b64 	%rd2616, %rd2614, %rd2615, %p526;
	and.b32  	%r1416, %r1407, 2;
	setp.eq.s32 	%p527, %r1416, 0;
	xor.b64  	%rd2617, %rd2616, 270;
	selp.b64 	%rd2618, %rd2616, %rd2617, %p527;
	and.b64  	%rd2619, %rd2611, 1;
	setp.eq.b64 	%p528, %rd2619, 1;
	xor.b64  	%rd2620, %rd2618, 135;
	selp.b64 	%rd2621, %rd2620, %rd2618, %p528;
	xor.b64  	%rd2622, %rd2621, %rd2613;
	shl.b64 	%rd2623, %rd1993, 4;
	and.b64  	%rd2624, %rd2623, 240;
	add.s64 	%rd2625, %rd1, %rd2624;
	ld.local.v2.u64 	{%rd2626, %rd2627}, [%rd2625];
	xor.b64  	%rd2628, %rd2622, %rd2626;
	xor.b64  	%rd2629, %rd2627, %rd2612;
	xor.b64  	%rd10303, %rd2628, %rd10303;
	xor.b64  	%rd10302, %rd2629, %rd10302;
$L__BB2_8:
	add.s32 	%r1417, %r1, 1024;
	setp.ge.s32 	%p529, %r1417, %r2;
	@%p529 bra 	$L__BB2_10;
	ld.global.nc.u64 	%rd2630, [%rd2+16384];
	ld.global.nc.u64 	%rd2631, [%rd2+16392];
	ld.global.nc.u64 	%rd2632, [%rd3+16384];
	ld.global.nc.u64 	%rd2633, [%rd3+16392];
	mov.b64 	%rd2634, 0;
	st.local.v2.u64 	[%rd1], {%rd2634, %rd2634};
	st.local.v2.u64 	[%rd1+16], {%rd2630, %rd2631};
	shl.b64 	%rd2635, %rd2630, 1;
	mov.b64 	{%r1418, %r1419}, %rd2631;
	mov.b64 	{%r1420, %r1421}, %rd2630;
	shf.l.wrap.b32 	%r1422, %r1421, %r1418, 1;
	shf.l.wrap.b32 	%r1423, %r1418, %r1419, 1;
	mov.b64 	%rd2636, {%r1422, %r1423};
	xor.b64  	%rd2637, %rd2635, 135;
	setp.lt.s64 	%p530, %rd2631, 0;
	selp.b64 	%rd2638, %rd2637, %rd2635, %p530;
	st.local.v2.u64 	[%rd1+32], {%rd2638, %rd2636};
	xor.b64  	%rd2639, %rd2630, %rd2638;
	xor.b64  	%rd2640, %rd2631, %rd2636;
	st.local.v2.u64 	[%rd1+48], {%rd2639, %rd2640};
	shl.b64 	%rd2641, %rd2638, 1;
	mov.b64 	{%r1424, %r1425}, %rd2638;
	mov.b64 	{%r1426, %r1427}, %rd2636;
	shf.l.wrap.b32 	%r1428, %r1425, %r1426, 1;
	shf.l.wrap.b32 	%r1429, %r1426, %r1427, 1;
	mov.b64 	%rd2642, {%r1428, %r1429};
	xor.b64  	%rd2643, %rd2641, 135;
	setp.lt.s64 	%p531, %rd2636, 0;
	selp.b64 	%rd2644, %rd2643, %rd2641, %p531;
	st.local.v2.u64 	[%rd1+64], {%rd2644, %rd2642};
	xor.b64  	%rd2645, %rd2630, %rd2644;
	xor.b64  	%rd2646, %rd2631, %rd2642;
	st.local.v2.u64 	[%rd1+80], {%rd2645, %rd2646};
	shl.b64 	%rd2647, %rd2639, 1;
	mov.b64 	{%r1430, %r1431}, %rd2639;
	mov.b64 	{%r1432, %r1433}, %rd2640;
	shf.l.wrap.b32 	%r1434, %r1431, %r1432, 1;
	shf.l.wrap.b32 	%r1435, %r1432, %r1433, 1;
	mov.b64 	%rd2648, {%r1434, %r1435};
	xor.b64  	%rd2649, %rd2647, 135;
	setp.lt.s64 	%p532, %rd2640, 0;
	selp.b64 	%rd2650, %rd2649, %rd2647, %p532;
	st.local.v2.u64 	[%rd1+96], {%rd2650, %rd2648};
	xor.b64  	%rd2651, %rd2630, %rd2650;
	xor.b64  	%rd2652, %rd2631, %rd2648;
	st.local.v2.u64 	[%rd1+112], {%rd2651, %rd2652};
	shl.b64 	%rd2653, %rd2644, 1;
	mov.b64 	{%r1436, %r1437}, %rd2644;
	mov.b64 	{%r1438, %r1439}, %rd2642;
	shf.l.wrap.b32 	%r1440, %r1437, %r1438, 1;
	shf.l.wrap.b32 	%r1441, %r1438, %r1439, 1;
	mov.b64 	%rd2654, {%r1440, %r1441};
	xor.b64  	%rd2655, %rd2653, 135;
	setp.lt.s64 	%p533, %rd2642, 0;
	selp.b64 	%rd2656, %rd2655, %rd2653, %p533;
	st.local.v2.u64 	[%rd1+128], {%rd2656, %rd2654};
	xor.b64  	%rd2657, %rd2630, %rd2656;
	xor.b64  	%rd2658, %rd2631, %rd2654;
	st.local.v2.u64 	[%rd1+144], {%rd2657, %rd2658};
	shl.b64 	%rd2659, %rd2645, 1;
	mov.b64 	{%r1442, %r1443}, %rd2645;
	mov.b64 	{%r1444, %r1445}, %rd2646;
	shf.l.wrap.b32 	%r1446, %r1443, %r1444, 1;
	shf.l.wrap.b32 	%r1447, %r1444, %r1445, 1;
	mov.b64 	%rd2660, {%r1446, %r1447};
	xor.b64  	%rd2661, %rd2659, 135;
	setp.lt.s64 	%p534, %rd2646, 0;
	selp.b64 	%rd2662, %rd2661, %rd2659, %p534;
	st.local.v2.u64 	[%rd1+160], {%rd2662, %rd2660};
	xor.b64  	%rd2663, %rd2630, %rd2662;
	xor.b64  	%rd2664, %rd2631, %rd2660;
	st.local.v2.u64 	[%rd1+176], {%rd2663, %rd2664};
	shl.b64 	%rd2665, %rd2650, 1;
	mov.b64 	{%r1448, %r1449}, %rd2650;
	mov.b64 	{%r1450, %r1451}, %rd2648;
	shf.l.wrap.b32 	%r1452, %r1449, %r1450, 1;
	shf.l.wrap.b32 	%r1453, %r1450, %r1451, 1;
	mov.b64 	%rd2666, {%r1452, %r1453};
	xor.b64  	%rd2667, %rd2665, 135;
	setp.lt.s64 	%p535, %rd2648, 0;
	selp.b64 	%rd2668, %rd2667, %rd2665, %p535;
	st.local.v2.u64 	[%rd1+192], {%rd2668, %rd2666};
	xor.b64  	%rd2669, %rd2630, %rd2668;
	xor.b64  	%rd2670, %rd2631, %rd2666;
	st.local.v2.u64 	[%rd1+208], {%rd2669, %rd2670};
	shl.b64 	%rd2671, %rd2651, 1;
	mov.b64 	{%r1454, %r1455}, %rd2651;
	mov.b64 	{%r1456, %r1457}, %rd2652;
	shf.l.wrap.b32 	%r1458, %r1455, %r1456, 1;
	shf.l.wrap.b32 	%r1459, %r1456, %r1457, 1;
	mov.b64 	%rd2672, {%r1458, %r1459};
	xor.b64  	%rd2673, %rd2671, 135;
	setp.lt.s64 	%p536, %rd2652, 0;
	selp.b64 	%rd2674, %rd2673, %rd2671, %p536;
	st.local.v2.u64 	[%rd1+224], {%rd2674, %rd2672};
	xor.b64  	%rd2675, %rd2630, %rd2674;
	xor.b64  	%rd2676, %rd2631, %rd2672;
	st.local.v2.u64 	[%rd1+240], {%rd2675, %rd2676};
	shr.u64 	%rd2677, %rd2633, 56;
	and.b64  	%rd2678, %rd2677, 240;
	add.s64 	%rd2679, %rd1, %rd2678;
	ld.local.v2.u64 	{%rd2680, %rd2681}, [%rd2679];
	shr.u64 	%rd2682, %rd2681, 60;
	cvt.u32.u64 	%r1460, %rd2682;
	mov.b64 	{%r1461, %r1462}, %rd2681;
	mov.b64 	{%r1463, %r1464}, %rd2680;
	shf.l.wrap.b32 	%r1465, %r1464, %r1461, 4;
	shf.l.wrap.b32 	%r1466, %r1461, %r1462, 4;
	mov.b64 	%rd2683, {%r1465, %r1466};
	shl.b64 	%rd2684, %rd2680, 4;
	and.b32  	%r1467, %r1460, 8;
	setp.eq.s32 	%p537, %r1467, 0;
	selp.b64 	%rd2685, 0, 1080, %p537;
	and.b32  	%r1468, %r1460, 4;
	setp.eq.s32 	%p538, %r1468, 0;
	xor.b64  	%rd2686, %rd2685, 540;
	selp.b64 	%rd2687, %rd2685, %rd2686, %p538;
	and.b32  	%r1469, %r1460, 2;
	setp.eq.s32 	%p539, %r1469, 0;
	xor.b64  	%rd2688, %rd2687, 270;
	selp.b64 	%rd2689, %rd2687, %rd2688, %p539;
	and.b64  	%rd2690, %rd2682, 1;
	setp.eq.b64 	%p540, %rd2690, 1;
	xor.b64  	%rd2691, %rd2689, 135;
	selp.b64 	%rd2692, %rd2691, %rd2689, %p540;
	xor.b64  	%rd2693, %rd2692, %rd2684;
	shr.u64 	%rd2694, %rd2633, 52;
	and.b64  	%rd2695, %rd2694, 240;
	add.s64 	%rd2696, %rd1, %rd2695;
	ld.local.v2.u64 	{%rd2697, %rd2698}, [%rd2696];
	xor.b64  	%rd2699, %rd2693, %rd2697;
	xor.b64  	%rd2700, %rd2698, %rd2683;
	shr.u64 	%rd2701, %rd2700, 60;
	cvt.u32.u64 	%r1470, %rd2701;
	mov.b64 	{%r1471, %r1472}, %rd2699;
	mov.b64 	{%r1473, %r1474}, %rd2700;
	shf.l.wrap.b32 	%r1475, %r1472, %r1473, 4;
	shf.l.wrap.b32 	%r1476, %r1473, %r1474, 4;
	mov.b64 	%rd2702, {%r1475, %r1476};
	shl.b64 	%rd2703, %rd2699, 4;
	and.b32  	%r1477, %r1470, 8;
	setp.eq.s32 	%p541, %r1477, 0;
	selp.b64 	%rd2704, 0, 1080, %p541;
	and.b32  	%r1478, %r1470, 4;
	setp.eq.s32 	%p542, %r1478, 0;
	xor.b64  	%rd2705, %rd2704, 540;
	selp.b64 	%rd2706, %rd2704, %rd2705, %p542;
	and.b32  	%r1479, %r1470, 2;
	setp.eq.s32 	%p543, %r1479, 0;
	xor.b64  	%rd2707, %rd2706, 270;
	selp.b64 	%rd2708, %rd2706, %rd2707, %p543;
	and.b64  	%rd2709, %rd2701, 1;
	setp.eq.b64 	%p544, %rd2709, 1;
	xor.b64  	%rd2710, %rd2708, 135;
	selp.b64 	%rd2711, %rd2710, %rd2708, %p544;
	xor.b64  	%rd2712, %rd2711, %rd2703;
	shr.u64 	%rd2713, %rd2633, 48;
	and.b64  	%rd2714, %rd2713, 240;
	add.s64 	%rd2715, %rd1, %rd2714;
	ld.local.v2.u64 	{%rd2716, %rd2717}, [%rd2715];
	xor.b64  	%rd2718, %rd2712, %rd2716;
	xor.b64  	%rd2719, %rd2717, %rd2702;
	shr.u64 	%rd2720, %rd2719, 60;
	cvt.u32.u64 	%r1480, %rd2720;
	mov.b64 	{%r1481, %r1482}, %rd2718;
	mov.b64 	{%r1483, %r1484}, %rd2719;
	shf.l.wrap.b32 	%r1485, %r1482, %r1483, 4;
	shf.l.wrap.b32 	%r1486, %r1483, %r1484, 4;
	mov.b64 	%rd2721, {%r1485, %r1486};
	shl.b64 	%rd2722, %rd2718, 4;
	and.b32  	%r1487, %r1480, 8;
	setp.eq.s32 	%p545, %r1487, 0;
	selp.b64 	%rd2723, 0, 1080, %p545;
	and.b32  	%r1488, %r1480, 4;
	setp.eq.s32 	%p546, %r1488, 0;
	xor.b64  	%rd2724, %rd2723, 540;
	selp.b64 	%rd2725, %rd2723, %rd2724, %p546;
	and.b32  	%r1489, %r1480, 2;
	setp.eq.s32 	%p547, %r1489, 0;
	xor.b64  	%rd2726, %rd2725, 270;
	selp.b64 	%rd2727, %rd2725, %rd2726, %p547;
	and.b64  	%rd2728, %rd2720, 1;
	setp.eq.b64 	%p548, %rd2728, 1;
	xor.b64  	%rd2729, %rd2727, 135;
	selp.b64 	%rd2730, %rd2729, %rd2727, %p548;
	xor.b64  	%rd2731, %rd2730, %rd2722;
	shr.u64 	%rd2732, %rd2633, 44;
	and.b64  	%rd2733, %rd2732, 240;
	add.s64 	%rd2734, %rd1, %rd2733;
	ld.local.v2.u64 	{%rd2735, %rd2736}, [%rd2734];
	xor.b64  	%rd2737, %rd2731, %rd2735;
	xor.b64  	%rd2738, %rd2736, %rd2721;
	shr.u64 	%rd2739, %rd2738, 60;
	cvt.u32.u64 	%r1490, %rd2739;
	mov.b64 	{%r1491, %r1492}, %rd2737;
	mov.b64 	{%r1493, %r1494}, %rd2738;
	shf.l.wrap.b32 	%r1495, %r1492, %r1493, 4;
	shf.l.wrap.b32 	%r1496, %r1493, %r1494, 4;
	mov.b64 	%rd2740, {%r1495, %r1496};
	shl.b64 	%rd2741, %rd2737, 4;
	and.b32  	%r1497, %r1490, 8;
	setp.eq.s32 	%p549, %r1497, 0;
	selp.b64 	%rd2742, 0, 1080, %p549;
	and.b32  	%r1498, %r1490, 4;
	setp.eq.s32 	%p550, %r1498, 0;
	xor.b64  	%rd2743, %rd2742, 540;
	selp.b64 	%rd2744, %rd2742, %rd2743, %p550;
	and.b32  	%r1499, %r1490, 2;
	setp.eq.s32 	%p551, %r1499, 0;
	xor.b64  	%rd2745, %rd2744, 270;
	selp.b64 	%rd2746, %rd2744, %rd2745, %p551;
	and.b64  	%rd2747, %rd2739, 1;
	setp.eq.b64 	%p552, %rd2747, 1;
	xor.b64  	%rd2748, %rd2746, 135;
	selp.b64 	%rd2749, %rd2748, %rd2746, %p552;
	xor.b64  	%rd2750, %rd2749, %rd2741;
	shr.u64 	%rd2751, %rd2633, 40;
	and.b64  	%rd2752, %rd2751, 240;
	add.s64 	%rd2753, %rd1, %rd2752;
	ld.local.v2.u64 	{%rd2754, %rd2755}, [%rd2753];
	xor.b64  	%rd2756, %rd2750, %rd2754;
	xor.b64  	%rd2757, %rd2755, %rd2740;
	shr.u64 	%rd2758, %rd2757, 60;
	cvt.u32.u64 	%r1500, %rd2758;
	mov.b64 	{%r1501, %r1502}, %rd2756;
	mov.b64 	{%r1503, %r1504}, %rd2757;
	shf.l.wrap.b32 	%r1505, %r1502, %r1503, 4;
	shf.l.wrap.b32 	%r1506, %r1503, %r1504, 4;
	mov.b64 	%rd2759, {%r1505, %r1506};
	shl.b64 	%rd2760, %rd2756, 4;
	and.b32  	%r1507, %r1500, 8;
	setp.eq.s32 	%p553, %r1507, 0;
	selp.b64 	%rd2761, 0, 1080, %p553;
	and.b32  	%r1508, %r1500, 4;
	setp.eq.s32 	%p554, %r1508, 0;
	xor.b64  	%rd2762, %rd2761, 540;
	selp.b64 	%rd2763, %rd2761, %rd2762, %p554;
	and.b32  	%r1509, %r1500, 2;
	setp.eq.s32 	%p555, %r1509, 0;
	xor.b64  	%rd2764, %rd2763, 270;
	selp.b64 	%rd2765, %rd2763, %rd2764, %p555;
	and.b64  	%rd2766, %rd2758, 1;
	setp.eq.b64 	%p556, %rd2766, 1;
	xor.b64  	%rd2767, %rd2765, 135;
	selp.b64 	%rd2768, %rd2767, %rd2765, %p556;
	xor.b64  	%rd2769, %rd2768, %rd2760;
	shr.u64 	%rd2770, %rd2633, 36;
	and.b64  	%rd2771, %rd2770, 240;
	add.s64 	%rd2772, %rd1, %rd2771;
	ld.local.v2.u64 	{%rd2773, %rd2774}, [%rd2772];
	xor.b64  	%rd2775, %rd2769, %rd2773;
	xor.b64  	%rd2776, %rd2774, %rd2759;
	shr.u64 	%rd2777, %rd2776, 60;
	cvt.u32.u64 	%r1510, %rd2777;
	mov.b64 	{%r1511, %r1512}, %rd2775;
	mov.b64 	{%r1513, %r1514}, %rd2776;
	shf.l.wrap.b32 	%r1515, %r1512, %r1513, 4;
	shf.l.wrap.b32 	%r1516, %r1513, %r1514, 4;
	mov.b64 	%rd2778, {%r1515, %r1516};
	shl.b64 	%rd2779, %rd2775, 4;
	and.b32  	%r1517, %r1510, 8;
	setp.eq.s32 	%p557, %r1517, 0;
	selp.b64 	%rd2780, 0, 1080, %p557;
	and.b32  	%r1518, %r1510, 4;
	setp.eq.s32 	%p558, %r1518, 0;
	xor.b64  	%rd2781, %rd2780, 540;
	selp.b64 	%rd2782, %rd2780, %rd2781, %p558;
	and.b32  	%r1519, %r1510, 2;
	setp.eq.s32 	%p559, %r1519, 0;
	xor.b64  	%rd2783, %rd2782, 270;
	selp.b64 	%rd2784, %rd2782, %rd2783, %p559;
	and.b64  	%rd2785, %rd2777, 1;
	setp.eq.b64 	%p560, %rd2785, 1;
	xor.b64  	%rd2786, %rd2784, 135;
	selp.b64 	%rd2787, %rd2786, %rd2784, %p560;
	xor.b64  	%rd2788, %rd2787, %rd2779;
	shr.u64 	%rd2789, %rd2633, 32;
	and.b64  	%rd2790, %rd2789, 240;
	add.s64 	%rd2791, %rd1, %rd2790;
	ld.local.v2.u64 	{%rd2792, %rd2793}, [%rd2791];
	xor.b64  	%rd2794, %rd2788, %rd2792;
	xor.b64  	%rd2795, %rd2793, %rd2778;
	shr.u64 	%rd2796, %rd2795, 60;
	cvt.u32.u64 	%r1520, %rd2796;
	mov.b64 	{%r1521, %r1522}, %rd2794;
	mov.b64 	{%r1523, %r1524}, %rd2795;
	shf.l.wrap.b32 	%r1525, %r1522, %r1523, 4;
	shf.l.wrap.b32 	%r1526, %r1523, %r1524, 4;
	mov.b64 	%rd2797, {%r1525, %r1526};
	shl.b64 	%rd2798, %rd2794, 4;
	and.b32  	%r1527, %r1520, 8;
	setp.eq.s32 	%p561, %r1527, 0;
	selp.b64 	%rd2799, 0, 1080, %p561;
	and.b32  	%r1528, %r1520, 4;
	setp.eq.s32 	%p562, %r1528, 0;
	xor.b64  	%rd2800, %rd2799, 540;
	selp.b64 	%rd2801, %rd2799, %rd2800, %p562;
	and.b32  	%r1529, %r1520, 2;
	setp.eq.s32 	%p563, %r1529, 0;
	xor.b64  	%rd2802, %rd2801, 270;
	selp.b64 	%rd2803, %rd2801, %rd2802, %p563;
	and.b64  	%rd2804, %rd2796, 1;
	setp.eq.b64 	%p564, %rd2804, 1;
	xor.b64  	%rd2805, %rd2803, 135;
	selp.b64 	%rd2806, %rd2805, %rd2803, %p564;
	xor.b64  	%rd2807, %rd2806, %rd2798;
	shr.u64 	%rd2808, %rd2633, 28;
	and.b64  	%rd2809, %rd2808, 240;
	add.s64 	%rd2810, %rd1, %rd2809;
	ld.local.v2.u64 	{%rd2811, %rd2812}, [%rd2810];
	xor.b64  	%rd2813, %rd2807, %rd2811;
	xor.b64  	%rd2814, %rd2812, %rd2797;
	shr.u64 	%rd2815, %rd2814, 60;
	cvt.u32.u64 	%r1530, %rd2815;
	mov.b64 	{%r1531, %r1532}, %rd2813;
	mov.b64 	{%r1533, %r1534}, %rd2814;
	shf.l.wrap.b32 	%r1535, %r1532, %r1533, 4;
	shf.l.wrap.b32 	%r1536, %r1533, %r1534, 4;
	mov.b64 	%rd2816, {%r1535, %r1536};
	shl.b64 	%rd2817, %rd2813, 4;
	and.b32  	%r1537, %r1530, 8;
	setp.eq.s32 	%p565, %r1537, 0;
	selp.b64 	%rd2818, 0, 1080, %p565;
	and.b32  	%r1538, %r1530, 4;
	setp.eq.s32 	%p566, %r1538, 0;
	xor.b64  	%rd2819, %rd2818, 540;
	selp.b64 	%rd2820, %rd2818, %rd2819, %p566;
	and.b32  	%r1539, %r1530, 2;
	setp.eq.s32 	%p567, %r1539, 0;
	xor.b64  	%rd2821, %rd2820, 270;
	selp.b64 	%rd2822, %rd2820, %rd2821, %p567;
	and.b64  	%rd2823, %rd2815, 1;
	setp.eq.b64 	%p568, %rd2823, 1;
	xor.b64  	%rd2824, %rd2822, 135;
	selp.b64 	%rd2825, %rd2824, %rd2822, %p568;
	xor.b64  	%rd2826, %rd2825, %rd2817;
	shr.u64 	%rd2827, %rd2633, 24;
	and.b64  	%rd2828, %rd2827, 240;
	add.s64 	%rd2829, %rd1, %rd2828;
	ld.local.v2.u64 	{%rd2830, %rd2831}, [%rd2829];
	xor.b64  	%rd2832, %rd2826, %rd2830;
	xor.b64  	%rd2833, %rd2831, %rd2816;
	shr.u64 	%rd2834, %rd2833, 60;
	cvt.u32.u64 	%r1540, %rd2834;
	mov.b64 	{%r1541, %r1542}, %rd2832;
	mov.b64 	{%r1543, %r1544}, %rd2833;
	shf.l.wrap.b32 	%r1545, %r1542, %r1543, 4;
	shf.l.wrap.b32 	%r1546, %r1543, %r1544, 4;
	mov.b64 	%rd2835, {%r1545, %r1546};
	shl.b64 	%rd2836, %rd2832, 4;
	and.b32  	%r1547, %r1540, 8;
	setp.eq.s32 	%p569, %r1547, 0;
	selp.b64 	%rd2837, 0, 1080, %p569;
	and.b32  	%r1548, %r1540, 4;
	setp.eq.s32 	%p570, %r1548, 0;
	xor.b64  	%rd2838, %rd2837, 540;
	selp.b64 	%rd2839, %rd2837, %rd2838, %p570;
	and.b32  	%r1549, %r1540, 2;
	setp.eq.s32 	%p571, %r1549, 0;
	xor.b64  	%rd2840, %rd2839, 270;
	selp.b64 	%rd2841, %rd2839, %rd2840, %p571;
	and.b64  	%rd2842, %rd2834, 1;
	setp.eq.b64 	%p572, %rd2842, 1;
	xor.b64  	%rd2843, %rd2841, 135;
	selp.b64 	%rd2844, %rd2843, %rd2841, %p572;
	xor.b64  	%rd2845, %rd2844, %rd2836;
	shr.u64 	%rd2846, %rd2633, 20;
	and.b64  	%rd2847, %rd2846, 240;
	add.s64 	%rd2848, %rd1, %rd2847;
	ld.local.v2.u64 	{%rd2849, %rd2850}, [%rd2848];
	xor.b64  	%rd2851, %rd2845, %rd2849;
	xor.b64  	%rd2852, %rd2850, %rd2835;
	shr.u64 	%rd2853, %rd2852, 60;
	cvt.u32.u64 	%r1550, %rd2853;
	mov.b64 	{%r1551, %r1552}, %rd2851;
	mov.b64 	{%r1553, %r1554}, %rd2852;
	shf.l.wrap.b32 	%r1555, %r1552, %r1553, 4;
	shf.l.wrap.b32 	%r1556, %r1553, %r1554, 4;
	mov.b64 	%rd2854, {%r1555, %r1556};
	shl.b64 	%rd2855, %rd2851, 4;
	and.b32  	%r1557, %r1550, 8;
	setp.eq.s32 	%p573, %r1557, 0;
	selp.b64 	%rd2856, 0, 1080, %p573;
	and.b32  	%r1558, %r1550, 4;
	setp.eq.s32 	%p574, %r1558, 0;
	xor.b64  	%rd2857, %rd2856, 540;
	selp.b64 	%rd2858, %rd2856, %rd2857, %p574;
	and.b32  	%r1559, %r1550, 2;
	setp.eq.s32 	%p575, %r1559, 0;
	xor.b64  	%rd2859, %rd2858, 270;
	selp.b64 	%rd2860, %rd2858, %rd2859, %p575;
	and.b64  	%rd2861, %rd2853, 1;
	setp.eq.b64 	%p576, %rd2861, 1;
	xor.b64  	%rd2862, %rd2860, 135;
	selp.b64 	%rd2863, %rd2862, %rd2860, %p576;
	xor.b64  	%rd2864, %rd2863, %rd2855;
	shr.u64 	%rd2865, %rd2633, 16;
	and.b64  	%rd2866, %rd2865, 240;
	add.s64 	%rd2867, %rd1, %rd2866;
	ld.local.v2.u64 	{%rd2868, %rd2869}, [%rd2867];
	xor.b64  	%rd2870, %rd2864, %rd2868;
	xor.b64  	%rd2871, %rd2869, %rd2854;
	shr.u64 	%rd2872, %rd2871, 60;
	cvt.u32.u64 	%r1560, %rd2872;
	mov.b64 	{%r1561, %r1562}, %rd2870;
	mov.b64 	{%r1563, %r1564}, %rd2871;
	shf.l.wrap.b32 	%r1565, %r1562, %r1563, 4;
	shf.l.wrap.b32 	%r1566, %r1563, %r1564, 4;
	mov.b64 	%rd2873, {%r1565, %r1566};
	shl.b64 	%rd2874, %rd2870, 4;
	and.b32  	%r1567, %r1560, 8;
	setp.eq.s32 	%p577, %r1567, 0;
	selp.b64 	%rd2875, 0, 1080, %p577;
	and.b32  	%r1568, %r1560, 4;
	setp.eq.s32 	%p578, %r1568, 0;
	xor.b64  	%rd2876, %rd2875, 540;
	selp.b64 	%rd2877, %rd2875, %rd2876, %p578;
	and.b32  	%r1569, %r1560, 2;
	setp.eq.s32 	%p579, %r1569, 0;
	xor.b64  	%rd2878, %rd2877, 270;
	selp.b64 	%rd2879, %rd2877, %rd2878, %p579;
	and.b64  	%rd2880, %rd2872, 1;
	setp.eq.b64 	%p580, %rd2880, 1;
	xor.b64  	%rd2881, %rd2879, 135;
	selp.b64 	%rd2882, %rd2881, %rd2879, %p580;
	xor.b64  	%rd2883, %rd2882, %rd2874;
	shr.u64 	%rd2884, %rd2633, 12;
	and.b64  	%rd2885, %rd2884, 240;
	add.s64 	%rd2886, %rd1, %rd2885;
	ld.local.v2.u64 	{%rd2887, %rd2888}, [%rd2886];
	xor.b64  	%rd2889, %rd2883, %rd2887;
	xor.b64  	%rd2890, %rd2888, %rd2873;
	shr.u64 	%rd2891, %rd2890, 60;
	cvt.u32.u64 	%r1570, %rd2891;
	mov.b64 	{%r1571, %r1572}, %rd2889;
	mov.b64 	{%r1573, %r1574}, %rd2890;
	shf.l.wrap.b32 	%r1575, %r1572, %r1573, 4;
	shf.l.wrap.b32 	%r1576, %r1573, %r1574, 4;
	mov.b64 	%rd2892, {%r1575, %r1576};
	shl.b64 	%rd2893, %rd2889, 4;
	and.b32  	%r1577, %r1570, 8;
	setp.eq.s32 	%p581, %r1577, 0;
	selp.b64 	%rd2894, 0, 1080, %p581;
	and.b32  	%r1578, %r1570, 4;
	setp.eq.s32 	%p582, %r1578, 0;
	xor.b64  	%rd2895, %rd2894, 540;
	selp.b64 	%rd2896, %rd2894, %rd2895, %p582;
	and.b32  	%r1579, %r1570, 2;
	setp.eq.s32 	%p583, %r1579, 0;
	xor.b64  	%rd2897, %rd2896, 270;
	selp.b64 	%rd2898, %rd2896, %rd2897, %p583;
	and.b64  	%rd2899, %rd2891, 1;
	setp.eq.b64 	%p584, %rd2899, 1;
	xor.b64  	%rd2900, %rd2898, 135;
	selp.b64 	%rd2901, %rd2900, %rd2898, %p584;
	xor.b64  	%rd2902, %rd2901, %rd2893;
	shr.u64 	%rd2903, %rd2633, 8;
	and.b64  	%rd2904, %rd2903, 240;
	add.s64 	%rd2905, %rd1, %rd2904;
	ld.local.v2.u64 	{%rd2906, %rd2907}, [%rd2905];
	xor.b64  	%rd2908, %rd2902, %rd2906;
	xor.b64  	%rd2909, %rd2907, %rd2892;
	shr.u64 	%rd2910, %rd2909, 60;
	cvt.u32.u64 	%r1580, %rd2910;
	mov.b64 	{%r1581, %r1582}, %rd2908;
	mov.b64 	{%r1583, %r1584}, %rd2909;
	shf.l.wrap.b32 	%r1585, %r1582, %r1583, 4;
	shf.l.wrap.b32 	%r1586, %r1583, %r1584, 4;
	mov.b64 	%rd2911, {%r1585, %r1586};
	shl.b64 	%rd2912, %rd2908, 4;
	and.b32  	%r1587, %r1580, 8;
	setp.eq.s32 	%p585, %r1587, 0;
	selp.b64 	%rd2913, 0, 1080, %p585;
	and.b32  	%r1588, %r1580, 4;
	setp.eq.s32 	%p586, %r1588, 0;
	xor.b64  	%rd2914, %rd2913, 540;
	selp.b64 	%rd2915, %rd2913, %rd2914, %p586;
	and.b32  	%r1589, %r1580, 2;
	setp.eq.s32 	%p587, %r1589, 0;
	xor.b64  	%rd2916, %rd2915, 270;
	selp.b64 	%rd2917, %rd2915, %rd2916, %p587;
	and.b64  	%rd2918, %rd2910, 1;
	setp.eq.b64 	%p588, %rd2918, 1;
	xor.b64  	%rd2919, %rd2917, 135;
	selp.b64 	%rd2920, %rd2919, %rd2917, %p588;
	xor.b64  	%rd2921, %rd2920, %rd2912;
	shr.u64 	%rd2922, %rd2633, 4;
	and.b64  	%rd2923, %rd2922, 240;
	add.s64 	%rd2924, %rd1, %rd2923;
	ld.local.v2.u64 	{%rd2925, %rd2926}, [%rd2924];
	xor.b64  	%rd2927, %rd2921, %rd2925;
	xor.b64  	%rd2928, %rd2926, %rd2911;
	shr.u64 	%rd2929, %rd2928, 60;
	cvt.u32.u64 	%r1590, %rd2929;
	mov.b64 	{%r1591, %r1592}, %rd2927;
	mov.b64 	{%r1593, %r1594}, %rd2928;
	shf.l.wrap.b32 	%r1595, %r1592, %r1593, 4;
	shf.l.wrap.b32 	%r1596, %r1593, %r1594, 4;
	mov.b64 	%rd2930, {%r1595, %r1596};
	shl.b64 	%rd2931, %rd2927, 4;
	and.b32  	%r1597, %r1590, 8;
	setp.eq.s32 	%p589, %r1597, 0;
	selp.b64 	%rd2932, 0, 1080, %p589;
	and.b32  	%r1598, %r1590, 4;
	setp.eq.s32 	%p590, %r1598, 0;
	xor.b64  	%rd2933, %rd2932, 540;
	selp.b64 	%rd2934, %rd2932, %rd2933, %p590;
	and.b32  	%r1599, %r1590, 2;
	setp.eq.s32 	%p591, %r1599, 0;
	xor.b64  	%rd2935, %rd2934, 270;
	selp.b64 	%rd2936, %rd2934, %rd2935, %p591;
	and.b64  	%rd2937, %rd2929, 1;
	setp.eq.b64 	%p592, %rd2937, 1;
	xor.b64  	%rd2938, %rd2936, 135;
	selp.b64 	%rd2939, %rd2938, %rd2936, %p592;
	xor.b64  	%rd2940, %rd2939, %rd2931;
	and.b64  	%rd2941, %rd2633, 240;
	add.s64 	%rd2942, %rd1, %rd2941;
	ld.local.v2.u64 	{%rd2943, %rd2944}, [%rd2942];
	xor.b64  	%rd2945, %rd2940, %rd2943;
	xor.b64  	%rd2946, %rd2944, %rd2930;
	shr.u64 	%rd2947, %rd2946, 60;
	cvt.u32.u64 	%r1600, %rd2947;
	mov.b64 	{%r1601, %r1602}, %rd2945;
	mov.b64 	{%r1603, %r1604}, %rd2946;
	shf.l.wrap.b32 	%r1605, %r1602, %r1603, 4;
	shf.l.wrap.b32 	%r1606, %r1603, %r1604, 4;
	mov.b64 	%rd2948, {%r1605, %r1606};
	shl.b64 	%rd2949, %rd2945, 4;
	and.b32  	%r1607, %r1600, 8;
	setp.eq.s32 	%p593, %r1607, 0;
	selp.b64 	%rd2950, 0, 1080, %p593;
	and.b32  	%r1608, %r1600, 4;
	setp.eq.s32 	%p594, %r1608, 0;
	xor.b64  	%rd2951, %rd2950, 540;
	selp.b64 	%rd2952, %rd2950, %rd2951, %p594;
	and.b32  	%r1609, %r1600, 2;
	setp.eq.s32 	%p595, %r1609, 0;
	xor.b64  	%rd2953, %rd2952, 270;
	selp.b64 	%rd2954, %rd2952, %rd2953, %p595;
	and.b64  	%rd2955, %rd2947, 1;
	setp.eq.b64 	%p596, %rd2955, 1;
	xor.b64  	%rd2956, %rd2954, 135;
	selp.b64 	%rd2957, %rd2956, %rd2954, %p596;
	xor.b64  	%rd2958, %rd2957, %rd2949;
	shl.b64 	%rd2959, %rd2633, 4;
	and.b64  	%rd2960, %rd2959, 240;
	add.s64 	%rd2961, %rd1, %rd2960;
	ld.local.v2.u64 	{%rd2962, %rd2963}, [%rd2961];
	xor.b64  	%rd2964, %rd2958, %rd2962;
	xor.b64  	%rd2965, %rd2963, %rd2948;
	shr.u64 	%rd2966, %rd2965, 60;
	cvt.u32.u64 	%r1610, %rd2966;
	mov.b64 	{%r1611, %r1612}, %rd2964;
	mov.b64 	{%r1613, %r1614}, %rd2965;
	shf.l.wrap.b32 	%r1615, %r1612, %r1613, 4;
	shf.l.wrap.b32 	%r1616, %r1613, %r1614, 4;
	mov.b64 	%rd2967, {%r1615, %r1616};
	shl.b64 	%rd2968, %rd2964, 4;
	and.b32  	%r1617, %r1610, 8;
	setp.eq.s32 	%p597, %r1617, 0;
	selp.b64 	%rd2969, 0, 1080, %p597;
	and.b32  	%r1618, %r1610, 4;
	setp.eq.s32 	%p598, %r1618, 0;
	xor.b64  	%rd2970, %rd2969, 540;
	selp.b64 	%rd2971, %rd2969, %rd2970, %p598;
	and.b32  	%r1619, %r1610, 2;
	setp.eq.s32 	%p599, %r1619, 0;
	xor.b64  	%rd2972, %rd2971, 270;
	selp.b64 	%rd2973, %rd2971, %rd2972, %p599;
	and.b64  	%rd2974, %rd2966, 1;
	setp.eq.b64 	%p600, %rd2974, 1;
	xor.b64  	%rd2975, %rd2973, 135;
	selp.b64 	%rd2976, %rd2975, %rd2973, %p600;
	xor.b64  	%rd2977, %rd2976, %rd2968;
	shr.u64 	%rd2978, %rd2632, 56;
	and.b64  	%rd2979, %rd2978, 240;
	add.s64 	%rd2980, %rd1, %rd2979;
	ld.local.v2.u64 	{%rd2981, %rd2982}, [%rd2980];
	xor.b64  	%rd2983, %rd2977, %rd2981;
	xor.b64  	%rd2984, %rd2982, %rd2967;
	shr.u64 	%rd2985, %rd2984, 60;
	cvt.u32.u64 	%r1620, %rd2985;
	mov.b64 	{%r1621, %r1622}, %rd2983;
	mov.b64 	{%r1623, %r1624}, %rd2984;
	shf.l.wrap.b32 	%r1625, %r1622, %r1623, 4;
	shf.l.wrap.b32 	%r1626, %r1623, %r1624, 4;
	mov.b64 	%rd2986, {%r1625, %r1626};
	shl.b64 	%rd2987, %rd2983, 4;
	and.b32  	%r1627, %r1620, 8;
	setp.eq.s32 	%p601, %r1627, 0;
	selp.b64 	%rd2988, 0, 1080, %p601;
	and.b32  	%r1628, %r1620, 4;
	setp.eq.s32 	%p602, %r1628, 0;
	xor.b64  	%rd2989, %rd2988, 540;
	selp.b64 	%rd2990, %rd2988, %rd2989, %p602;
	and.b32  	%r1629, %r1620, 2;
	setp.eq.s32 	%p603, %r1629, 0;
	xor.b64  	%rd2991, %rd2990, 270;
	selp.b64 	%rd2992, %rd2990, %rd2991, %p603;
	and.b64  	%rd2993, %rd2985, 1;
	setp.eq.b64 	%p604, %rd2993, 1;
	xor.b64  	%rd2994, %rd2992, 135;
	selp.b64 	%rd2995, %rd2994, %rd2992, %p604;
	xor.b64  	%rd2996, %rd2995, %rd2987;
	shr.u64 	%rd2997, %rd2632, 52;
	and.b64  	%rd2998, %rd2997, 240;
	add.s64 	%rd2999, %rd1, %rd2998;
	ld.local.v2.u64 	{%rd3000, %rd3001}, [%rd2999];
	xor.b64  	%rd3002, %rd2996, %rd3000;
	xor.b64  	%rd3003, %rd3001, %rd2986;
	shr.u64 	%rd3004, %rd3003, 60;
	cvt.u32.u64 	%r1630, %rd3004;
	mov.b64 	{%r1631, %r1632}, %rd3002;
	mov.b64 	{%r1633, %r1634}, %rd3003;
	shf.l.wrap.b32 	%r1635, %r1632, %r1633, 4;
	shf.l.wrap.b32 	%r1636, %r1633, %r1634, 4;
	mov.b64 	%rd3005, {%r1635, %r1636};
	shl.b64 	%rd3006, %rd3002, 4;
	and.b32  	%r1637, %r1630, 8;
	setp.eq.s32 	%p605, %r1637, 0;
	selp.b64 	%rd3007, 0, 1080, %p605;
	and.b32  	%r1638, %r1630, 4;
	setp.eq.s32 	%p606, %r1638, 0;
	xor.b64  	%rd3008, %rd3007, 540;
	selp.b64 	%rd3009, %rd3007, %rd3008, %p606;
	and.b32  	%r1639, %r1630, 2;
	setp.eq.s32 	%p607, %r1639, 0;
	xor.b64  	%rd3010, %rd3009, 270;
	selp.b64 	%rd3011, %rd3009, %rd3010, %p607;
	and.b64  	%rd3012, %rd3004, 1;
	setp.eq.b64 	%p608, %rd3012, 1;
	xor.b64  	%rd3013, %rd3011, 135;
	selp.b64 	%rd3014, %rd3013, %rd3011, %p608;
	xor.b64  	%rd3015, %rd3014, %rd3006;
	shr.u64 	%rd3016, %rd2632, 48;
	and.b64  	%rd3017, %rd3016, 240;
	add.s64 	%rd3018, %rd1, %rd3017;
	ld.local.v2.u64 	{%rd3019, %rd3020}, [%rd3018];
	xor.b64  	%rd3021, %rd3015, %rd3019;
	xor.b64  	%rd3022, %rd3020, %rd3005;
	shr.u64 	%rd3023, %rd3022, 60;
	cvt.u32.u64 	%r1640, %rd3023;
	mov.b64 	{%r1641, %r1642}, %rd3021;
	mov.b64 	{%r1643, %r1644}, %rd3022;
	shf.l.wrap.b32 	%r1645, %r1642, %r1643, 4;
	shf.l.wrap.b32 	%r1646, %r1643, %r1644, 4;
	mov.b64 	%rd3024, {%r1645, %r1646};
	shl.b64 	%rd3025, %rd3021, 4;
	and.b32  	%r1647, %r1640, 8;
	setp.eq.s32 	%p609, %r1647, 0;
	selp.b64 	%rd3026, 0, 1080, %p609;
	and.b32  	%r1648, %r1640, 4;
	setp.eq.s32 	%p610, %r1648, 0;
	xor.b64  	%rd3027, %rd3026, 540;
	selp.b64 	%rd3028, %rd3026, %rd3027, %p610;
	and.b32  	%r1649, %r1640, 2;
	setp.eq.s32 	%p611, %r1649, 0;
	xor.b64  	%rd3029, %rd3028, 270;
	selp.b64 	%rd3030, %rd3028, %rd3029, %p611;
	and.b64  	%rd3031, %rd3023, 1;
	setp.eq.b64 	%p612, %rd3031, 1;
	xor.b64  	%rd3032, %rd3030, 135;
	selp.b64 	%rd3033, %rd3032, %rd3030, %p612;
	xor.b64  	%rd3034, %rd3033, %rd3025;
	shr.u64 	%rd3035, %rd2632, 44;
	and.b64  	%rd3036, %rd3035, 240;
	add.s64 	%rd3037, %rd1, %rd3036;
	ld.local.v2.u64 	{%rd3038, %rd3039}, [%rd3037];
	xor.b64  	%rd3040, %rd3034, %rd3038;
	xor.b64  	%rd3041, %rd3039, %rd3024;
	shr.u64 	%rd3042, %rd3041, 60;
	cvt.u32.u64 	%r1650, %rd3042;
	mov.b64 	{%r1651, %r1652}, %rd3040;
	mov.b64 	{%r1653, %r1654}, %rd3041;
	shf.l.wrap.b32 	%r1655, %r1652, %r1653, 4;
	shf.l.wrap.b32 	%r1656, %r1653, %r1654, 4;
	mov.b64 	%rd3043, {%r1655, %r1656};
	shl.b64 	%rd3044, %rd3040, 4;
	and.b32  	%r1657, %r1650, 8;
	setp.eq.s32 	%p613, %r1657, 0;
	selp.b64 	%rd3045, 0, 1080, %p613;
	and.b32  	%r1658, %r1650, 4;
	setp.eq.s32 	%p614, %r1658, 0;
	xor.b64  	%rd3046, %rd3045, 540;
	selp.b64 	%rd3047, %rd3045, %rd3046, %p614;
	and.b32  	%r1659, %r1650, 2;
	setp.eq.s32 	%p615, %r1659, 0;
	xor.b64  	%rd3048, %rd3047, 270;
	selp.b64 	%rd3049, %rd3047, %rd3048, %p615;
	and.b64  	%rd3050, %rd3042, 1;
	setp.eq.b64 	%p616, %rd3050, 1;
	xor.b64  	%rd3051, %rd3049, 135;
	selp.b64 	%rd3052, %rd3051, %rd3049, %p616;
	xor.b64  	%rd3053, %rd3052, %rd3044;
	shr.u64 	%rd3054, %rd2632, 40;
	and.b64  	%rd3055, %rd3054, 240;
	add.s64 	%rd3056, %rd1, %rd3055;
	ld.local.v2.u64 	{%rd3057, %rd3058}, [%rd3056];
	xor.b64  	%rd3059, %rd3053, %rd3057;
	xor.b64  	%rd3060, %rd3058, %rd3043;
	shr.u64 	%rd3061, %rd3060, 60;
	cvt.u32.u64 	%r1660, %rd3061;
	mov.b64 	{%r1661, %r1662}, %rd3059;
	mov.b64 	{%r1663, %r1664}, %rd3060;
	shf.l.wrap.b32 	%r1665, %r1662, %r1663, 4;
	shf.l.wrap.b32 	%r1666, %r1663, %r1664, 4;
	mov.b64 	%rd3062, {%r1665, %r1666};
	shl.b64 	%rd3063, %rd3059, 4;
	and.b32  	%r1667, %r1660, 8;
	setp.eq.s32 	%p617, %r1667, 0;
	selp.b64 	%rd3064, 0, 1080, %p617;
	and.b32  	%r1668, %r1660, 4;
	setp.eq.s32 	%p618, %r1668, 0;
	xor.b64  	%rd3065, %rd3064, 540;
	selp.b64 	%rd3066, %rd3064, %rd3065, %p618;
	and.b32  	%r1669, %r1660, 2;
	setp.eq.s32 	%p619, %r1669, 0;
	xor.b64  	%rd3067, %rd3066, 270;
	selp.b64 	%rd3068, %rd3066, %rd3067, %p619;
	and.b64  	%rd3069, %rd3061, 1;
	setp.eq.b64 	%p620, %rd3069, 1;
	xor.b64  	%rd3070, %rd3068, 135;
	selp.b64 	%rd3071, %rd3070, %rd3068, %p620;
	xor.b64  	%rd3072, %rd3071, %rd3063;
	shr.u64 	%rd3073, %rd2632, 36;
	and.b64  	%rd3074, %rd3073, 240;
	add.s64 	%rd3075, %rd1, %rd3074;
	ld.local.v2.u64 	{%rd3076, %rd3077}, [%rd3075];
	xor.b64  	%rd3078, %rd3072, %rd3076;
	xor.b64  	%rd3079, %rd3077, %rd3062;
	shr.u64 	%rd3080, %rd3079, 60;
	cvt.u32.u64 	%r1670, %rd3080;
	mov.b64 	{%r1671, %r1672}, %rd3078;
	mov.b64 	{%r1673, %r1674}, %rd3079;
	shf.l.wrap.b32 	%r1675, %r1672, %r1673, 4;
	shf.l.wrap.b32 	%r1676, %r1673, %r1674, 4;
	mov.b64 	%rd3081, {%r1675, %r1676};
	shl.b64 	%rd3082, %rd3078, 4;
	and.b32  	%r1677, %r1670, 8;
	setp.eq.s32 	%p621, %r1677, 0;
	selp.b64 	%rd3083, 0, 1080, %p621;
	and.b32  	%r1678, %r1670, 4;
	setp.eq.s32 	%p622, %r1678, 0;
	xor.b64  	%rd3084, %rd3083, 540;
	selp.b64 	%rd3085, %rd3083, %rd3084, %p622;
	and.b32  	%r1679, %r1670, 2;
	setp.eq.s32 	%p623, %r1679, 0;
	xor.b64  	%rd3086, %rd3085, 270;
	selp.b64 	%rd3087, %rd3085, %rd3086, %p623;
	and.b64  	%rd3088, %rd3080, 1;
	setp.eq.b64 	%p624, %rd3088, 1;
	xor.b64  	%rd3089, %rd3087, 135;
	selp.b64 	%rd3090, %rd3089, %rd3087, %p624;
	xor.b64  	%rd3091, %rd3090, %rd3082;
	shr.u64 	%rd3092, %rd2632, 32;
	and.b64  	%rd3093, %rd3092, 240;
	add.s64 	%rd3094, %rd1, %rd3093;
	ld.local.v2.u64 	{%rd3095, %rd3096}, [%rd3094];
	xor.b64  	%rd3097, %rd3091, %rd3095;
	xor.b64  	%rd3098, %rd3096, %rd3081;
	shr.u64 	%rd3099, %rd3098, 60;
	cvt.u32.u64 	%r1680, %rd3099;
	mov.b64 	{%r1681, %r1682}, %rd3097;
	mov.b64 	{%r1683, %r1684}, %rd3098;
	shf.l.wrap.b32 	%r1685, %r1682, %r1683, 4;
	shf.l.wrap.b32 	%r1686, %r1683, %r1684, 4;
	mov.b64 	%rd3100, {%r1685, %r1686};
	shl.b64 	%rd3101, %rd3097, 4;
	and.b32  	%r1687, %r1680, 8;
	setp.eq.s32 	%p625, %r1687, 0;
	selp.b64 	%rd3102, 0, 1080, %p625;
	and.b32  	%r1688, %r1680, 4;
	setp.eq.s32 	%p626, %r1688, 0;
	xor.b64  	%rd3103, %rd3102, 540;
	selp.b64 	%rd3104, %rd3102, %rd3103, %p626;
	and.b32  	%r1689, %r1680, 2;
	setp.eq.s32 	%p627, %r1689, 0;
	xor.b64  	%rd3105, %rd3104, 270;
	selp.b64 	%rd3106, %rd3104, %rd3105, %p627;
	and.b64  	%rd3107, %rd3099, 1;
	setp.eq.b64 	%p628, %rd3107, 1;
	xor.b64  	%rd3108, %rd3106, 135;
	selp.b64 	%rd3109, %rd3108, %rd3106, %p628;
	xor.b64  	%rd3110, %rd3109, %rd3101;
	shr.u64 	%rd3111, %rd2632, 28;
	and.b64  	%rd3112, %rd3111, 240;
	add.s64 	%rd3113, %rd1, %rd3112;
	ld.local.v2.u64 	{%rd3114, %rd3115}, [%rd3113];
	xor.b64  	%rd3116, %rd3110, %rd3114;
	xor.b64  	%rd3117, %rd3115, %rd3100;
	shr.u64 	%rd3118, %rd3117, 60;
	cvt.u32.u64 	%r1690, %rd3118;
	mov.b64 	{%r1691, %r1692}, %rd3116;
	mov.b64 	{%r1693, %r1694}, %rd3117;
	shf.l.wrap.b32 	%r1695, %r1692, %r1693, 4;
	shf.l.wrap.b32 	%r1696, %r1693, %r1694, 4;
	mov.b64 	%rd3119, {%r1695, %r1696};
	shl.b64 	%rd3120, %rd3116, 4;
	and.b32  	%r1697, %r1690, 8;
	setp.eq.s32 	%p629, %r1697, 0;
	selp.b64 	%rd3121, 0, 1080, %p629;
	and.b32  	%r1698, %r1690, 4;
	setp.eq.s32 	%p630, %r1698, 0;
	xor.b64  	%rd3122, %rd3121, 540;
	selp.b64 	%rd3123, %rd3121, %rd3122, %p630;
	and.b32  	%r1699, %r1690, 2;
	setp.eq.s32 	%p631, %r1699, 0;
	xor.b64  	%rd3124, %rd3123, 270;
	selp.b64 	%rd3125, %rd3123, %rd3124, %p631;
	and.b64  	%rd3126, %rd3118, 1;
	setp.eq.b64 	%p632, %rd3126, 1;
	xor.b64  	%rd3127, %rd3125, 135;
	selp.b64 	%rd3128, %rd3127, %rd3125, %p632;
	xor.b64  	%rd3129, %rd3128, %rd3120;
	shr.u64 	%rd3130, %rd2632, 24;
	and.b64  	%rd3131, %rd3130, 240;
	add.s64 	%rd3132, %rd1, %rd3131;
	ld.local.v2.u64 	{%rd3133, %rd3134}, [%rd3132];
	xor.b64  	%rd3135, %rd3129, %rd3133;
	xor.b64  	%rd3136, %rd3134, %rd3119;
	shr.u64 	%rd3137, %rd3136, 60;
	cvt.u32.u64 	%r1700, %rd3137;
	mov.b64 	{%r1701, %r1702}, %rd3135;
	mov.b64 	{%r1703, %r1704}, %rd3136;
	shf.l.wrap.b32 	%r1705, %r1702, %r1703, 4;
	shf.l.wrap.b32 	%r1706, %r1703, %r1704, 4;
	mov.b64 	%rd3138, {%r1705, %r1706};
	shl.b64 	%rd3139, %rd3135, 4;
	and.b32  	%r1707, %r1700, 8;
	setp.eq.s32 	%p633, %r1707, 0;
	selp.b64 	%rd3140, 0, 1080, %p633;
	and.b32  	%r1708, %r1700, 4;
	setp.eq.s32 	%p634, %r1708, 0;
	xor.b64  	%rd3141, %rd3140, 540;
	selp.b64 	%rd3142, %rd3140, %rd3141, %p634;
	and.b32  	%r1709, %r1700, 2;
	setp.eq.s32 	%p635, %r1709, 0;
	xor.b64  	%rd3143, %rd3142, 270;
	selp.b64 	%rd3144, %rd3142, %rd3143, %p635;
	and.b64  	%rd3145, %rd3137, 1;
	setp.eq.b64 	%p636, %rd3145, 1;
	xor.b64  	%rd3146, %rd3144, 135;
	selp.b64 	%rd3147, %rd3146, %rd3144, %p636;
	xor.b64  	%rd3148, %rd3147, %rd3139;
	shr.u64 	%rd3149, %rd2632, 20;
	and.b64  	%rd3150, %rd3149, 240;
	add.s64 	%rd3151, %rd1, %rd3150;
	ld.local.v2.u64 	{%rd3152, %rd3153}, [%rd3151];
	xor.b64  	%rd3154, %rd3148, %rd3152;
	xor.b64  	%rd3155, %rd3153, %rd3138;
	shr.u64 	%rd3156, %rd3155, 60;
	cvt.u32.u64 	%r1710, %rd3156;
	mov.b64 	{%r1711, %r1712}, %rd3154;
	mov.b64 	{%r1713, %r1714}, %rd3155;
	shf.l.wrap.b32 	%r1715, %r1712, %r1713, 4;
	shf.l.wrap.b32 	%r1716, %r1713, %r1714, 4;
	mov.b64 	%rd3157, {%r1715, %r1716};
	shl.b64 	%rd3158, %rd3154, 4;
	and.b32  	%r1717, %r1710, 8;
	setp.eq.s32 	%p637, %r1717, 0;
	selp.b64 	%rd3159, 0, 1080, %p637;
	and.b32  	%r1718, %r1710, 4;
	setp.eq.s32 	%p638, %r1718, 0;
	xor.b64  	%rd3160, %rd3159, 540;
	selp.b64 	%rd3161, %rd3159, %rd3160, %p638;
	and.b32  	%r1719, %r1710, 2;
	setp.eq.s32 	%p639, %r1719, 0;
	xor.b64  	%rd3162, %rd3161, 270;
	selp.b64 	%rd3163, %rd3161, %rd3162, %p639;
	and.b64  	%rd3164, %rd3156, 1;
	setp.eq.b64 	%p640, %rd3164, 1;
	xor.b64  	%rd3165, %rd3163, 135;
	selp.b64 	%rd3166, %rd3165, %rd3163, %p640;
	xor.b64  	%rd3167, %rd3166, %rd3158;
	shr.u64 	%rd3168, %rd2632, 16;
	and.b64  	%rd3169, %rd3168, 240;
	add.s64 	%rd3170, %rd1, %rd3169;
	ld.local.v2.u64 	{%rd3171, %rd3172}, [%rd3170];
	xor.b64  	%rd3173, %rd3167, %rd3171;
	xor.b64  	%rd3174, %rd3172, %rd3157;
	shr.u64 	%rd3175, %rd3174, 60;
	cvt.u32.u64 	%r1720, %rd3175;
	mov.b64 	{%r1721, %r1722}, %rd3173;
	mov.b64 	{%r1723, %r1724}, %rd3174;
	shf.l.wrap.b32 	%r1725, %r1722, %r1723, 4;
	shf.l.wrap.b32 	%r1726, %r1723, %r1724, 4;
	mov.b64 	%rd3176, {%r1725, %r1726};
	shl.b64 	%rd3177, %rd3173, 4;
	and.b32  	%r1727, %r1720, 8;
	setp.eq.s32 	%p641, %r1727, 0;
	selp.b64 	%rd3178, 0, 1080, %p641;
	and.b32  	%r1728, %r1720, 4;
	setp.eq.s32 	%p642, %r1728, 0;
	xor.b64  	%rd3179, %rd3178, 540;
	selp.b64 	%rd3180, %rd3178, %rd3179, %p642;
	and.b32  	%r1729, %r1720, 2;
	setp.eq.s32 	%p643, %r1729, 0;
	xor.b64  	%rd3181, %rd3180, 270;
	selp.b64 	%rd3182, %rd3180, %rd3181, %p643;
	and.b64  	%rd3183, %rd3175, 1;
	setp.eq.b64 	%p644, %rd3183, 1;
	xor.b64  	%rd3184, %rd3182, 135;
	selp.b64 	%rd3185, %rd3184, %rd3182, %p644;
	xor.b64  	%rd3186, %rd3185, %rd3177;
	shr.u64 	%rd3187, %rd2632, 12;
	and.b64  	%rd3188, %rd3187, 240;
	add.s64 	%rd3189, %rd1, %rd3188;
	ld.local.v2.u64 	{%rd3190, %rd3191}, [%rd3189];
	xor.b64  	%rd3192, %rd3186, %rd3190;
	xor.b64  	%rd3193, %rd3191, %rd3176;
	shr.u64 	%rd3194, %rd3193, 60;
	cvt.u32.u64 	%r1730, %rd3194;
	mov.b64 	{%r1731, %r1732}, %rd3192;
	mov.b64 	{%r1733, %r1734}, %rd3193;
	shf.l.wrap.b32 	%r1735, %r1732, %r1733, 4;
	shf.l.wrap.b32 	%r1736, %r1733, %r1734, 4;
	mov.b64 	%rd3195, {%r1735, %r1736};
	shl.b64 	%rd3196, %rd3192, 4;
	and.b32  	%r1737, %r1730, 8;
	setp.eq.s32 	%p645, %r1737, 0;
	selp.b64 	%rd3197, 0, 1080, %p645;
	and.b32  	%r1738, %r1730, 4;
	setp.eq.s32 	%p646, %r1738, 0;
	xor.b64  	%rd3198, %rd3197, 540;
	selp.b64 	%rd3199, %rd3197, %rd3198, %p646;
	and.b32  	%r1739, %r1730, 2;
	setp.eq.s32 	%p647, %r1739, 0;
	xor.b64  	%rd3200, %rd3199, 270;
	selp.b64 	%rd3201, %rd3199, %rd3200, %p647;
	and.b64  	%rd3202, %rd3194, 1;
	setp.eq.b64 	%p648, %rd3202, 1;
	xor.b64  	%rd3203, %rd3201, 135;
	selp.b64 	%rd3204, %rd3203, %rd3201, %p648;
	xor.b64  	%rd3205, %rd3204, %rd3196;
	shr.u64 	%rd3206, %rd2632, 8;
	and.b64  	%rd3207, %rd3206, 240;
	add.s64 	%rd3208, %rd1, %rd3207;
	ld.local.v2.u64 	{%rd3209, %rd3210}, [%rd3208];
	xor.b64  	%rd3211, %rd3205, %rd3209;
	xor.b64  	%rd3212, %rd3210, %rd3195;
	shr.u64 	%rd3213, %rd3212, 60;
	cvt.u32.u64 	%r1740, %rd3213;
	mov.b64 	{%r1741, %r1742}, %rd3211;
	mov.b64 	{%r1743, %r1744}, %rd3212;
	shf.l.wrap.b32 	%r1745, %r1742, %r1743, 4;
	shf.l.wrap.b32 	%r1746, %r1743, %r1744, 4;
	mov.b64 	%rd3214, {%r1745, %r1746};
	shl.b64 	%rd3215, %rd3211, 4;
	and.b32  	%r1747, %r1740, 8;
	setp.eq.s32 	%p649, %r1747, 0;
	selp.b64 	%rd3216, 0, 1080, %p649;
	and.b32  	%r1748, %r1740, 4;
	setp.eq.s32 	%p650, %r1748, 0;
	xor.b64  	%rd3217, %rd3216, 540;
	selp.b64 	%rd3218, %rd3216, %rd3217, %p650;
	and.b32  	%r1749, %r1740, 2;
	setp.eq.s32 	%p651, %r1749, 0;
	xor.b64  	%rd3219, %rd3218, 270;
	selp.b64 	%rd3220, %rd3218, %rd3219, %p651;
	and.b64  	%rd3221, %rd3213, 1;
	setp.eq.b64 	%p652, %rd3221, 1;
	xor.b64  	%rd3222, %rd3220, 135;
	selp.b64 	%rd3223, %rd3222, %rd3220, %p652;
	xor.b64  	%rd3224, %rd3223, %rd3215;
	shr.u64 	%rd3225, %rd2632, 4;
	and.b64  	%rd3226, %rd3225, 240;
	add.s64 	%rd3227, %rd1, %rd3226;
	ld.local.v2.u64 	{%rd3228, %rd3229}, [%rd3227];
	xor.b64  	%rd3230, %rd3224, %rd3228;
	xor.b64  	%rd3231, %rd3229, %rd3214;
	shr.u64 	%rd3232, %rd3231, 60;
	cvt.u32.u64 	%r1750, %rd3232;
	mov.b64 	{%r1751, %r1752}, %rd3230;
	mov.b64 	{%r1753, %r1754}, %rd3231;
	shf.l.wrap.b32 	%r1755, %r1752, %r1753, 4;
	shf.l.wrap.b32 	%r1756, %r1753, %r1754, 4;
	mov.b64 	%rd3233, {%r1755, %r1756};
	shl.b64 	%rd3234, %rd3230, 4;
	and.b32  	%r1757, %r1750, 8;
	setp.eq.s32 	%p653, %r1757, 0;
	selp.b64 	%rd3235, 0, 1080, %p653;
	and.b32  	%r1758, %r1750, 4;
	setp.eq.s32 	%p654, %r1758, 0;
	xor.b64  	%rd3236, %rd3235, 540;
	selp.b64 	%rd3237, %rd3235, %rd3236, %p654;
	and.b32  	%r1759, %r1750, 2;
	setp.eq.s32 	%p655, %r1759, 0;
	xor.b64  	%rd3238, %rd3237, 270;
	selp.b64 	%rd3239, %rd3237, %rd3238, %p655;
	and.b64  	%rd3240, %rd3232, 1;
	setp.eq.b64 	%p656, %rd3240, 1;
	xor.b64  	%rd3241, %rd3239, 135;
	selp.b64 	%rd3242, %rd3241, %rd3239, %p656;
	xor.b64  	%rd3243, %rd3242, %rd3234;
	and.b64  	%rd3244, %rd2632, 240;
	add.s64 	%rd3245, %rd1, %rd3244;
	ld.local.v2.u64 	{%rd3246, %rd3247}, [%rd3245];
	xor.b64  	%rd3248, %rd3243, %rd3246;
	xor.b64  	%rd3249, %rd3247, %rd3233;
	shr.u64 	%rd3250, %rd3249, 60;
	cvt.u32.u64 	%r1760, %rd3250;
	mov.b64 	{%r1761, %r1762}, %rd3248;
	mov.b64 	{%r1763, %r1764}, %rd3249;
	shf.l.wrap.b32 	%r1765, %r1762, %r1763, 4;
	shf.l.wrap.b32 	%r1766, %r1763, %r1764, 4;
	mov.b64 	%rd3251, {%r1765, %r1766};
	shl.b64 	%rd3252, %rd3248, 4;
	and.b32  	%r1767, %r1760, 8;
	setp.eq.s32 	%p657, %r1767, 0;
	selp.b64 	%rd3253, 0, 1080, %p657;
	and.b32  	%r1768, %r1760, 4;
	setp.eq.s32 	%p658, %r1768, 0;
	xor.b64  	%rd3254, %rd3253, 540;
	selp.b64 	%rd3255, %rd3253, %rd3254, %p658;
	and.b32  	%r1769, %r1760, 2;
	setp.eq.s32 	%p659, %r1769, 0;
	xor.b64  	%rd3256, %rd3255, 270;
	selp.b64 	%rd3257, %rd3255, %rd3256, %p659;
	and.b64  	%rd3258, %rd3250, 1;
	setp.eq.b64 	%p660, %rd3258, 1;
	xor.b64  	%rd3259, %rd3257, 135;
	selp.b64 	%rd3260, %rd3259, %rd3257, %p660;
	xor.b64  	%rd3261, %rd3260, %rd3252;
	shl.b64 	%rd3262, %rd2632, 4;
	and.b64  	%rd3263, %rd3262, 240;
	add.s64 	%rd3264, %rd1, %rd3263;
	ld.local.v2.u64 	{%rd3265, %rd3266}, [%rd3264];
	xor.b64  	%rd3267, %rd3261, %rd3265;
	xor.b64  	%rd3268, %rd3266, %rd3251;
	xor.b64  	%rd10303, %rd3267, %rd10303;
	xor.b64  	%rd10302, %rd3268, %rd10302;
$L__BB2_10:
	add.s32 	%r1770, %r1, 1280;
	setp.ge.s32 	%p661, %r1770, %r2;
	@%p661 bra 	$L__BB2_12;
	ld.global.nc.u64 	%rd3269, [%rd2+20480];
	ld.global.nc.u64 	%rd3270, [%rd2+20488];
	ld.global.nc.u64 	%rd3271, [%rd3+20480];
	ld.global.nc.u64 	%rd3272, [%rd3+20488];
	mov.b64 	%rd3273, 0;
	st.local.v2.u64 	[%rd1], {%rd3273, %rd3273};
	st.local.v2.u64 	[%rd1+16], {%rd3269, %rd3270};
	shl.b64 	%rd3274, %rd3269, 1;
	mov.b64 	{%r1771, %r1772}, %rd3270;
	mov.b64 	{%r1773, %r1774}, %rd3269;
	shf.l.wrap.b32 	%r1775, %r1774, %r1771, 1;
	shf.l.wrap.b32 	%r1776, %r1771, %r1772, 1;
	mov.b64 	%rd3275, {%r1775, %r1776};
	xor.b64  	%rd3276, %rd3274, 135;
	setp.lt.s64 	%p662, %rd3270, 0;
	selp.b64 	%rd3277, %rd3276, %rd3274, %p662;
	st.local.v2.u64 	[%rd1+32], {%rd3277, %rd3275};
	xor.b64  	%rd3278, %rd3269, %rd3277;
	xor.b64  	%rd3279, %rd3270, %rd3275;
	st.local.v2.u64 	[%rd1+48], {%rd3278, %rd3279};
	shl.b64 	%rd3280, %rd3277, 1;
	mov.b64 	{%r1777, %r1778}, %rd3277;
	mov.b64 	{%r1779, %r1780}, %rd3275;
	shf.l.wrap.b32 	%r1781, %r1778, %r1779, 1;
	shf.l.wrap.b32 	%r1782, %r1779, %r1780, 1;
	mov.b64 	%rd3281, {%r1781, %r1782};
	xor.b64  	%rd3282, %rd3280, 135;
	setp.lt.s64 	%p663, %rd3275, 0;
	selp.b64 	%rd3283, %rd3282, %rd3280, %p663;
	st.local.v2.u64 	[%rd1+64], {%rd3283, %rd3281};
	xor.b64  	%rd3284, %rd3269, %rd3283;
	xor.b64  	%rd3285, %rd3270, %rd3281;
	st.local.v2.u64 	[%rd1+80], {%rd3284, %rd3285};
	shl.b64 	%rd3286, %rd3278, 1;
	mov.b64 	{%r1783, %r1784}, %rd3278;
	mov.b64 	{%r1785, %r1786}, %rd3279;
	shf.l.wrap.b32 	%r1787, %r1784, %r1785, 1;
	shf.l.wrap.b32 	%r1788, %r1785, %r1786, 1;
	mov.b64 	%rd3287, {%r1787, %r1788};
	xor.b64  	%rd3288, %rd3286, 135;
	setp.lt.s64 	%p664, %rd3279, 0;
	selp.b64 	%rd3289, %rd3288, %rd3286, %p664;
	st.local.v2.u64 	[%rd1+96], {%rd3289, %rd3287};
	xor.b64  	%rd3290, %rd3269, %rd3289;
	xor.b64  	%rd3291, %rd3270, %rd3287;
	st.local.v2.u64 	[%rd1+112], {%rd3290, %rd3291};
	shl.b64 	%rd3292, %rd3283, 1;
	mov.b64 	{%r1789, %r1790}, %rd3283;
	mov.b64 	{%r1791, %r1792}, %rd3281;
	shf.l.wrap.b32 	%r1793, %r1790, %r1791, 1;
	shf.l.wrap.b32 	%r1794, %r1791, %r1792, 1;
	mov.b64 	%rd3293, {%r1793, %r1794};
	xor.b64  	%rd3294, %rd3292, 135;
	setp.lt.s64 	%p665, %rd3281, 0;
	selp.b64 	%rd3295, %rd3294, %rd3292, %p665;
	st.local.v2.u64 	[%rd1+128], {%rd3295, %rd3293};
	xor.b64  	%rd3296, %rd3269, %rd3295;
	xor.b64  	%rd3297, %rd3270, %rd3293;
	st.local.v2.u64 	[%rd1+144], {%rd3296, %rd3297};
	shl.b64 	%rd3298, %rd3284, 1;
	mov.b64 	{%r1795, %r1796}, %rd3284;
	mov.b64 	{%r1797, %r1798}, %rd3285;
	shf.l.wrap.b32 	%r1799, %r1796, %r1797, 1;
	shf.l.wrap.b32 	%r1800, %r1797, %r1798, 1;
	mov.b64 	%rd3299, {%r1799, %r1800};
	xor.b64  	%rd3300, %rd3298, 135;
	setp.lt.s64 	%p666, %rd3285, 0;
	selp.b64 	%rd3301, %rd3300, %rd3298, %p666;
	st.local.v2.u64 	[%rd1+160], {%rd3301, %rd3299};
	xor.b64  	%rd3302, %rd3269, %rd3301;
	xor.b64  	%rd3303, %rd3270, %rd3299;
	st.local.v2.u64 	[%rd1+176], {%rd3302, %rd3303};
	shl.b64 	%rd3304, %rd3289, 1;
	mov.b64 	{%r1801, %r1802}, %rd3289;
	mov.b64 	{%r1803, %r1804}, %rd3287;
	shf.l.wrap.b32 	%r1805, %r1802, %r1803, 1;
	shf.l.wrap.b32 	%r1806, %r1803, %r1804, 1;
	mov.b64 	%rd3305, {%r1805, %r1806};
	xor.b64  	%rd3306, %rd3304, 135;
	setp.lt.s64 	%p667, %rd3287, 0;
	selp.b64 	%rd3307, %rd3306, %rd3304, %p667;
	st.local.v2.u64 	[%rd1+192], {%rd3307, %rd3305};
	xor.b64  	%rd3308, %rd3269, %rd3307;
	xor.b64  	%rd3309, %rd3270, %rd3305;
	st.local.v2.u64 	[%rd1+208], {%rd3308, %rd3309};
	shl.b64 	%rd3310, %rd3290, 1;
	mov.b64 	{%r1807, %r1808}, %rd3290;
	mov.b64 	{%r1809, %r1810}, %rd3291;
	shf.l.wrap.b32 	%r1811, %r1808, %r1809, 1;
	shf.l.wrap.b32 	%r1812, %r1809, %r1810, 1;
	mov.b64 	%rd3311, {%r1811, %r1812};
	xor.b64  	%rd3312, %rd3310, 135;
	setp.lt.s64 	%p668, %rd3291, 0;
	selp.b64 	%rd3313, %rd3312, %rd3310, %p668;
	st.local.v2.u64 	[%rd1+224], {%rd3313, %rd3311};
	xor.b64  	%rd3314, %rd3269, %rd3313;
	xor.b64  	%rd3315, %rd3270, %rd3311;
	st.local.v2.u64 	[%rd1+240], {%rd3314, %rd3315};
	shr.u64 	%rd3316, %rd3272, 56;
	and.b64  	%rd3317, %rd3316, 240;
	add.s64 	%rd3318, %rd1, %rd3317;
	ld.local.v2.u64 	{%rd3319, %rd3320}, [%rd3318];
	shr.u64 	%rd3321, %rd3320, 60;
	cvt.u32.u64 	%r1813, %rd3321;
	mov.b64 	{%r1814, %r1815}, %rd3320;
	mov.b64 	{%r1816, %r1817}, %rd3319;
	shf.l.wrap.b32 	%r1818, %r1817, %r1814, 4;
	shf.l.wrap.b32 	%r1819, %r1814, %r1815, 4;
	mov.b64 	%rd3322, {%r1818, %r1819};
	shl.b64 	%rd3323, %rd3319, 4;
	and.b32  	%r1820, %r1813, 8;
	setp.eq.s32 	%p669, %r1820, 0;
	selp.b64 	%rd3324, 0, 1080, %p669;
	and.b32  	%r1821, %r1813, 4;
	setp.eq.s32 	%p670, %r1821, 0;
	xor.b64  	%rd3325, %rd3324, 540;
	selp.b64 	%rd3326, %rd3324, %rd3325, %p670;
	and.b32  	%r1822, %r1813, 2;
	setp.eq.s32 	%p671, %r1822, 0;
	xor.b64  	%rd3327, %rd3326, 270;
	selp.b64 	%rd3328, %rd3326, %rd3327, %p671;
	and.b64  	%rd3329, %rd3321, 1;
	setp.eq.b64 	%p672, %rd3329, 1;
	xor.b64  	%rd3330, %rd3328, 135;
	selp.b64 	%rd3331, %rd3330, %rd3328, %p672;
	xor.b64  	%rd3332, %rd3331, %rd3323;
	shr.u64 	%rd3333, %rd3272, 52;
	and.b64  	%rd3334, %rd3333, 240;
	add.s64 	%rd3335, %rd1, %rd3334;
	ld.local.v2.u64 	{%rd3336, %rd3337}, [%rd3335];
	xor.b64  	%rd3338, %rd3332, %rd3336;
	xor.b64  	%rd3339, %rd3337, %rd3322;
	shr.u64 	%rd3340, %rd3339, 60;
	cvt.u32.u64 	%r1823, %rd3340;
	mov.b64 	{%r1824, %r1825}, %rd3338;
	mov.b64 	{%r1826, %r1827}, %rd3339;
	shf.l.wrap.b32 	%r1828, %r1825, %r1826, 4;
	shf.l.wrap.b32 	%r1829, %r1826, %r1827, 4;
	mov.b64 	%rd3341, {%r1828, %r1829};
	shl.b64 	%rd3342, %rd3338, 4;
	and.b32  	%r1830, %r1823, 8;
	setp.eq.s32 	%p673, %r1830, 0;
	selp.b64 	%rd3343, 0, 1080, %p673;
	and.b32  	%r1831, %r1823, 4;
	setp.eq.s32 	%p674, %r1831, 0;
	xor.b64  	%rd3344, %rd3343, 540;
	selp.b64 	%rd3345, %rd3343, %rd3344, %p674;
	and.b32  	%r1832, %r1823, 2;
	setp.eq.s32 	%p675, %r1832, 0;
	xor.b64  	%rd3346, %rd3345, 270;
	selp.b64 	%rd3347, %rd3345, %rd3346, %p675;
	and.b64  	%rd3348, %rd3340, 1;
	setp.eq.b64 	%p676, %rd3348, 1;
	xor.b64  	%rd3349, %rd3347, 135;
	selp.b64 	%rd3350, %rd3349, %rd3347, %p676;
	xor.b64  	%rd3351, %rd3350, %rd3342;
	shr.u64 	%rd3352, %rd3272, 48;
	and.b64  	%rd3353, %rd3352, 240;
	add.s64 	%rd3354, %rd1, %rd3353;
	ld.local.v2.u64 	{%rd3355, %rd3356}, [%rd3354];
	xor.b64  	%rd3357, %rd3351, %rd3355;
	xor.b64  	%rd3358, %rd3356, %rd3341;
	shr.u64 	%rd3359, %rd3358, 60;
	cvt.u32.u64 	%r1833, %rd3359;
	mov.b64 	{%r1834, %r1835}, %rd3357;
	mov.b64 	{%r1836, %r1837}, %rd3358;
	shf.l.wrap.b32 	%r1838, %r1835, %r1836, 4;
	shf.l.wrap.b32 	%r1839, %r1836, %r1837, 4;
	mov.b64 	%rd3360, {%r1838, %r1839};
	shl.b64 	%rd3361, %rd3357, 4;
	and.b32  	%r1840, %r1833, 8;
	setp.eq.s32 	%p677, %r1840, 0;
	selp.b64 	%rd3362, 0, 1080, %p677;
	and.b32  	%r1841, %r1833, 4;
	setp.eq.s32 	%p678, %r1841, 0;
	xor.b64  	%rd3363, %rd3362, 540;
	selp.b64 	%rd3364, %rd3362, %rd3363, %p678;
	and.b32  	%r1842, %r1833, 2;
	setp.eq.s32 	%p679, %r1842, 0;
	xor.b64  	%rd3365, %rd3364, 270;
	selp.b64 	%rd3366, %rd3364, %rd3365, %p679;
	and.b64  	%rd3367, %rd3359, 1;
	setp.eq.b64 	%p680, %rd3367, 1;
	xor.b64  	%rd3368, %rd3366, 135;
	selp.b64 	%rd3369, %rd3368, %rd3366, %p680;
	xor.b64  	%rd3370, %rd3369, %rd3361;
	shr.u64 	%rd3371, %rd3272, 44;
	and.b64  	%rd3372, %rd3371, 240;
	add.s64 	%rd3373, %rd1, %rd3372;
	ld.local.v2.u64 	{%rd3374, %rd3375}, [%rd3373];
	xor.b64  	%rd3376, %rd3370, %rd3374;
	xor.b64  	%rd3377, %rd3375, %rd3360;
	shr.u64 	%rd3378, %rd3377, 60;
	cvt.u32.u64 	%r1843, %rd3378;
	mov.b64 	{%r1844, %r1845}, %rd3376;
	mov.b64 	{%r1846, %r1847}, %rd3377;
	shf.l.wrap.b32 	%r1848, %r1845, %r1846, 4;
	shf.l.wrap.b32 	%r1849, %r1846, %r1847, 4;
	mov.b64 	%rd3379, {%r1848, %r1849};
	shl.b64 	%rd3380, %rd3376, 4;
	and.b32  	%r1850, %r1843, 8;
	setp.eq.s32 	%p681, %r1850, 0;
	selp.b64 	%rd3381, 0, 1080, %p681;
	and.b32  	%r1851, %r1843, 4;
	setp.eq.s32 	%p682, %r1851, 0;
	xor.b64  	%rd3382, %rd3381, 540;
	selp.b64 	%rd3383, %rd3381, %rd3382, %p682;
	and.b32  	%r1852, %r1843, 2;
	setp.eq.s32 	%p683, %r1852, 0;
	xor.b64  	%rd3384, %rd3383, 270;
	selp.b64 	%rd3385, %rd3383, %rd3384, %p683;
	and.b64  	%rd3386, %rd3378, 1;
	setp.eq.b64 	%p684, %rd3386, 1;
	xor.b64  	%rd3387, %rd3385, 135;
	selp.b64 	%rd3388, %rd3387, %rd3385, %p684;
	xor.b64  	%rd3389, %rd3388, %rd3380;
	shr.u64 	%rd3390, %rd3272, 40;
	and.b64  	%rd3391, %rd3390, 240;
	add.s64 	%rd3392, %rd1, %rd3391;
	ld.local.v2.u64 	{%rd3393, %rd3394}, [%rd3392];
	xor.b64  	%rd3395, %rd3389, %rd3393;
	xor.b64  	%rd3396, %rd3394, %rd3379;
	shr.u64 	%rd3397, %rd3396, 60;
	cvt.u32.u64 	%r1853, %rd3397;
	mov.b64 	{%r1854, %r1855}, %rd3395;
	mov.b64 	{%r1856, %r1857}, %rd3396;
	shf.l.wrap.b32 	%r1858, %r1855, %r1856, 4;
	shf.l.wrap.b32 	%r1859, %r1856, %r1857, 4;
	mov.b64 	%rd3398, {%r1858, %r1859};
	shl.b64 	%rd3399, %rd3395, 4;
	and.b32  	%r1860, %r1853, 8;
	setp.eq.s32 	%p685, %r1860, 0;
	selp.b64 	%rd3400, 0, 1080, %p685;
	and.b32  	%r1861, %r1853, 4;
	setp.eq.s32 	%p686, %r1861, 0;
	xor.b64  	%rd3401, %rd3400, 540;
	selp.b64 	%rd3402, %rd3400, %rd3401, %p686;
	and.b32  	%r1862, %r1853, 2;
	setp.eq.s32 	%p687, %r1862, 0;
	xor.b64  	%rd3403, %rd3402, 270;
	selp.b64 	%rd3404, %rd3402, %rd3403, %p687;
	and.b64  	%rd3405, %rd3397, 1;
	setp.eq.b64 	%p688, %rd3405, 1;
	xor.b64  	%rd3406, %rd3404, 135;
	selp.b64 	%rd3407, %rd3406, %rd3404, %p688;
	xor.b64  	%rd3408, %rd3407, %rd3399;
	shr.u64 	%rd3409, %rd3272, 36;
	and.b64  	%rd3410, %rd3409, 240;
	add.s64 	%rd3411, %rd1, %rd3410;
	ld.local.v2.u64 	{%rd3412, %rd3413}, [%rd3411];
	xor.b64  	%rd3414, %rd3408, %rd3412;
	xor.b64  	%rd3415, %rd3413, %rd3398;
	shr.u64 	%rd3416, %rd3415, 60;
	cvt.u32.u64 	%r1863, %rd3416;
	mov.b64 	{%r1864, %r1865}, %rd3414;
	mov.b64 	{%r1866, %r1867}, %rd3415;
	shf.l.wrap.b32 	%r1868, %r1865, %r1866, 4;
	shf.l.wrap.b32 	%r1869, %r1866, %r1867, 4;
	mov.b64 	%rd3417, {%r1868, %r1869};
	shl.b64 	%rd3418, %rd3414, 4;
	and.b32  	%r1870, %r1863, 8;
	setp.eq.s32 	%p689, %r1870, 0;
	selp.b64 	%rd3419, 0, 1080, %p689;
	and.b32  	%r1871, %r1863, 4;
	setp.eq.s32 	%p690, %r1871, 0;
	xor.b64  	%rd3420, %rd3419, 540;
	selp.b64 	%rd3421, %rd3419, %rd3420, %p690;
	and.b32  	%r1872, %r1863, 2;
	setp.eq.s32 	%p691, %r1872, 0;
	xor.b64  	%rd3422, %rd3421, 270;
	selp.b64 	%rd3423, %rd3421, %rd3422, %p691;
	and.b64  	%rd3424, %rd3416, 1;
	setp.eq.b64 	%p692, %rd3424, 1;
	xor.b64  	%rd3425, %rd3423, 135;
	selp.b64 	%rd3426, %rd3425, %rd3423, %p692;
	xor.b64  	%rd3427, %rd3426, %rd3418;
	shr.u64 	%rd3428, %rd3272, 32;
	and.b64  	%rd3429, %rd3428, 240;
	add.s64 	%rd3430, %rd1, %rd3429;
	ld.local.v2.u64 	{%rd3431, %rd3432}, [%rd3430];
	xor.b64  	%rd3433, %rd3427, %rd3431;
	xor.b64  	%rd3434, %rd3432, %rd3417;
	shr.u64 	%rd3435, %rd3434, 60;
	cvt.u32.u64 	%r1873, %rd3435;
	mov.b64 	{%r1874, %r1875}, %rd3433;
	mov.b64 	{%r1876, %r1877}, %rd3434;
	shf.l.wrap.b32 	%r1878, %r1875, %r1876, 4;
	shf.l.wrap.b32 	%r1879, %r1876, %r1877, 4;
	mov.b64 	%rd3436, {%r1878, %r1879};
	shl.b64 	%rd3437, %rd3433, 4;
	and.b32  	%r1880, %r1873, 8;
	setp.eq.s32 	%p693, %r1880, 0;
	selp.b64 	%rd3438, 0, 1080, %p693;
	and.b32  	%r1881, %r1873, 4;
	setp.eq.s32 	%p694, %r1881, 0;
	xor.b64  	%rd3439, %rd3438, 540;
	selp.b64 	%rd3440, %rd3438, %rd3439, %p694;
	and.b32  	%r1882, %r1873, 2;
	setp.eq.s32 	%p695, %r1882, 0;
	xor.b64  	%rd3441, %rd3440, 270;
	selp.b64 	%rd3442, %rd3440, %rd3441, %p695;
	and.b64  	%rd3443, %rd3435, 1;
	setp.eq.b64 	%p696, %rd3443, 1;
	xor.b64  	%rd3444, %rd3442, 135;
	selp.b64 	%rd3445, %rd3444, %rd3442, %p696;
	xor.b64  	%rd3446, %rd3445, %rd3437;
	shr.u64 	%rd3447, %rd3272, 28;
	and.b64  	%rd3448, %rd3447, 240;
	add.s64 	%rd3449, %rd1, %rd3448;
	ld.local.v2.u64 	{%rd3450, %rd3451}, [%rd3449];
	xor.b64  	%rd3452, %rd3446, %rd3450;
	xor.b64  	%rd3453, %rd3451, %rd3436;
	shr.u64 	%rd3454, %rd3453, 60;
	cvt.u32.u64 	%r1883, %rd3454;
	mov.b64 	{%r1884, %r1885}, %rd3452;
	mov.b64 	{%r1886, %r1887}, %rd3453;
	shf.l.wrap.b32 	%r1888, %r1885, %r1886, 4;
	shf.l.wrap.b32 	%r1889, %r1886, %r1887, 4;
	mov.b64 	%rd3455, {%r1888, %r1889};
	shl.b64 	%rd3456, %rd3452, 4;
	and.b32  	%r1890, %r1883, 8;
	setp.eq.s32 	%p697, %r1890, 0;
	selp.b64 	%rd3457, 0, 1080, %p697;
	and.b32  	%r1891, %r1883, 4;
	setp.eq.s32 	%p698, %r1891, 0;
	xor.b64  	%rd3458, %rd3457, 540;
	selp.b64 	%rd3459, %rd3457, %rd3458, %p698;
	and.b32  	%r1892, %r1883, 2;
	setp.eq.s32 	%p699, %r1892, 0;
	xor.b64  	%rd3460, %rd3459, 270;
	selp.b64 	%rd3461, %rd3459, %rd3460, %p699;
	and.b64  	%rd3462, %rd3454, 1;
	setp.eq.b64 	%p700, %rd3462, 1;
	xor.b64  	%rd3463, %rd3461, 135;
	selp.b64 	%rd3464, %rd3463, %rd3461, %p700;
	xor.b64  	%rd3465, %rd3464, %rd3456;
	shr.u64 	%rd3466, %rd3272, 24;
	and.b64  	%rd3467, %rd3466, 240;
	add.s64 	%rd3468, %rd1, %rd3467;
	ld.local.v2.u64 	{%rd3469, %rd3470}, [%rd3468];
	xor.b64  	%rd3471, %rd3465, %rd3469;
	xor.b64  	%rd3472, %rd3470, %rd3455;
	shr.u64 	%rd3473, %rd3472, 60;
	cvt.u32.u64 	%r1893, %rd3473;
	mov.b64 	{%r1894, %r1895}, %rd3471;
	mov.b64 	{%r1896, %r1897}, %rd3472;
	shf.l.wrap.b32 	%r1898, %r1895, %r1896, 4;
	shf.l.wrap.b32 	%r1899, %r1896, %r1897, 4;
	mov.b64 	%rd3474, {%r1898, %r1899};
	shl.b64 	%rd3475, %rd3471, 4;
	and.b32  	%r1900, %r1893, 8;
	setp.eq.s32 	%p701, %r1900, 0;
	selp.b64 	%rd3476, 0, 1080, %p701;
	and.b32  	%r1901, %r1893, 4;
	setp.eq.s32 	%p702, %r1901, 0;
	xor.b64  	%rd3477, %rd3476, 540;
	selp.b64 	%rd3478, %rd3476, %rd3477, %p702;
	and.b32  	%r1902, %r1893, 2;
	setp.eq.s32 	%p703, %r1902, 0;
	xor.b64  	%rd3479, %rd3478, 270;
	selp.b64 	%rd3480, %rd3478, %rd3479, %p703;
	and.b64  	%rd3481, %rd3473, 1;
	setp.eq.b64 	%p704, %rd3481, 1;
	xor.b64  	%rd3482, %rd3480, 135;
	selp.b64 	%rd3483, %rd3482, %rd3480, %p704;
	xor.b64  	%rd3484, %rd3483, %rd3475;
	shr.u64 	%rd3485, %rd3272, 20;
	and.b64  	%rd3486, %rd3485, 240;
	add.s64 	%rd3487, %rd1, %rd3486;
	ld.local.v2.u64 	{%rd3488, %rd3489}, [%rd3487];
	xor.b64  	%rd3490, %rd3484, %rd3488;
	xor.b64  	%rd3491, %rd3489, %rd3474;
	shr.u64 	%rd3492, %rd3491, 60;
	cvt.u32.u64 	%r1903, %rd3492;
	mov.b64 	{%r1904, %r1905}, %rd3490;
	mov.b64 	{%r1906, %r1907}, %rd3491;
	shf.l.wrap.b32 	%r1908, %r1905, %r1906, 4;
	shf.l.wrap.b32 	%r1909, %r1906, %r1907, 4;
	mov.b64 	%rd3493, {%r1908, %r1909};
	shl.b64 	%rd3494, %rd3490, 4;
	and.b32  	%r1910, %r1903, 8;
	setp.eq.s32 	%p705, %r1910, 0;
	selp.b64 	%rd3495, 0, 1080, %p705;
	and.b32  	%r1911, %r1903, 4;
	setp.eq.s32 	%p706, %r1911, 0;
	xor.b64  	%rd3496, %rd3495, 540;
	selp.b64 	%rd3497, %rd3495, %rd3496, %p706;
	and.b32  	%r1912, %r1903, 2;
	setp.eq.s32 	%p707, %r1912, 0;
	xor.b64  	%rd3498, %rd3497, 270;
	selp.b64 	%rd3499, %rd3497, %rd3498, %p707;
	and.b64  	%rd3500, %rd3492, 1;
	setp.eq.b64 	%p708, %rd3500, 1;
	xor.b64  	%rd3501, %rd3499, 135;
	selp.b64 	%rd3502, %rd3501, %rd3499, %p708;
	xor.b64  	%rd3503, %rd3502, %rd3494;
	shr.u64 	%rd3504, %rd3272, 16;
	and.b64  	%rd3505, %rd3504, 240;
	add.s64 	%rd3506, %rd1, %rd3505;
	ld.local.v2.u64 	{%rd3507, %rd3508}, [%rd3506];
	xor.b64  	%rd3509, %rd3503, %rd3507;
	xor.b64  	%rd3510, %rd3508, %rd3493;
	shr.u64 	%rd3511, %rd3510, 60;
	cvt.u32.u64 	%r1913, %rd3511;
	mov.b64 	{%r1914, %r1915}, %rd3509;
	mov.b64 	{%r1916, %r1917}, %rd3510;
	shf.l.wrap.b32 	%r1918, %r1915, %r1916, 4;
	shf.l.wrap.b32 	%r1919, %r1916, %r1917, 4;
	mov.b64 	%rd3512, {%r1918, %r1919};
	shl.b64 	%rd3513, %rd3509, 4;
	and.b32  	%r1920, %r1913, 8;
	setp.eq.s32 	%p709, %r1920, 0;
	selp.b64 	%rd3514, 0, 1080, %p709;
	and.b32  	%r1921, %r1913, 4;
	setp.eq.s32 	%p710, %r1921, 0;
	xor.b64  	%rd3515, %rd3514, 540;
	selp.b64 	%rd3516, %rd3514, %rd3515, %p710;
	and.b32  	%r1922, %r1913, 2;
	setp.eq.s32 	%p711, %r1922, 0;
	xor.b64  	%rd3517, %rd3516, 270;
	selp.b64 	%rd3518, %rd3516, %rd3517, %p711;
	and.b64  	%rd3519, %rd3511, 1;
	setp.eq.b64 	%p712, %rd3519, 1;
	xor.b64  	%rd3520, %rd3518, 135;
	selp.b64 	%rd3521, %rd3520, %rd3518, %p712;
	xor.b64  	%rd3522, %rd3521, %rd3513;
	shr.u64 	%rd3523, %rd3272, 12;
	and.b64  	%rd3524, %rd3523, 240;
	add.s64 	%rd3525, %rd1, %rd3524;
	ld.local.v2.u64 	{%rd3526, %rd3527}, [%rd3525];
	xor.b64  	%rd3528, %rd3522, %rd3526;
	xor.b64  	%rd3529, %rd3527, %rd3512;
	shr.u64 	%rd3530, %rd3529, 60;
	cvt.u32.u64 	%r1923, %rd3530;
	mov.b64 	{%r1924, %r1925}, %rd3528;
	mov.b64 	{%r1926, %r1927}, %rd3529;
	shf.l.wrap.b32 	%r1928, %r1925, %r1926, 4;
	shf.l.wrap.b32 	%r1929, %r1926, %r1927, 4;
	mov.b64 	%rd3531, {%r1928, %r1929};
	shl.b64 	%rd3532, %rd3528, 4;
	and.b32  	%r1930, %r1923, 8;
	setp.eq.s32 	%p713, %r1930, 0;
	selp.b64 	%rd3533, 0, 1080, %p713;
	and.b32  	%r1931, %r1923, 4;
	setp.eq.s32 	%p714, %r1931, 0;
	xor.b64  	%rd3534, %rd3533, 540;
	selp.b64 	%rd3535, %rd3533, %rd3534, %p714;
	and.b32  	%r1932, %r1923, 2;
	setp.eq.s32 	%p715, %r1932, 0;
	xor.b64  	%rd3536, %rd3535, 270;
	selp.b64 	%rd3537, %rd3535, %rd3536, %p715;
	and.b64  	%rd3538, %rd3530, 1;
	setp.eq.b64 	%p716, %rd3538, 1;
	xor.b64  	%rd3539, %rd3537, 135;
	selp.b64 	%rd3540, %rd3539, %rd3537, %p716;
	xor.b64  	%rd3541, %rd3540, %rd3532;
	shr.u64 	%rd3542, %rd3272, 8;
	and.b64  	%rd3543, %rd3542, 240;
	add.s64 	%rd3544, %rd1, %rd3543;
	ld.local.v2.u64 	{%rd3545, %rd3546}, [%rd3544];
	xor.b64  	%rd3547, %rd3541, %rd3545;
	xor.b64  	%rd3548, %rd3546, %rd3531;
	shr.u64 	%rd3549, %rd3548, 60;
	cvt.u32.u64 	%r1933, %rd3549;
	mov.b64 	{%r1934, %r1935}, %rd3547;
	mov.b64 	{%r1936, %r1937}, %rd3548;
	shf.l.wrap.b32 	%r1938, %r1935, %r1936, 4;
	shf.l.wrap.b32 	%r1939, %r1936, %r1937, 4;
	mov.b64 	%rd3550, {%r1938, %r1939};
	shl.b64 	%rd3551, %rd3547, 4;
	and.b32  	%r1940, %r1933, 8;
	setp.eq.s32 	%p717, %r1940, 0;
	selp.b64 	%rd3552, 0, 1080, %p717;
	and.b32  	%r1941, %r1933, 4;
	setp.eq.s32 	%p718, %r1941, 0;
	xor.b64  	%rd3553, %rd3552, 540;
	selp.b64 	%rd3554, %rd3552, %rd3553, %p718;
	and.b32  	%r1942, %r1933, 2;
	setp.eq.s32 	%p719, %r1942, 0;
	xor.b64  	%rd3555, %rd3554, 270;
	selp.b64 	%rd3556, %rd3554, %rd3555, %p719;
	and.b64  	%rd3557, %rd3549, 1;
	setp.eq.b64 	%p720, %rd3557, 1;
	xor.b64  	%rd3558, %rd3556, 135;
	selp.b64 	%rd3559, %rd3558, %rd3556, %p720;
	xor.b64  	%rd3560, %rd3559, %rd3551;
	shr.u64 	%rd3561, %rd3272, 4;
	and.b64  	%rd3562, %rd3561, 240;
	add.s64 	%rd3563, %rd1, %rd3562;
	ld.local.v2.u64 	{%rd3564, %rd3565}, [%rd3563];
	xor.b64  	%rd3566, %rd3560, %rd3564;
	xor.b64  	%rd3567, %rd3565, %rd3550;
	shr.u64 	%rd3568, %rd3567, 60;
	cvt.u32.u64 	%r1943, %rd3568;
	mov.b64 	{%r1944, %r1945}, %rd3566;
	mov.b64 	{%r1946, %r1947}, %rd3567;
	shf.l.wrap.b32 	%r1948, %r1945, %r1946, 4;
	shf.l.wrap.b32 	%r1949, %r1946, %r1947, 4;
	mov.b64 	%rd3569, {%r1948, %r1949};
	shl.b64 	%rd3570, %rd3566, 4;
	and.b32  	%r1950, %r1943, 8;
	setp.eq.s32 	%p721, %r1950, 0;
	selp.b64 	%rd3571, 0, 1080, %p721;
	and.b32  	%r1951, %r1943, 4;
	setp.eq.s32 	%p722, %r1951, 0;
	xor.b64  	%rd3572, %rd3571, 540;
	selp.b64 	%rd3573, %rd3571, %rd3572, %p722;
	and.b32  	%r1952, %r1943, 2;
	setp.eq.s32 	%p723, %r1952, 0;
	xor.b64  	%rd3574, %rd3573, 270;
	selp.b64 	%rd3575, %rd3573, %rd3574, %p723;
	and.b64  	%rd3576, %rd3568, 1;
	setp.eq.b64 	%p724, %rd3576, 1;
	xor.b64  	%rd3577, %rd3575, 135;
	selp.b64 	%rd3578, %rd3577, %rd3575, %p724;
	xor.b64  	%rd3579, %rd3578, %rd3570;
	and.b64  	%rd3580, %rd3272, 240;
	add.s64 	%rd3581, %rd1, %rd3580;
	ld.local.v2.u64 	{%rd3582, %rd3583}, [%rd3581];
	xor.b64  	%rd3584, %rd3579, %rd3582;
	xor.b64  	%rd3585, %rd3583, %rd3569;
	shr.u64 	%rd3586, %rd3585, 60;
	cvt.u32.u64 	%r1953, %rd3586;
	mov.b64 	{%r1954, %r1955}, %rd3584;
	mov.b64 	{%r1956, %r1957}, %rd3585;
	shf.l.wrap.b32 	%r1958, %r1955, %r1956, 4;
	shf.l.wrap.b32 	%r1959, %r1956, %r1957, 4;
	mov.b64 	%rd3587, {%r1958, %r1959};
	shl.b64 	%rd3588, %rd3584, 4;
	and.b32  	%r1960, %r1953, 8;
	setp.eq.s32 	%p725, %r1960, 0;
	selp.b64 	%rd3589, 0, 1080, %p725;
	and.b32  	%r1961, %r1953, 4;
	setp.eq.s32 	%p726, %r1961, 0;
	xor.b64  	%rd3590, %rd3589, 540;
	selp.b64 	%rd3591, %rd3589, %rd3590, %p726;
	and.b32  	%r1962, %r1953, 2;
	setp.eq.s32 	%p727, %r1962, 0;
	xor.b64  	%rd3592, %rd3591, 270;
	selp.b64 	%rd3593, %rd3591, %rd3592, %p727;
	and.b64  	%rd3594, %rd3586, 1;
	setp.eq.b64 	%p728, %rd3594, 1;
	xor.b64  	%rd3595, %rd3593, 135;
	selp.b64 	%rd3596, %rd3595, %rd3593, %p728;
	xor.b64  	%rd3597, %rd3596, %rd3588;
	shl.b64 	%rd3598, %rd3272, 4;
	and.b64  	%rd3599, %rd3598, 240;
	add.s64 	%rd3600, %rd1, %rd3599;
	ld.local.v2.u64 	{%rd3601, %rd3602}, [%rd3600];
	xor.b64  	%rd3603, %rd3597, %rd3601;
	xor.b64  	%rd3604, %rd3602, %rd3587;
	shr.u64 	%rd3605, %rd3604, 60;
	cvt.u32.u64 	%r1963, %rd3605;
	mov.b64 	{%r1964, %r1965}, %rd3603;
	mov.b64 	{%r1966, %r1967}, %rd3604;
	shf.l.wrap.b32 	%r1968, %r1965, %r1966, 4;
	shf.l.wrap.b32 	%r1969, %r1966, %r1967, 4;
	mov.b64 	%rd3606, {%r1968, %r1969};
	shl.b64 	%rd3607, %rd3603, 4;
	and.b32  	%r1970, %r1963, 8;
	setp.eq.s32 	%p729, %r1970, 0;
	selp.b64 	%rd3608, 0, 1080, %p729;
	and.b32  	%r1971, %r1963, 4;
	setp.eq.s32 	%p730, %r1971, 0;
	xor.b64  	%rd3609, %rd3608, 540;
	selp.b64 	%rd3610, %rd3608, %rd3609, %p730;
	and.b32  	%r1972, %r1963, 2;
	setp.eq.s32 	%p731, %r1972, 0;
	xor.b64  	%rd3611, %rd3610, 270;
	selp.b64 	%rd3612, %rd3610, %rd3611, %p731;
	and.b64  	%rd3613, %rd3605, 1;
	setp.eq.b64 	%p732, %rd3613, 1;
	xor.b64  	%rd3614, %rd3612, 135;
	selp.b64 	%rd3615, %rd3614, %rd3612, %p732;
	xor.b64  	%rd3616, %rd3615, %rd3607;
	shr.u64 	%rd3617, %rd3271, 56;
	and.b64  	%rd3618, %rd3617, 240;
	add.s64 	%rd3619, %rd1, %rd3618;
	ld.local.v2.u64 	{%rd3620, %rd3621}, [%rd3619];
	xor.b64  	%rd3622, %rd3616, %rd3620;
	xor.b64  	%rd3623, %rd3621, %rd3606;
	shr.u64 	%rd3624, %rd3623, 60;
	cvt.u32.u64 	%r1973, %rd3624;
	mov.b64 	{%r1974, %r1975}, %rd3622;
	mov.b64 	{%r1976, %r1977}, %rd3623;
	shf.l.wrap.b32 	%r1978, %r1975, %r1976, 4;
	shf.l.wrap.b32 	%r1979, %r1976, %r1977, 4;
	mov.b64 	%rd3625, {%r1978, %r1979};
	shl.b64 	%rd3626, %rd3622, 4;
	and.b32  	%r1980, %r1973, 8;
	setp.eq.s32 	%p733, %r1980, 0;
	selp.b64 	%rd3627, 0, 1080, %p733;
	and.b32  	%r1981, %r1973, 4;
	setp.eq.s32 	%p734, %r1981, 0;
	xor.b64  	%rd3628, %rd3627, 540;
	selp.b64 	%rd3629, %rd3627, %rd3628, %p734;
	and.b32  	%r1982, %r1973, 2;
	setp.eq.s32 	%p735, %r1982, 0;
	xor.b64  	%rd3630, %rd3629, 270;
	selp.b64 	%rd3631, %rd3629, %rd3630, %p735;
	and.b64  	%rd3632, %rd3624, 1;
	setp.eq.b64 	%p736, %rd3632, 1;
	xor.b64  	%rd3633, %rd3631, 135;
	selp.b64 	%rd3634, %rd3633, %rd3631, %p736;
	xor.b64  	%rd3635, %rd3634, %rd3626;
	shr.u64 	%rd3636, %rd3271, 52;
	and.b64  	%rd3637, %rd3636, 240;
	add.s64 	%rd3638, %rd1, %rd3637;
	ld.local.v2.u64 	{%rd3639, %rd3640}, [%rd3638];
	xor.b64  	%rd3641, %rd3635, %rd3639;
	xor.b64  	%rd3642, %rd3640, %rd3625;
	shr.u64 	%rd3643, %rd3642, 60;
	cvt.u32.u64 	%r1983, %rd3643;
	mov.b64 	{%r1984, %r1985}, %rd3641;
	mov.b64 	{%r1986, %r1987}, %rd3642;
	shf.l.wrap.b32 	%r1988, %r1985, %r1986, 4;
	shf.l.wrap.b32 	%r1989, %r1986, %r1987, 4;
	mov.b64 	%rd3644, {%r1988, %r1989};
	shl.b64 	%rd3645, %rd3641, 4;
	and.b32  	%r1990, %r1983, 8;
	setp.eq.s32 	%p737, %r1990, 0;
	selp.b64 	%rd3646, 0, 1080, %p737;
	and.b32  	%r1991, %r1983, 4;
	setp.eq.s32 	%p738, %r1991, 0;
	xor.b64  	%rd3647, %rd3646, 540;
	selp.b64 	%rd3648, %rd3646, %rd3647, %p738;
	and.b32  	%r1992, %r1983, 2;
	setp.eq.s32 	%p739, %r1992, 0;
	xor.b64  	%rd3649, %rd3648, 270;
	selp.b64 	%rd3650, %rd3648, %rd3649, %p739;
	and.b64  	%rd3651, %rd3643, 1;
	setp.eq.b64 	%p740, %rd3651, 1;
	xor.b64  	%rd3652, %rd3650, 135;
	selp.b64 	%rd3653, %rd3652, %rd3650, %p740;
	xor.b64  	%rd3654, %rd3653, %rd3645;
	shr.u64 	%rd3655, %rd3271, 48;
	and.b64  	%rd3656, %rd3655, 240;
	add.s64 	%rd3657, %rd1, %rd3656;
	ld.local.v2.u64 	{%rd3658, %rd3659}, [%rd3657];
	xor.b64  	%rd3660, %rd3654, %rd3658;
	xor.b64  	%rd3661, %rd3659, %rd3644;
	shr.u64 	%rd3662, %rd3661, 60;
	cvt.u32.u64 	%r1993, %rd3662;
	mov.b64 	{%r1994, %r1995}, %rd3660;
	mov.b64 	{%r1996, %r1997}, %rd3661;
	shf.l.wrap.b32 	%r1998, %r1995, %r1996, 4;
	shf.l.wrap.b32 	%r1999, %r1996, %r1997, 4;
	mov.b64 	%rd3663, {%r1998, %r1999};
	shl.b64 	%rd3664, %rd3660, 4;
	and.b32  	%r2000, %r1993, 8;
	setp.eq.s32 	%p741, %r2000, 0;
	selp.b64 	%rd3665, 0, 1080, %p741;
	and.b32  	%r2001, %r1993, 4;
	setp.eq.s32 	%p742, %r2001, 0;
	xor.b64  	%rd3666, %rd3665, 540;
	selp.b64 	%rd3667, %rd3665, %rd3666, %p742;
	and.b32  	%r2002, %r1993, 2;
	setp.eq.s32 	%p743, %r2002, 0;
	xor.b64  	%rd3668, %rd3667, 270;
	selp.b64 	%rd3669, %rd3667, %rd3668, %p743;
	and.b64  	%rd3670, %rd3662, 1;
	setp.eq.b64 	%p744, %rd3670, 1;
	xor.b64  	%rd3671, %rd3669, 135;
	selp.b64 	%rd3672, %rd3671, %rd3669, %p744;
	xor.b64  	%rd3673, %rd3672, %rd3664;
	shr.u64 	%rd3674, %rd3271, 44;
	and.b64  	%rd3675, %rd3674, 240;
	add.s64 	%rd3676, %rd1, %rd3675;
	ld.local.v2.u64 	{%rd3677, %rd3678}, [%rd3676];
	xor.b64  	%rd3679, %rd3673, %rd3677;
	xor.b64  	%rd3680, %rd3678, %rd3663;
	shr.u64 	%rd3681, %rd3680, 60;
	cvt.u32.u64 	%r2003, %rd3681;
	mov.b64 	{%r2004, %r2005}, %rd3679;
	mov.b64 	{%r2006, %r2007}, %rd3680;
	shf.l.wrap.b32 	%r2008, %r2005, %r2006, 4;
	shf.l.wrap.b32 	%r2009, %r2006, %r2007, 4;
	mov.b64 	%rd3682, {%r2008, %r2009};
	shl.b64 	%rd3683, %rd3679, 4;
	and.b32  	%r2010, %r2003, 8;
	setp.eq.s32 	%p745, %r2010, 0;
	selp.b64 	%rd3684, 0, 1080, %p745;
	and.b32  	%r2011, %r2003, 4;
	setp.eq.s32 	%p746, %r2011, 0;
	xor.b64  	%rd3685, %rd3684, 540;
	selp.b64 	%rd3686, %rd3684, %rd3685, %p746;
	and.b32  	%r2012, %r2003, 2;
	setp.eq.s32 	%p747, %r2012, 0;
	xor.b64  	%rd3687, %rd3686, 270;
	selp.b64 	%rd3688, %rd3686, %rd3687, %p747;
	and.b64  	%rd3689, %rd3681, 1;
	setp.eq.b64 	%p748, %rd3689, 1;
	xor.b64  	%rd3690, %rd3688, 135;
	selp.b64 	%rd3691, %rd3690, %rd3688, %p748;
	xor.b64  	%rd3692, %rd3691, %rd3683;
	shr.u64 	%rd3693, %rd3271, 40;
	and.b64  	%rd3694, %rd3693, 240;
	add.s64 	%rd3695, %rd1, %rd3694;
	ld.local.v2.u64 	{%rd3696, %rd3697}, [%rd3695];
	xor.b64  	%rd3698, %rd3692, %rd3696;
	xor.b64  	%rd3699, %rd3697, %rd3682;
	shr.u64 	%rd3700, %rd3699, 60;
	cvt.u32.u64 	%r2013, %rd3700;
	mov.b64 	{%r2014, %r2015}, %rd3698;
	mov.b64 	{%r2016, %r2017}, %rd3699;
	shf.l.wrap.b32 	%r2018, %r2015, %r2016, 4;
	shf.l.wrap.b32 	%r2019, %r2016, %r2017, 4;
	mov.b64 	%rd3701, {%r2018, %r2019};
	shl.b64 	%rd3702, %rd3698, 4;
	and.b32  	%r2020, %r2013, 8;
	setp.eq.s32 	%p749, %r2020, 0;
	selp.b64 	%rd3703, 0, 1080, %p749;
	and.b32  	%r2021, %r2013, 4;
	setp.eq.s32 	%p750, %r2021, 0;
	xor.b64  	%rd3704, %rd3703, 540;
	selp.b64 	%rd3705, %rd3703, %rd3704, %p750;
	and.b32  	%r2022, %r2013, 2;
	setp.eq.s32 	%p751, %r2022, 0;
	xor.b64  	%rd3706, %rd3705, 270;
	selp.b64 	%rd3707, %rd3705, %rd3706, %p751;
	and.b64  	%rd3708, %rd3700, 1;
	setp.eq.b64 	%p752, %rd3708, 1;
	xor.b64  	%rd3709, %rd3707, 135;
	selp.b64 	%rd3710, %rd3709, %rd3707, %p752;
	xor.b64  	%rd3711, %rd3710, %rd3702;
	shr.u64 	%rd3712, %rd3271, 36;
	and.b64  	%rd3713, %rd3712, 240;
	add.s64 	%rd3714, %rd1, %rd3713;
	ld.local.v2.u64 	{%rd3715, %rd3716}, [%rd3714];
	xor.b64  	%rd3717, %rd3711, %rd3715;
	xor.b64  	%rd3718, %rd3716, %rd3701;
	shr.u64 	%rd3719, %rd3718, 60;
	cvt.u32.u64 	%r2023, %rd3719;
	mov.b64 	{%r2024, %r2025}, %rd3717;
	mov.b64 	{%r2026, %r2027}, %rd3718;
	shf.l.wrap.b32 	%r2028, %r2025, %r2026, 4;
	shf.l.wrap.b32 	%r2029, %r2026, %r2027, 4;
	mov.b64 	%rd3720, {%r2028, %r2029};
	shl.b64 	%rd3721, %rd3717, 4;
	and.b32  	%r2030, %r2023, 8;
	setp.eq.s32 	%p753, %r2030, 0;
	selp.b64 	%rd3722, 0, 1080, %p753;
	and.b32  	%r2031, %r2023, 4;
	setp.eq.s32 	%p754, %r2031, 0;
	xor.b64  	%rd3723, %rd3722, 540;
	selp.b64 	%rd3724, %rd3722, %rd3723, %p754;
	and.b32  	%r2032, %r2023, 2;
	setp.eq.s32 	%p755, %r2032, 0;
	xor.b64  	%rd3725, %rd3724, 270;
	selp.b64 	%rd3726, %rd3724, %rd3725, %p755;
	and.b64  	%rd3727, %rd3719, 1;
	setp.eq.b64 	%p756, %rd3727, 1;
	xor.b64  	%rd3728, %rd3726, 135;
	selp.b64 	%rd3729, %rd3728, %rd3726, %p756;
	xor.b64  	%rd3730, %rd3729, %rd3721;
	shr.u64 	%rd3731, %rd3271, 32;
	and.b64  	%rd3732, %rd3731, 240;
	add.s64 	%rd3733, %rd1, %rd3732;
	ld.local.v2.u64 	{%rd3734, %rd3735}, [%rd3733];
	xor.b64  	%rd3736, %rd3730, %rd3734;
	xor.b64  	%rd3737, %rd3735, %rd3720;
	shr.u64 	%rd3738, %rd3737, 60;
	cvt.u32.u64 	%r2033, %rd3738;
	mov.b64 	{%r2034, %r2035}, %rd3736;
	mov.b64 	{%r2036, %r2037}, %rd3737;
	shf.l.wrap.b32 	%r2038, %r2035, %r2036, 4;
	shf.l.wrap.b32 	%r2039, %r2036, %r2037, 4;
	mov.b64 	%rd3739, {%r2038, %r2039};
	shl.b64 	%rd3740, %rd3736, 4;
	and.b32  	%r2040, %r2033, 8;
	setp.eq.s32 	%p757, %r2040, 0;
	selp.b64 	%rd3741, 0, 1080, %p757;
	and.b32  	%r2041, %r2033, 4;
	setp.eq.s32 	%p758, %r2041, 0;
	xor.b64  	%rd3742, %rd3741, 540;
	selp.b64 	%rd3743, %rd3741, %rd3742, %p758;
	and.b32  	%r2042, %r2033, 2;
	setp.eq.s32 	%p759, %r2042, 0;
	xor.b64  	%rd3744, %rd3743, 270;
	selp.b64 	%rd3745, %rd3743, %rd3744, %p759;
	and.b64  	%rd3746, %rd3738, 1;
	setp.eq.b64 	%p760, %rd3746, 1;
	xor.b64  	%rd3747, %rd3745, 135;
	selp.b64 	%rd3748, %rd3747, %rd3745, %p760;
	xor.b64  	%rd3749, %rd3748, %rd3740;
	shr.u64 	%rd3750, %rd3271, 28;
	and.b64  	%rd3751, %rd3750, 240;
	add.s64 	%rd3752, %rd1, %rd3751;
	ld.local.v2.u64 	{%rd3753, %rd3754}, [%rd3752];
	xor.b64  	%rd3755, %rd3749, %rd3753;
	xor.b64  	%rd3756, %rd3754, %rd3739;
	shr.u64 	%rd3757, %rd3756, 60;
	cvt.u32.u64 	%r2043, %rd3757;
	mov.b64 	{%r2044, %r2045}, %rd3755;
	mov.b64 	{%r2046, %r2047}, %rd3756;
	shf.l.wrap.b32 	%r2048, %r2045, %r2046, 4;
	shf.l.wrap.b32 	%r2049, %r2046, %r2047, 4;
	mov.b64 	%rd3758, {%r2048, %r2049};
	shl.b64 	%rd3759, %rd3755, 4;
	and.b32  	%r2050, %r2043, 8;
	setp.eq.s32 	%p761, %r2050, 0;
	selp.b64 	%rd3760, 0, 1080, %p761;
	and.b32  	%r2051, %r2043, 4;
	setp.eq.s32 	%p762, %r2051, 0;
	xor.b64  	%rd3761, %rd3760, 540;
	selp.b64 	%rd3762, %rd3760, %rd3761, %p762;
	and.b32  	%r2052, %r2043, 2;
	setp.eq.s32 	%p763, %r2052, 0;
	xor.b64  	%rd3763, %rd3762, 270;
	selp.b64 	%rd3764, %rd3762, %rd3763, %p763;
	and.b64  	%rd3765, %rd3757, 1;
	setp.eq.b64 	%p764, %rd3765, 1;
	xor.b64  	%rd3766, %rd3764, 135;
	selp.b64 	%rd3767, %rd3766, %rd3764, %p764;
	xor.b64  	%rd3768, %rd3767, %rd3759;
	shr.u64 	%rd3769, %rd3271, 24;
	and.b64  	%rd3770, %rd3769, 240;
	add.s64 	%rd3771, %rd1, %rd3770;
	ld.local.v2.u64 	{%rd3772, %rd3773}, [%rd3771];
	xor.b64  	%rd3774, %rd3768, %rd3772;
	xor.b64  	%rd3775, %rd3773, %rd3758;
	shr.u64 	%rd3776, %rd3775, 60;
	cvt.u32.u64 	%r2053, %rd3776;
	mov.b64 	{%r2054, %r2055}, %rd3774;
	mov.b64 	{%r2056, %r2057}, %rd3775;
	shf.l.wrap.b32 	%r2058, %r2055, %r2056, 4;
	shf.l.wrap.b32 	%r2059, %r2056, %r2057, 4;
	mov.b64 	%rd3777, {%r2058, %r2059};
	shl.b64 	%rd3778, %rd3774, 4;
	and.b32  	%r2060, %r2053, 8;
	setp.eq.s32 	%p765, %r2060, 0;
	selp.b64 	%rd3779, 0, 1080, %p765;
	and.b32  	%r2061, %r2053, 4;
	setp.eq.s32 	%p766, %r2061, 0;
	xor.b64  	%rd3780, %rd3779, 540;
	selp.b64 	%rd3781, %rd3779, %rd3780, %p766;
	and.b32  	%r2062, %r2053, 2;
	setp.eq.s32 	%p767, %r2062, 0;
	xor.b64  	%rd3782, %rd3781, 270;
	selp.b64 	%rd3783, %rd3781, %rd3782, %p767;
	and.b64  	%rd3784, %rd3776, 1;
	setp.eq.b64 	%p768, %rd3784, 1;
	xor.b64  	%rd3785, %rd3783, 135;
	selp.b64 	%rd3786, %rd3785, %rd3783, %p768;
	xor.b64  	%rd3787, %rd3786, %rd3778;
	shr.u64 	%rd3788, %rd3271, 20;
	and.b64  	%rd3789, %rd3788, 240;
	add.s64 	%rd3790, %rd1, %rd3789;
	ld.local.v2.u64 	{%rd3791, %rd3792}, [%rd3790];
	xor.b64  	%rd3793, %rd3787, %rd3791;
	xor.b64  	%rd3794, %rd3792, %rd3777;
	shr.u64 	%rd3795, %rd3794, 60;
	cvt.u32.u64 	%r2063, %rd3795;
	mov.b64 	{%r2064, %r2065}, %rd3793;
	mov.b64 	{%r2066, %r2067}, %rd3794;
	shf.l.wrap.b32 	%r2068, %r2065, %r2066, 4;
	shf.l.wrap.b32 	%r2069, %r2066, %r2067, 4;
	mov.b64 	%rd3796, {%r2068, %r2069};
	shl.b64 	%rd3797, %rd3793, 4;
	and.b32  	%r2070, %r2063, 8;
	setp.eq.s32 	%p769, %r2070, 0;
	selp.b64 	%rd3798, 0, 1080, %p769;
	and.b32  	%r2071, %r2063, 4;
	setp.eq.s32 	%p770, %r2071, 0;
	xor.b64  	%rd3799, %rd3798, 540;
	selp.b64 	%rd3800, %rd3798, %rd3799, %p770;
	and.b32  	%r2072, %r2063, 2;
	setp.eq.s32 	%p771, %r2072, 0;
	xor.b64  	%rd3801, %rd3800, 270;
	selp.b64 	%rd3802, %rd3800, %rd3801, %p771;
	and.b64  	%rd3803, %rd3795, 1;
	setp.eq.b64 	%p772, %rd3803, 1;
	xor.b64  	%rd3804, %rd3802, 135;
	selp.b64 	%rd3805, %rd3804, %rd3802, %p772;
	xor.b64  	%rd3806, %rd3805, %rd3797;
	shr.u64 	%rd3807, %rd3271, 16;
	and.b64  	%rd3808, %rd3807, 240;
	add.s64 	%rd3809, %rd1, %rd3808;
	ld.local.v2.u64 	{%rd3810, %rd3811}, [%rd3809];
	xor.b64  	%rd3812, %rd3806, %rd3810;
	xor.b64  	%rd3813, %rd3811, %rd3796;
	shr.u64 	%rd3814, %rd3813, 60;
	cvt.u32.u64 	%r2073, %rd3814;
	mov.b64 	{%r2074, %r2075}, %rd3812;
	mov.b64 	{%r2076, %r2077}, %rd3813;
	shf.l.wrap.b32 	%r2078, %r2075, %r2076, 4;
	shf.l.wrap.b32 	%r2079, %r2076, %r2077, 4;
	mov.b64 	%rd3815, {%r2078, %r2079};
	shl.b64 	%rd3816, %rd3812, 4;
	and.b32  	%r2080, %r2073, 8;
	setp.eq.s32 	%p773, %r2080, 0;
	selp.b64 	%rd3817, 0, 1080, %p773;
	and.b32  	%r2081, %r2073, 4;
	setp.eq.s32 	%p774, %r2081, 0;
	xor.b64  	%rd3818, %rd3817, 540;
	selp.b64 	%rd3819, %rd3817, %rd3818, %p774;
	and.b32  	%r2082, %r2073, 2;
	setp.eq.s32 	%p775, %r2082, 0;
	xor.b64  	%rd3820, %rd3819, 270;
	selp.b64 	%rd3821, %rd3819, %rd3820, %p775;
	and.b64  	%rd3822, %rd3814, 1;
	setp.eq.b64 	%p776, %rd3822, 1;
	xor.b64  	%rd3823, %rd3821, 135;
	selp.b64 	%rd3824, %rd3823, %rd3821, %p776;
	xor.b64  	%rd3825, %rd3824, %rd3816;
	shr.u64 	%rd3826, %rd3271, 12;
	and.b64  	%rd3827, %rd3826, 240;
	add.s64 	%rd3828, %rd1, %rd3827;
	ld.local.v2.u64 	{%rd3829, %rd3830}, [%rd3828];
	xor.b64  	%rd3831, %rd3825, %rd3829;
	xor.b64  	%rd3832, %rd3830, %rd3815;
	shr.u64 	%rd3833, %rd3832, 60;
	cvt.u32.u64 	%r2083, %rd3833;
	mov.b64 	{%r2084, %r2085}, %rd3831;
	mov.b64 	{%r2086, %r2087}, %rd3832;
	shf.l.wrap.b32 	%r2088, %r2085, %r2086, 4;
	shf.l.wrap.b32 	%r2089, %r2086, %r2087, 4;
	mov.b64 	%rd3834, {%r2088, %r2089};
	shl.b64 	%rd3835, %rd3831, 4;
	and.b32  	%r2090, %r2083, 8;
	setp.eq.s32 	%p777, %r2090, 0;
	selp.b64 	%rd3836, 0, 1080, %p777;
	and.b32  	%r2091, %r2083, 4;
	setp.eq.s32 	%p778, %r2091, 0;
	xor.b64  	%rd3837, %rd3836, 540;
	selp.b64 	%rd3838, %rd3836, %rd3837, %p778;
	and.b32  	%r2092, %r2083, 2;
	setp.eq.s32 	%p779, %r2092, 0;
	xor.b64  	%rd3839, %rd3838, 270;
	selp.b64 	%rd3840, %rd3838, %rd3839, %p779;
	and.b64  	%rd3841, %rd3833, 1;
	setp.eq.b64 	%p780, %rd3841, 1;
	xor.b64  	%rd3842, %rd3840, 135;
	selp.b64 	%rd3843, %rd3842, %rd3840, %p780;
	xor.b64  	%rd3844, %rd3843, %rd3835;
	shr.u64 	%rd3845, %rd3271, 8;
	and.b64  	%rd3846, %rd3845, 240;
	add.s64 	%rd3847, %rd1, %rd3846;
	ld.local.v2.u64 	{%rd3848, %rd3849}, [%rd3847];
	xor.b64  	%rd3850, %rd3844, %rd3848;
	xor.b64  	%rd3851, %rd3849, %rd3834;
	shr.u64 	%rd3852, %rd3851, 60;
	cvt.u32.u64 	%r2093, %rd3852;
	mov.b64 	{%r2094, %r2095}, %rd3850;
	mov.b64 	{%r2096, %r2097}, %rd3851;
	shf.l.wrap.b32 	%r2098, %r2095, %r2096, 4;
	shf.l.wrap.b32 	%r2099, %r2096, %r2097, 4;
	mov.b64 	%rd3853, {%r2098, %r2099};
	shl.b64 	%rd3854, %rd3850, 4;
	and.b32  	%r2100, %r2093, 8;
	setp.eq.s32 	%p781, %r2100, 0;
	selp.b64 	%rd3855, 0, 1080, %p781;
	and.b32  	%r2101, %r2093, 4;
	setp.eq.s32 	%p782, %r2101, 0;
	xor.b64  	%rd3856, %rd3855, 540;
	selp.b64 	%rd3857, %rd3855, %rd3856, %p782;
	and.b32  	%r2102, %r2093, 2;
	setp.eq.s32 	%p783, %r2102, 0;
	xor.b64  	%rd3858, %rd3857, 270;
	selp.b64 	%rd3859, %rd3857, %rd3858, %p783;
	and.b64  	%rd3860, %rd3852, 1;
	setp.eq.b64 	%p784, %rd3860, 1;
	xor.b64  	%rd3861, %rd3859, 135;
	selp.b64 	%rd3862, %rd3861, %rd3859, %p784;
	xor.b64  	%rd3863, %rd3862, %rd3854;
	shr.u64 	%rd3864, %rd3271, 4;
	and.b64  	%rd3865, %rd3864, 240;
	add.s64 	%rd3866, %rd1, %rd3865;
	ld.local.v2.u64 	{%rd3867, %rd3868}, [%rd3866];
	xor.b64  	%rd3869, %rd3863, %rd3867;
	xor.b64  	%rd3870, %rd3868, %rd3853;
	shr.u64 	%rd3871, %rd3870, 60;
	cvt.u32.u64 	%r2103, %rd3871;
	mov.b64 	{%r2104, %r2105}, %rd3869;
	mov.b64 	{%r2106, %r2107}, %rd3870;
	shf.l.wrap.b32 	%r2108, %r2105, %r2106, 4;
	shf.l.wrap.b32 	%r2109, %r2106, %r2107, 4;
	mov.b64 	%rd3872, {%r2108, %r2109};
	shl.b64 	%rd3873, %rd3869, 4;
	and.b32  	%r2110, %r2103, 8;
	setp.eq.s32 	%p785, %r2110, 0;
	selp.b64 	%rd3874, 0, 1080, %p785;
	and.b32  	%r2111, %r2103, 4;
	setp.eq.s32 	%p786, %r2111, 0;
	xor.b64  	%rd3875, %rd3874, 540;
	selp.b64 	%rd3876, %rd3874, %rd3875, %p786;
	and.b32  	%r2112, %r2103, 2;
	setp.eq.s32 	%p787, %r2112, 0;
	xor.b64  	%rd3877, %rd3876, 270;
	selp.b64 	%rd3878, %rd3876, %rd3877, %p787;
	and.b64  	%rd3879, %rd3871, 1;
	setp.eq.b64 	%p788, %rd3879, 1;
	xor.b64  	%rd3880, %rd3878, 135;
	selp.b64 	%rd3881, %rd3880, %rd3878, %p788;
	xor.b64  	%rd3882, %rd3881, %rd3873;
	and.b64  	%rd3883, %rd3271, 240;
	add.s64 	%rd3884, %rd1, %rd3883;
	ld.local.v2.u64 	{%rd3885, %rd3886}, [%rd3884];
	xor.b64  	%rd3887, %rd3882, %rd3885;
	xor.b64  	%rd3888, %rd3886, %rd3872;
	shr.u64 	%rd3889, %rd3888, 60;
	cvt.u32.u64 	%r2113, %rd3889;
	mov.b64 	{%r2114, %r2115}, %rd3887;
	mov.b64 	{%r2116, %r2117}, %rd3888;
	shf.l.wrap.b32 	%r2118, %r2115, %r2116, 4;
	shf.l.wrap.b32 	%r2119, %r2116, %r2117, 4;
	mov.b64 	%rd3890, {%r2118, %r2119};
	shl.b64 	%rd3891, %rd3887, 4;
	and.b32  	%r2120, %r2113, 8;
	setp.eq.s32 	%p789, %r2120, 0;
	selp.b64 	%rd3892, 0, 1080, %p789;
	and.b32  	%r2121, %r2113, 4;
	setp.eq.s32 	%p790, %r2121, 0;
	xor.b64  	%rd3893, %rd3892, 540;
	selp.b64 	%rd3894, %rd3892, %rd3893, %p790;
	and.b32  	%r2122, %r2113, 2;
	setp.eq.s32 	%p791, %r2122, 0;
	xor.b64  	%rd3895, %rd3894, 270;
	selp.b64 	%rd3896, %rd3894, %rd3895, %p791;
	and.b64  	%rd3897, %rd3889, 1;
	setp.eq.b64 	%p792, %rd3897, 1;
	xor.b64  	%rd3898, %rd3896, 135;
	selp.b64 	%rd3899, %rd3898, %rd3896, %p792;
	xor.b64  	%rd3900, %rd3899, %rd3891;
	shl.b64 	%rd3901, %rd3271, 4;
	and.b64  	%rd3902, %rd3901, 240;
	add.s64 	%rd3903, %rd1, %rd3902;
	ld.local.v2.u64 	{%rd3904, %rd3905}, [%rd3903];
	xor.b64  	%rd3906, %rd3900, %rd3904;
	xor.b64  	%rd3907, %rd3905, %rd3890;
	xor.b64  	%rd10303, %rd3906, %rd10303;
	xor.b64  	%rd10302, %rd3907, %rd10302;
$L__BB2_12:
	add.s32 	%r2123, %r1, 1536;
	setp.ge.s32 	%p793, %r2123, %r2;
	@%p793 bra 	$L__BB2_14;
	ld.global.nc.u64 	%rd3908, [%rd2+24576];
	ld.global.nc.u64 	%rd3909, [%rd2+24584];
	ld.global.nc.u64 	%rd3910, [%rd3+24576];
	ld.global.nc.u64 	%rd3911, [%rd3+24584];
	mov.b64 	%rd3912, 0;
	st.local.v2.u64 	[%rd1], {%rd3912, %rd3912};
	st.local.v2.u64 	[%rd1+16], {%rd3908, %rd3909};
	shl.b64 	%rd3913, %rd3908, 1;
	mov.b64 	{%r2124, %r2125}, %rd3909;
	mov.b64 	{%r2126, %r2127}, %rd3908;
	shf.l.wrap.b32 	%r2128, %r2127, %r2124, 1;
	shf.l.wrap.b32 	%r2129, %r2124, %r2125, 1;
	mov.b64 	%rd3914, {%r2128, %r2129};
	xor.b64  	%rd3915, %rd3913, 135;
	setp.lt.s64 	%p794, %rd3909, 0;
	selp.b64 	%rd3916, %rd3915, %rd3913, %p794;
	st.local.v2.u64 	[%rd1+32], {%rd3916, %rd3914};
	xor.b64  	%rd3917, %rd3908, %rd3916;
	xor.b64  	%rd3918, %rd3909, %rd3914;
	st.local.v2.u64 	[%rd1+48], {%rd3917, %rd3918};
	shl.b64 	%rd3919, %rd3916, 1;
	mov.b64 	{%r2130, %r2131}, %rd3916;
	mov.b64 	{%r2132, %r2133}, %rd3914;
	shf.l.wrap.b32 	%r2134, %r2131, %r2132, 1;
	shf.l.wrap.b32 	%r2135, %r2132, %r2133, 1;
	mov.b64 	%rd3920, {%r2134, %r2135};
	xor.b64  	%rd3921, %rd3919, 135;
	setp.lt.s64 	%p795, %rd3914, 0;
	selp.b64 	%rd3922, %rd3921, %rd3919, %p795;
	st.local.v2.u64 	[%rd1+64], {%rd3922, %rd3920};
	xor.b64  	%rd3923, %rd3908, %rd3922;
	xor.b64  	%rd3924, %rd3909, %rd3920;
	st.local.v2.u64 	[%rd1+80], {%rd3923, %rd3924};
	shl.b64 	%rd3925, %rd3917, 1;
	mov.b64 	{%r2136, %r2137}, %rd3917;
	mov.b64 	{%r2138, %r2139}, %rd3918;
	shf.l.wrap.b32 	%r2140, %r2137, %r2138, 1;
	shf.l.wrap.b32 	%r2141, %r2138, %r2139, 1;
	mov.b64 	%rd3926, {%r2140, %r2141};
	xor.b64  	%rd3927, %rd3925, 135;
	setp.lt.s64 	%p796, %rd3918, 0;
	selp.b64 	%rd3928, %rd3927, %rd3925, %p796;
	st.local.v2.u64 	[%rd1+96], {%rd3928, %rd3926};
	xor.b64  	%rd3929, %rd3908, %rd3928;
	xor.b64  	%rd3930, %rd3909, %rd3926;
	st.local.v2.u64 	[%rd1+112], {%rd3929, %rd3930};
	shl.b64 	%rd3931, %rd3922, 1;
	mov.b64 	{%r2142, %r2143}, %rd3922;
	mov.b64 	{%r2144, %r2145}, %rd3920;
	shf.l.wrap.b32 	%r2146, %r2143, %r2144, 1;
	shf.l.wrap.b32 	%r2147, %r2144, %r2145, 1;
	mov.b64 	%rd3932, {%r2146, %r2147};
	xor.b64  	%rd3933, %rd3931, 135;
	setp.lt.s64 	%p797, %rd3920, 0;
	selp.b64 	%rd3934, %rd3933, %rd3931, %p797;
	st.local.v2.u64 	[%rd1+128], {%rd3934, %rd3932};
	xor.b64  	%rd3935, %rd3908, %rd3934;
	xor.b64  	%rd3936, %rd3909, %rd3932;
	st.local.v2.u64 	[%rd1+144], {%rd3935, %rd3936};
	shl.b64 	%rd3937, %rd3923, 1;
	mov.b64 	{%r2148, %r2149}, %rd3923;
	mov.b64 	{%r2150, %r2151}, %rd3924;
	shf.l.wrap.b32 	%r2152, %r2149, %r2150, 1;
	shf.l.wrap.b32 	%r2153, %r2150, %r2151, 1;
	mov.b64 	%rd3938, {%r2152, %r2153};
	xor.b64  	%rd3939, %rd3937, 135;
	setp.lt.s64 	%p798, %rd3924, 0;
	selp.b64 	%rd3940, %rd3939, %rd3937, %p798;
	st.local.v2.u64 	[%rd1+160], {%rd3940, %rd3938};
	xor.b64  	%rd3941, %rd3908, %rd3940;
	xor.b64  	%rd3942, %rd3909, %rd3938;
	st.local.v2.u64 	[%rd1+176], {%rd3941, %rd3942};
	shl.b64 	%rd3943, %rd3928, 1;
	mov.b64 	{%r2154, %r2155}, %rd3928;
	mov.b64 	{%r2156, %r2157}, %rd3926;
	shf.l.wrap.b32 	%r2158, %r2155, %r2156, 1;
	shf.l.wrap.b32 	%r2159, %r2156, %r2157, 1;
	mov.b64 	%rd3944, {%r2158, %r2159};
	xor.b64  	%rd3945, %rd3943, 135;
	setp.lt.s64 	%p799, %rd3926, 0;
	selp.b64 	%rd3946, %rd3945, %rd3943, %p799;
	st.local.v2.u64 	[%rd1+192], {%rd3946, %rd3944};
	xor.b64  	%rd3947, %rd3908, %rd3946;
	xor.b64  	%rd3948, %rd3909, %rd3944;
	st.local.v2.u64 	[%rd1+208], {%rd3947, %rd3948};
	shl.b64 	%rd3949, %rd3929, 1;
	mov.b64 	{%r2160, %r2161}, %rd3929;
	mov.b64 	{%r2162, %r2163}, %rd3930;
	shf.l.wrap.b32 	%r2164, %r2161, %r2162, 1;
	shf.l.wrap.b32 	%r2165, %r2162, %r2163, 1;
	mov.b64 	%rd3950, {%r2164, %r2165};
	xor.b64  	%rd3951, %rd3949, 135;
	setp.lt.s64 	%p800, %rd3930, 0;
	selp.b64 	%rd3952, %rd3951, %rd3949, %p800;
	st.local.v2.u64 	[%rd1+224], {%rd3952, %rd3950};
	xor.b64  	%rd3953, %rd3908, %rd3952;
	xor.b64  	%rd3954, %rd3909, %rd3950;
	st.local.v2.u64 	[%rd1+240], {%rd3953, %rd3954};
	shr.u64 	%rd3955, %rd3911, 56;
	and.b64  	%rd3956, %rd3955, 240;
	add.s64 	%rd3957, %rd1, %rd3956;
	ld.local.v2.u64 	{%rd3958, %rd3959}, [%rd3957];
	shr.u64 	%rd3960, %rd3959, 60;
	cvt.u32.u64 	%r2166, %rd3960;
	mov.b64 	{%r2167, %r2168}, %rd3959;
	mov.b64 	{%r2169, %r2170}, %rd3958;
	shf.l.wrap.b32 	%r2171, %r2170, %r2167, 4;
	shf.l.wrap.b32 	%r2172, %r2167, %r2168, 4;
	mov.b64 	%rd3961, {%r2171, %r2172};
	shl.b64 	%rd3962, %rd3958, 4;
	and.b32  	%r2173, %r2166, 8;
	setp.eq.s32 	%p801, %r2173, 0;
	selp.b64 	%rd3963, 0, 1080, %p801;
	and.b32  	%r2174, %r2166, 4;
	setp.eq.s32 	%p802, %r2174, 0;
	xor.b64  	%rd3964, %rd3963, 540;
	selp.b64 	%rd3965, %rd3963, %rd3964, %p802;
	and.b32  	%r2175, %r2166, 2;
	setp.eq.s32 	%p803, %r2175, 0;
	xor.b64  	%rd3966, %rd3965, 270;
	selp.b64 	%rd3967, %rd3965, %rd3966, %p803;
	and.b64  	%rd3968, %rd3960, 1;
	setp.eq.b64 	%p804, %rd3968, 1;
	xor.b64  	%rd3969, %rd3967, 135;
	selp.b64 	%rd3970, %rd3969, %rd3967, %p804;
	xor.b64  	%rd3971, %rd3970, %rd3962;
	shr.u64 	%rd3972, %rd3911, 52;
	and.b64  	%rd3973, %rd3972, 240;
	add.s64 	%rd3974, %rd1, %rd3973;
	ld.local.v2.u64 	{%rd3975, %rd3976}, [%rd3974];
	xor.b64  	%rd3977, %rd3971, %rd3975;
	xor.b64  	%rd3978, %rd3976, %rd3961;
	shr.u64 	%rd3979, %rd3978, 60;
	cvt.u32.u64 	%r2176, %rd3979;
	mov.b64 	{%r2177, %r2178}, %rd3977;
	mov.b64 	{%r2179, %r2180}, %rd3978;
	shf.l.wrap.b32 	%r2181, %r2178, %r2179, 4;
	shf.l.wrap.b32 	%r2182, %r2179, %r2180, 4;
	mov.b64 	%rd3980, {%r2181, %r2182};
	shl.b64 	%rd3981, %rd3977, 4;
	and.b32  	%r2183, %r2176, 8;
	setp.eq.s32 	%p805, %r2183, 0;
	selp.b64 	%rd3982, 0, 1080, %p805;
	and.b32  	%r2184, %r2176, 4;
	setp.eq.s32 	%p806, %r2184, 0;
	xor.b64  	%rd3983, %rd3982, 540;
	selp.b64 	%rd3984, %rd3982, %rd3983, %p806;
	and.b32  	%r2185, %r2176, 2;
	setp.eq.s32 	%p807, %r2185, 0;
	xor.b64  	%rd3985, %rd3984, 270;
	selp.b64 	%rd3986, %rd3984, %rd3985, %p807;
	and.b64  	%rd3987, %rd3979, 1;
	setp.eq.b64 	%p808, %rd3987, 1;
	xor.b64  	%rd3988, %rd3986, 135;
	selp.b64 	%rd3989, %rd3988, %rd3986, %p808;
	xor.b64  	%rd3990, %rd3989, %rd3981;
	shr.u64 	%rd3991, %rd3911, 48;
	and.b64  	%rd3992, %rd3991, 240;
	add.s64 	%rd3993, %rd1, %rd3992;
	ld.local.v2.u64 	{%rd3994, %rd3995}, [%rd3993];
	xor.b64  	%rd3996, %rd3990, %rd3994;
	xor.b64  	%rd3997, %rd3995, %rd3980;
	shr.u64 	%rd3998, %rd3997, 60;
	cvt.u32.u64 	%r2186, %rd3998;
	mov.b64 	{%r2187, %r2188}, %rd3996;
	mov.b64 	{%r2189, %r2190}, %rd3997;
	shf.l.wrap.b32 	%r2191, %r2188, %r2189, 4;
	shf.l.wrap.b32 	%r2192, %r2189, %r2190, 4;
	mov.b64 	%rd3999, {%r2191, %r2192};
	shl.b64 	%rd4000, %rd3996, 4;
	and.b32  	%r2193, %r2186, 8;
	setp.eq.s32 	%p809, %r2193, 0;
	selp.b64 	%rd4001, 0, 1080, %p809;
	and.b32  	%r2194, %r2186, 4;
	setp.eq.s32 	%p810, %r2194, 0;
	xor.b64  	%rd4002, %rd4001, 540;
	selp.b64 	%rd4003, %rd4001, %rd4002, %p810;
	and.b32  	%r2195, %r2186, 2;
	setp.eq.s32 	%p811, %r2195, 0;
	xor.b64  	%rd4004, %rd4003, 270;
	selp.b64 	%rd4005, %rd4003, %rd4004, %p811;
	and.b64  	%rd4006, %rd3998, 1;
	setp.eq.b64 	%p812, %rd4006, 1;
	xor.b64  	%rd4007, %rd4005, 135;
	selp.b64 	%rd4008, %rd4007, %rd4005, %p812;
	xor.b64  	%rd4009, %rd4008, %rd4000;
	shr.u64 	%rd4010, %rd3911, 44;
	and.b64  	%rd4011, %rd4010, 240;
	add.s64 	%rd4012, %rd1, %rd4011;
	ld.local.v2.u64 	{%rd4013, %rd4014}, [%rd4012];
	xor.b64  	%rd4015, %rd4009, %rd4013;
	xor.b64  	%rd4016, %rd4014, %rd3999;
	shr.u64 	%rd4017, %rd4016, 60;
	cvt.u32.u64 	%r2196, %rd4017;
	mov.b64 	{%r2197, %r2198}, %rd4015;
	mov.b64 	{%r2199, %r2200}, %rd4016;
	shf.l.wrap.b32 	%r2201, %r2198, %r2199, 4;
	shf.l.wrap.b32 	%r2202, %r2199, %r2200, 4;
	mov.b64 	%rd4018, {%r2201, %r2202};
	shl.b64 	%rd4019, %rd4015, 4;
	and.b32  	%r2203, %r2196, 8;
	setp.eq.s32 	%p813, %r2203, 0;
	selp.b64 	%rd4020, 0, 1080, %p813;
	and.b32  	%r2204, %r2196, 4;
	setp.eq.s32 	%p814, %r2204, 0;
	xor.b64  	%rd4021, %rd4020, 540;
	selp.b64 	%rd4022, %rd4020, %rd4021, %p814;
	and.b32  	%r2205, %r2196, 2;
	setp.eq.s32 	%p815, %r2205, 0;
	xor.b64  	%rd4023, %rd4022, 270;
	selp.b64 	%rd4024, %rd4022, %rd4023, %p815;
	and.b64  	%rd4025, %rd4017, 1;
	setp.eq.b64 	%p816, %rd4025, 1;
	xor.b64  	%rd4026, %rd4024, 135;
	selp.b64 	%rd4027, %rd4026, %rd4024, %p816;
	xor.b64  	%rd4028, %rd4027, %rd4019;
	shr.u64 	%rd4029, %rd3911, 40;
	and.b64  	%rd4030, %rd4029, 240;
	add.s64 	%rd4031, %rd1, %rd4030;
	ld.local.v2.u64 	{%rd4032, %rd4033}, [%rd4031];
	xor.b64  	%rd4034, %rd4028, %rd4032;
	xor.b64  	%rd4035, %rd4033, %rd4018;
	shr.u64 	%rd4036, %rd4035, 60;
	cvt.u32.u64 	%r2206, %rd4036;
	mov.b64 	{%r2207, %r2208}, %rd4034;
	mov.b64 	{%r2209, %r2210}, %rd4035;
	shf.l.wrap.b32 	%r2211, %r2208, %r2209, 4;
	shf.l.wrap.b32 	%r2212, %r2209, %r2210, 4;
	mov.b64 	%rd4037, {%r2211, %r2212};
	shl.b64 	%rd4038, %rd4034, 4;
	and.b32  	%r2213, %r2206, 8;
	setp.eq.s32 	%p817, %r2213, 0;
	selp.b64 	%rd4039, 0, 1080, %p817;
	and.b32  	%r2214, %r2206, 4;
	setp.eq.s32 	%p818, %r2214, 0;
	xor.b64  	%rd4040, %rd4039, 540;
	selp.b64 	%rd4041, %rd4039, %rd4040, %p818;
	and.b32  	%r2215, %r2206, 2;
	setp.eq.s32 	%p819, %r2215, 0;
	xor.b64  	%rd4042, %rd4041, 270;
	selp.b64 	%rd4043, %rd4041, %rd4042, %p819;
	and.b64  	%rd4044, %rd4036, 1;
	setp.eq.b64 	%p820, %rd4044, 1;
	xor.b64  	%rd4045, %rd4043, 135;
	selp.b64 	%rd4046, %rd4045, %rd4043, %p820;
	xor.b64  	%rd4047, %rd4046, %rd4038;
	shr.u64 	%rd4048, %rd3911, 36;
	and.b64  	%rd4049, %rd4048, 240;
	add.s64 	%rd4050, %rd1, %rd4049;
	ld.local.v2.u64 	{%rd4051, %rd4052}, [%rd4050];
	xor.b64  	%rd4053, %rd4047, %rd4051;
	xor.b64  	%rd4054, %rd4052, %rd4037;
	shr.u64 	%rd4055, %rd4054, 60;
	cvt.u32.u64 	%r2216, %rd4055;
	mov.b64 	{%r2217, %r2218}, %rd4053;
	mov.b64 	{%r2219, %r2220}, %rd4054;
	shf.l.wrap.b32 	%r2221, %r2218, %r2219, 4;
	shf.l.wrap.b32 	%r2222, %r2219, %r2220, 4;
	mov.b64 	%rd4056, {%r2221, %r2222};
	shl.b64 	%rd4057, %rd4053, 4;
	and.b32  	%r2223, %r2216, 8;
	setp.eq.s32 	%p821, %r2223, 0;
	selp.b64 	%rd4058, 0, 1080, %p821;
	and.b32  	%r2224, %r2216, 4;
	setp.eq.s32 	%p822, %r2224, 0;
	xor.b64  	%rd4059, %rd4058, 540;
	selp.b64 	%rd4060, %rd4058, %rd4059, %p822;
	and.b32  	%r2225, %r2216, 2;
	setp.eq.s32 	%p823, %r2225, 0;
	xor.b64  	%rd4061, %rd4060, 270;
	selp.b64 	%rd4062, %rd4060, %rd4061, %p823;
	and.b64  	%rd4063, %rd4055, 1;
	setp.eq.b64 	%p824, %rd4063, 1;
	xor.b64  	%rd4064, %rd4062, 135;
	selp.b64 	%rd4065, %rd4064, %rd4062, %p824;
	xor.b64  	%rd4066, %rd4065, %rd4057;
	shr.u64 	%rd4067, %rd3911, 32;
	and.b64  	%rd4068, %rd4067, 240;
	add.s64 	%rd4069, %rd1, %rd4068;
	ld.local.v2.u64 	{%rd4070, %rd4071}, [%rd4069];
	xor.b64  	%rd4072, %rd4066, %rd4070;
	xor.b64  	%rd4073, %rd4071, %rd4056;
	shr.u64 	%rd4074, %rd4073, 60;
	cvt.u32.u64 	%r2226, %rd4074;
	mov.b64 	{%r2227, %r2228}, %rd4072;
	mov.b64 	{%r2229, %r2230}, %rd4073;
	shf.l.wrap.b32 	%r2231, %r2228, %r2229, 4;
	shf.l.wrap.b32 	%r2232, %r2229, %r2230, 4;
	mov.b64 	%rd4075, {%r2231, %r2232};
	shl.b64 	%rd4076, %rd4072, 4;
	and.b32  	%r2233, %r2226, 8;
	setp.eq.s32 	%p825, %r2233, 0;
	selp.b64 	%rd4077, 0, 1080, %p825;
	and.b32  	%r2234, %r2226, 4;
	setp.eq.s32 	%p826, %r2234, 0;
	xor.b64  	%rd4078, %rd4077, 540;
	selp.b64 	%rd4079, %rd4077, %rd4078, %p826;
	and.b32  	%r2235, %r2226, 2;
	setp.eq.s32 	%p827, %r2235, 0;
	xor.b64  	%rd4080, %rd4079, 270;
	selp.b64 	%rd4081, %rd4079, %rd4080, %p827;
	and.b64  	%rd4082, %rd4074, 1;
	setp.eq.b64 	%p828, %rd4082, 1;
	xor.b64  	%rd4083, %rd4081, 135;
	selp.b64 	%rd4084, %rd4083, %rd4081, %p828;
	xor.b64  	%rd4085, %rd4084, %rd4076;
	shr.u64 	%rd4086, %rd3911, 28;
	and.b64  	%rd4087, %rd4086, 240;
	add.s64 	%rd4088, %rd1, %rd4087;
	ld.local.v2.u64 	{%rd4089, %rd4090}, [%rd4088];
	xor.b64  	%rd4091, %rd4085, %rd4089;
	xor.b64  	%rd4092, %rd4090, %rd4075;
	shr.u64 	%rd4093, %rd4092, 60;
	cvt.u32.u64 	%r2236, %rd4093;
	mov.b64 	{%r2237, %r2238}, %rd4091;
	mov.b64 	{%r2239, %r2240}, %rd4092;
	shf.l.wrap.b32 	%r2241, %r2238, %r2239, 4;
	shf.l.wrap.b32 	%r2242, %r2239, %r2240, 4;
	mov.b64 	%rd4094, {%r2241, %r2242};
	shl.b64 	%rd4095, %rd4091, 4;
	and.b32  	%r2243, %r2236, 8;
	setp.eq.s32 	%p829, %r2243, 0;
	selp.b64 	%rd4096, 0, 1080, %p829;
	and.b32  	%r2244, %r2236, 4;
	setp.eq.s32 	%p830, %r2244, 0;
	xor.b64  	%rd4097, %rd4096, 540;
	selp.b64 	%rd4098, %rd4096, %rd4097, %p830;
	and.b32  	%r2245, %r2236, 2;
	setp.eq.s32 	%p831, %r2245, 0;
	xor.b64  	%rd4099, %rd4098, 270;
	selp.b64 	%rd4100, %rd4098, %rd4099, %p831;
	and.b64  	%rd4101, %rd4093, 1;
	setp.eq.b64 	%p832, %rd4101, 1;
	xor.b64  	%rd4102, %rd4100, 135;
	selp.b64 	%rd4103, %rd4102, %rd4100, %p832;
	xor.b64  	%rd4104, %rd4103, %rd4095;
	shr.u64 	%rd4105, %rd3911, 24;
	and.b64  	%rd4106, %rd4105, 240;
	add.s64 	%rd4107, %rd1, %rd4106;
	ld.local.v2.u64 	{%rd4108, %rd4109}, [%rd4107];
	xor.b64  	%rd4110, %rd4104, %rd4108;
	xor.b64  	%rd4111, %rd4109, %rd4094;
	shr.u64 	%rd4112, %rd4111, 60;
	cvt.u32.u64 	%r2246, %rd4112;
	mov.b64 	{%r2247, %r2248}, %rd4110;
	mov.b64 	{%r2249, %r2250}, %rd4111;
	shf.l.wrap.b32 	%r2251, %r2248, %r2249, 4;
	shf.l.wrap.b32 	%r2252, %r2249, %r2250, 4;
	mov.b64 	%rd4113, {%r2251, %r2252};
	shl.b64 	%rd4114, %rd4110, 4;
	and.b32  	%r2253, %r2246, 8;
	setp.eq.s32 	%p833, %r2253, 0;
	selp.b64 	%rd4115, 0, 1080, %p833;
	and.b32  	%r2254, %r2246, 4;
	setp.eq.s32 	%p834, %r2254, 0;
	xor.b64  	%rd4116, %rd4115, 540;
	selp.b64 	%rd4117, %rd4115, %rd4116, %p834;
	and.b32  	%r2255, %r2246, 2;
	setp.eq.s32 	%p835, %r2255, 0;
	xor.b64  	%rd4118, %rd4117, 270;
	selp.b64 	%rd4119, %rd4117, %rd4118, %p835;
	and.b64  	%rd4120, %rd4112, 1;
	setp.eq.b64 	%p836, %rd4120, 1;
	xor.b64  	%rd4121, %rd4119, 135;
	selp.b64 	%rd4122, %rd4121, %rd4119, %p836;
	xor.b64  	%rd4123, %rd4122, %rd4114;
	shr.u64 	%rd4124, %rd3911, 20;
	and.b64  	%rd4125, %rd4124, 240;
	add.s64 	%rd4126, %rd1, %rd4125;
	ld.local.v2.u64 	{%rd4127, %rd4128}, [%rd4126];
	xor.b64  	%rd4129, %rd4123, %rd4127;
	xor.b64  	%rd4130, %rd4128, %rd4113;
	shr.u64 	%rd4131, %rd4130, 60;
	cvt.u32.u64 	%r2256, %rd4131;
	mov.b64 	{%r2257, %r2258}, %rd4129;
	mov.b64 	{%r2259, %r2260}, %rd4130;
	shf.l.wrap.b32 	%r2261, %r2258, %r2259, 4;
	shf.l.wrap.b32 	%r2262, %r2259, %r2260, 4;
	mov.b64 	%rd4132, {%r2261, %r2262};
	shl.b64 	%rd4133, %rd4129, 4;
	and.b32  	%r2263, %r2256, 8;
	setp.eq.s32 	%p837, %r2263, 0;
	selp.b64 	%rd4134, 0, 1080, %p837;
	and.b32  	%r2264, %r2256, 4;
	setp.eq.s32 	%p838, %r2264, 0;
	xor.b64  	%rd4135, %rd4134, 540;
	selp.b64 	%rd4136, %rd4134, %rd4135, %p838;
	and.b32  	%r2265, %r2256, 2;
	setp.eq.s32 	%p839, %r2265, 0;
	xor.b64  	%rd4137, %rd4136, 270;
	selp.b64 	%rd4138, %rd4136, %rd4137, %p839;
	and.b64  	%rd4139, %rd4131, 1;
	setp.eq.b64 	%p840, %rd4139, 1;
	xor.b64  	%rd4140, %rd4138, 135;
	selp.b64 	%rd4141, %rd4140, %rd4138, %p840;
	xor.b64  	%rd4142, %rd4141, %rd4133;
	shr.u64 	%rd4143, %rd3911, 16;
	and.b64  	%rd4144, %rd4143, 240;
	add.s64 	%rd4145, %rd1, %rd4144;
	ld.local.v2.u64 	{%rd4146, %rd4147}, [%rd4145];
	xor.b64  	%rd4148, %rd4142, %rd4146;
	xor.b64  	%rd4149, %rd4147, %rd4132;
	shr.u64 	%rd4150, %rd4149, 60;
	cvt.u32.u64 	%r2266, %rd4150;
	mov.b64 	{%r2267, %r2268}, %rd4148;
	mov.b64 	{%r2269, %r2270}, %rd4149;
	shf.l.wrap.b32 	%r2271, %r2268, %r2269, 4;
	shf.l.wrap.b32 	%r2272, %r2269, %r2270, 4;
	mov.b64 	%rd4151, {%r2271, %r2272};
	shl.b64 	%rd4152, %rd4148, 4;
	and.b32  	%r2273, %r2266, 8;
	setp.eq.s32 	%p841, %r2273, 0;
	selp.b64 	%rd4153, 0, 1080, %p841;
	and.b32  	%r2274, %r2266, 4;
	setp.eq.s32 	%p842, %r2274, 0;
	xor.b64  	%rd4154, %rd4153, 540;
	selp.b64 	%rd4155, %rd4153, %rd4154, %p842;
	and.b32  	%r2275, %r2266, 2;
	setp.eq.s32 	%p843, %r2275, 0;
	xor.b64  	%rd4156, %rd4155, 270;
	selp.b64 	%rd4157, %rd4155, %rd4156, %p843;
	and.b64  	%rd4158, %rd4150, 1;
	setp.eq.b64 	%p844, %rd4158, 1;
	xor.b64  	%rd4159, %rd4157, 135;
	selp.b64 	%rd4160, %rd4159, %rd4157, %p844;
	xor.b64  	%rd4161, %rd4160, %rd4152;
	shr.u64 	%rd4162, %rd3911, 12;
	and.b64  	%rd4163, %rd4162, 240;
	add.s64 	%rd4164, %rd1, %rd4163;
	ld.local.v2.u64 	{%rd4165, %rd4166}, [%rd4164];
	xor.b64  	%rd4167, %rd4161, %rd4165;
	xor.b64  	%rd4168, %rd4166, %rd4151;
	shr.u64 	%rd4169, %rd4168, 60;
	cvt.u32.u64 	%r2276, %rd4169;
	mov.b64 	{%r2277, %r2278}, %rd4167;
	mov.b64 	{%r2279, %r2280}, %rd4168;
	shf.l.wrap.b32 	%r2281, %r2278, %r2279, 4;
	shf.l.wrap.b32 	%r2282, %r2279, %r2280, 4;
	mov.b64 	%rd4170, {%r2281, %r2282};
	shl.b64 	%rd4171, %rd4167, 4;
	and.b32  	%r2283, %r2276, 8;
	setp.eq.s32 	%p845, %r2283, 0;
	selp.b64 	%rd4172, 0, 1080, %p845;
	and.b32  	%r2284, %r2276, 4;
	setp.eq.s32 	%p846, %r2284, 0;
	xor.b64  	%rd4173, %rd4172, 540;
	selp.b64 	%rd4174, %rd4172, %rd4173, %p846;
	and.b32  	%r2285, %r2276, 2;
	setp.eq.s32 	%p847, %r2285, 0;
	xor.b64  	%rd4175, %rd4174, 270;
	selp.b64 	%rd4176, %rd4174, %rd4175, %p847;
	and.b64  	%rd4177, %rd4169, 1;
	setp.eq.b64 	%p848, %rd4177, 1;
	xor.b64  	%rd4178, %rd4176, 135;
	selp.b64 	%rd4179, %rd4178, %rd4176, %p848;
	xor.b64  	%rd4180, %rd4179, %rd4171;
	shr.u64 	%rd4181, %rd3911, 8;
	and.b64  	%rd4182, %rd4181, 240;
	add.s64 	%rd4183, %rd1, %rd4182;
	ld.local.v2.u64 	{%rd4184, %rd4185}, [%rd4183];
	xor.b64  	%rd4186, %rd4180, %rd4184;
	xor.b64  	%rd4187, %rd4185, %rd4170;
	shr.u64 	%rd4188, %rd4187, 60;
	cvt.u32.u64 	%r2286, %rd4188;
	mov.b64 	{%r2287, %r2288}, %rd4186;
	mov.b64 	{%r2289, %r2290}, %rd4187;
	shf.l.wrap.b32 	%r2291, %r2288, %r2289, 4;
	shf.l.wrap.b32 	%r2292, %r2289, %r2290, 4;
	mov.b64 	%rd4189, {%r2291, %r2292};
	shl.b64 	%rd4190, %rd4186, 4;
	and.b32  	%r2293, %r2286, 8;
	setp.eq.s32 	%p849, %r2293, 0;
	selp.b64 	%rd4191, 0, 1080, %p849;
	and.b32  	%r2294, %r2286, 4;
	setp.eq.s32 	%p850, %r2294, 0;
	xor.b64  	%rd4192, %rd4191, 540;
	selp.b64 	%rd4193, %rd4191, %rd4192, %p850;
	and.b32  	%r2295, %r2286, 2;
	setp.eq.s32 	%p851, %r2295, 0;
	xor.b64  	%rd4194, %rd4193, 270;
	selp.b64 	%rd4195, %rd4193, %rd4194, %p851;
	and.b64  	%rd4196, %rd4188, 1;
	setp.eq.b64 	%p852, %rd4196, 1;
	xor.b64  	%rd4197, %rd4195, 135;
	selp.b64 	%rd4198, %rd4197, %rd4195, %p852;
	xor.b64  	%rd4199, %rd4198, %rd4190;
	shr.u64 	%rd4200, %rd3911, 4;
	and.b64  	%rd4201, %rd4200, 240;
	add.s64 	%rd4202, %rd1, %rd4201;
	ld.local.v2.u64 	{%rd4203, %rd4204}, [%rd4202];
	xor.b64  	%rd4205, %rd4199, %rd4203;
	xor.b64  	%rd4206, %rd4204, %rd4189;
	shr.u64 	%rd4207, %rd4206, 60;
	cvt.u32.u64 	%r2296, %rd4207;
	mov.b64 	{%r2297, %r2298}, %rd4205;
	mov.b64 	{%r2299, %r2300}, %rd4206;
	shf.l.wrap.b32 	%r2301, %r2298, %r2299, 4;
	shf.l.wrap.b32 	%r2302, %r2299, %r2300, 4;
	mov.b64 	%rd4208, {%r2301, %r2302};
	shl.b64 	%rd4209, %rd4205, 4;
	and.b32  	%r2303, %r2296, 8;
	setp.eq.s32 	%p853, %r2303, 0;
	selp.b64 	%rd4210, 0, 1080, %p853;
	and.b32  	%r2304, %r2296, 4;
	setp.eq.s32 	%p854, %r2304, 0;
	xor.b64  	%rd4211, %rd4210, 540;
	selp.b64 	%rd4212, %rd4210, %rd4211, %p854;
	and.b32  	%r2305, %r2296, 2;
	setp.eq.s32 	%p855, %r2305, 0;
	xor.b64  	%rd4213, %rd4212, 270;
	selp.b64 	%rd4214, %rd4212, %rd4213, %p855;
	and.b64  	%rd4215, %rd4207, 1;
	setp.eq.b64 	%p856, %rd4215, 1;
	xor.b64  	%rd4216, %rd4214, 135;
	selp.b64 	%rd4217, %rd4216, %rd4214, %p856;
	xor.b64  	%rd4218, %rd4217, %rd4209;
	and.b64  	%rd4219, %rd3911, 240;
	add.s64 	%rd4220, %rd1, %rd4219;
	ld.local.v2.u64 	{%rd4221, %rd4222}, [%rd4220];
	xor.b64  	%rd4223, %rd4218, %rd4221;
	xor.b64  	%rd4224, %rd4222, %rd4208;
	shr.u64 	%rd4225, %rd4224, 60;
	cvt.u32.u64 	%r2306, %rd4225;
	mov.b64 	{%r2307, %r2308}, %rd4223;
	mov.b64 	{%r2309, %r2310}, %rd4224;
	shf.l.wrap.b32 	%r2311, %r2308, %r2309, 4;
	shf.l.wrap.b32 	%r2312, %r2309, %r2310, 4;
	mov.b64 	%rd4226, {%r2311, %r2312};
	shl.b64 	%rd4227, %rd4223, 4;
	and.b32  	%r2313, %r2306, 8;
	setp.eq.s32 	%p857, %r2313, 0;
	selp.b64 	%rd4228, 0, 1080, %p857;
	and.b32  	%r2314, %r2306, 4;
	setp.eq.s32 	%p858, %r2314, 0;
	xor.b64  	%rd4229, %rd4228, 540;
	selp.b64 	%rd4230, %rd4228, %rd4229, %p858;
	and.b32  	%r2315, %r2306, 2;
	setp.eq.s32 	%p859, %r2315, 0;
	xor.b64  	%rd4231, %rd4230, 270;
	selp.b64 	%rd4232, %rd4230, %rd4231, %p859;
	and.b64  	%rd4233, %rd4225, 1;
	setp.eq.b64 	%p860, %rd4233, 1;
	xor.b64  	%rd4234, %rd4232, 135;
	selp.b64 	%rd4235, %rd4234, %rd4232, %p860;
	xor.b64  	%rd4236, %rd4235, %rd4227;
	shl.b64 	%rd4237, %rd3911, 4;
	and.b64  	%rd4238, %rd4237, 240;
	add.s64 	%rd4239, %rd1, %rd4238;
	ld.local.v2.u64 	{%rd4240, %rd4241}, [%rd4239];
	xor.b64  	%rd4242, %rd4236, %rd4240;
	xor.b64  	%rd4243, %rd4241, %rd4226;
	shr.u64 	%rd4244, %rd4243, 60;
	cvt.u32.u64 	%r2316, %rd4244;
	mov.b64 	{%r2317, %r2318}, %rd4242;
	mov.b64 	{%r2319, %r2320}, %rd4243;
	shf.l.wrap.b32 	%r2321, %r2318, %r2319, 4;
	shf.l.wrap.b32 	%r2322, %r2319, %r2320, 4;
	mov.b64 	%rd4245, {%r2321, %r2322};
	shl.b64 	%rd4246, %rd4242, 4;
	and.b32  	%r2323, %r2316, 8;
	setp.eq.s32 	%p861, %r2323, 0;
	selp.b64 	%rd4247, 0, 1080, %p861;
	and.b32  	%r2324, %r2316, 4;
	setp.eq.s32 	%p862, %r2324, 0;
	xor.b64  	%rd4248, %rd4247, 540;
	selp.b64 	%rd4249, %rd4247, %rd4248, %p862;
	and.b32  	%r2325, %r2316, 2;
	setp.eq.s32 	%p863, %r2325, 0;
	xor.b64  	%rd4250, %rd4249, 270;
	selp.b64 	%rd4251, %rd4249, %rd4250, %p863;
	and.b64  	%rd4252, %rd4244, 1;
	setp.eq.b64 	%p864, %rd4252, 1;
	xor.b64  	%rd4253, %rd4251, 135;
	selp.b64 	%rd4254, %rd4253, %rd4251, %p864;
	xor.b64  	%rd4255, %rd4254, %rd4246;
	shr.u64 	%rd4256, %rd3910, 56;
	and.b64  	%rd4257, %rd4256, 240;
	add.s64 	%rd4258, %rd1, %rd4257;
	ld.local.v2.u64 	{%rd4259, %rd4260}, [%rd4258];
	xor.b64  	%rd4261, %rd4255, %rd4259;
	xor.b64  	%rd4262, %rd4260, %rd4245;
	shr.u64 	%rd4263, %rd4262, 60;
	cvt.u32.u64 	%r2326, %rd4263;
	mov.b64 	{%r2327, %r2328}, %rd4261;
	mov.b64 	{%r2329, %r2330}, %rd4262;
	shf.l.wrap.b32 	%r2331, %r2328, %r2329, 4;
	shf.l.wrap.b32 	%r2332, %r2329, %r2330, 4;
	mov.b64 	%rd4264, {%r2331, %r2332};
	shl.b64 	%rd4265, %rd4261, 4;
	and.b32  	%r2333, %r2326, 8;
	setp.eq.s32 	%p865, %r2333, 0;
	selp.b64 	%rd4266, 0, 1080, %p865;
	and.b32  	%r2334, %r2326, 4;
	setp.eq.s32 	%p866, %r2334, 0;
	xor.b64  	%rd4267, %rd4266, 540;
	selp.b64 	%rd4268, %rd4266, %rd4267, %p866;
	and.b32  	%r2335, %r2326, 2;
	setp.eq.s32 	%p867, %r2335, 0;
	xor.b64  	%rd4269, %rd4268, 270;
	selp.b64 	%rd4270, %rd4268, %rd4269, %p867;
	and.b64  	%rd4271, %rd4263, 1;
	setp.eq.b64 	%p868, %rd4271, 1;
	xor.b64  	%rd4272, %rd4270, 135;
	selp.b64 	%rd4273, %rd4272, %rd4270, %p868;
	xor.b64  	%rd4274, %rd4273, %rd4265;
	shr.u64 	%rd4275, %rd3910, 52;
	and.b64  	%rd4276, %rd4275, 240;
	add.s64 	%rd4277, %rd1, %rd4276;
	ld.local.v2.u64 	{%rd4278, %rd4279}, [%rd4277];
	xor.b64  	%rd4280, %rd4274, %rd4278;
	xor.b64  	%rd4281, %rd4279, %rd4264;
	shr.u64 	%rd4282, %rd4281, 60;
	cvt.u32.u64 	%r2336, %rd4282;
	mov.b64 	{%r2337, %r2338}, %rd4280;
	mov.b64 	{%r2339, %r2340}, %rd4281;
	shf.l.wrap.b32 	%r2341, %r2338, %r2339, 4;
	shf.l.wrap.b32 	%r2342, %r2339, %r2340, 4;
	mov.b64 	%rd4283, {%r2341, %r2342};
	shl.b64 	%rd4284, %rd4280, 4;
	and.b32  	%r2343, %r2336, 8;
	setp.eq.s32 	%p869, %r2343, 0;
	selp.b64 	%rd4285, 0, 1080, %p869;
	and.b32  	%r2344, %r2336, 4;
	setp.eq.s32 	%p870, %r2344, 0;
	xor.b64  	%rd4286, %rd4285, 540;
	selp.b64 	%rd4287, %rd4285, %rd4286, %p870;
	and.b32  	%r2345, %r2336, 2;
	setp.eq.s32 	%p871, %r2345, 0;
	xor.b64  	%rd4288, %rd4287, 270;
	selp.b64 	%rd4289, %rd4287, %rd4288, %p871;
	and.b64  	%rd4290, %rd4282, 1;
	setp.eq.b64 	%p872, %rd4290, 1;
	xor.b64  	%rd4291, %rd4289, 135;
	selp.b64 	%rd4292, %rd4291, %rd4289, %p872;
	xor.b64  	%rd4293, %rd4292, %rd4284;
	shr.u64 	%rd4294, %rd3910, 48;
	and.b64  	%rd4295, %rd4294, 240;
	add.s64 	%rd4296, %rd1, %rd4295;
	ld.local.v2.u64 	{%rd4297, %rd4298}, [%rd4296];
	xor.b64  	%rd4299, %rd4293, %rd4297;
	xor.b64  	%rd4300, %rd4298, %rd4283;
	shr.u64 	%rd4301, %rd4300, 60;
	cvt.u32.u64 	%r2346, %rd4301;
	mov.b64 	{%r2347, %r2348}, %rd4299;
	mov.b64 	{%r2349, %r2350}, %rd4300;
	shf.l.wrap.b32 	%r2351, %r2348, %r2349, 4;
	shf.l.wrap.b32 	%r2352, %r2349, %r2350, 4;
	mov.b64 	%rd4302, {%r2351, %r2352};
	shl.b64 	%rd4303, %rd4299, 4;
	and.b32  	%r2353, %r2346, 8;
	setp.eq.s32 	%p873, %r2353, 0;
	selp.b64 	%rd4304, 0, 1080, %p873;
	and.b32  	%r2354, %r2346, 4;
	setp.eq.s32 	%p874, %r2354, 0;
	xor.b64  	%rd4305, %rd4304, 540;
	selp.b64 	%rd4306, %rd4304, %rd4305, %p874;
	and.b32  	%r2355, %r2346, 2;
	setp.eq.s32 	%p875, %r2355, 0;
	xor.b64  	%rd4307, %rd4306, 270;
	selp.b64 	%rd4308, %rd4306, %rd4307, %p875;
	and.b64  	%rd4309, %rd4301, 1;
	setp.eq.b64 	%p876, %rd4309, 1;
	xor.b64  	%rd4310, %rd4308, 135;
	selp.b64 	%rd4311, %rd4310, %rd4308, %p876;
	xor.b64  	%rd4312, %rd4311, %rd4303;
	shr.u64 	%rd4313, %rd3910, 44;
	and.b64  	%rd4314, %rd4313, 240;
	add.s64 	%rd4315, %rd1, %rd4314;
	ld.local.v2.u64 	{%rd4316, %rd4317}, [%rd4315];
	xor.b64  	%rd4318, %rd4312, %rd4316;
	xor.b64  	%rd4319, %rd4317, %rd4302;
	shr.u64 	%rd4320, %rd4319, 60;
	cvt.u32.u64 	%r2356, %rd4320;
	mov.b64 	{%r2357, %r2358}, %rd4318;
	mov.b64 	{%r2359, %r2360}, %rd4319;
	shf.l.wrap.b32 	%r2361, %r2358, %r2359, 4;
	shf.l.wrap.b32 	%r2362, %r2359, %r2360, 4;
	mov.b64 	%rd4321, {%r2361, %r2362};
	shl.b64 	%rd4322, %rd4318, 4;
	and.b32  	%r2363, %r2356, 8;
	setp.eq.s32 	%p877, %r2363, 0;
	selp.b64 	%rd4323, 0, 1080, %p877;
	and.b32  	%r2364, %r2356, 4;
	setp.eq.s32 	%p878, %r2364, 0;
	xor.b64  	%rd4324, %rd4323, 540;
	selp.b64 	%rd4325, %rd4323, %rd4324, %p878;
	and.b32  	%r2365, %r2356, 2;
	setp.eq.s32 	%p879, %r2365, 0;
	xor.b64  	%rd4326, %rd4325, 270;
	selp.b64 	%rd4327, %rd4325, %rd4326, %p879;
	and.b64  	%rd4328, %rd4320, 1;
	setp.eq.b64 	%p880, %rd4328, 1;
	xor.b64  	%rd4329, %rd4327, 135;
	selp.b64 	%rd4330, %rd4329, %rd4327, %p880;
	xor.b64  	%rd4331, %rd4330, %rd4322;
	shr.u64 	%rd4332, %rd3910, 40;
	and.b64  	%rd4333, %rd4332, 240;
	add.s64 	%rd4334, %rd1, %rd4333;
	ld.local.v2.u64 	{%rd4335, %rd4336}, [%rd4334];
	xor.b64  	%rd4337, %rd4331, %rd4335;
	xor.b64  	%rd4338, %rd4336, %rd4321;
	shr.u64 	%rd4339, %rd4338, 60;
	cvt.u32.u64 	%r2366, %rd4339;
	mov.b64 	{%r2367, %r2368}, %rd4337;
	mov.b64 	{%r2369, %r2370}, %rd4338;
	shf.l.wrap.b32 	%r2371, %r2368, %r2369, 4;
	shf.l.wrap.b32 	%r2372, %r2369, %r2370, 4;
	mov.b64 	%rd4340, {%r2371, %r2372};
	shl.b64 	%rd4341, %rd4337, 4;
	and.b32  	%r2373, %r2366, 8;
	setp.eq.s32 	%p881, %r2373, 0;
	selp.b64 	%rd4342, 0, 1080, %p881;
	and.b32  	%r2374, %r2366, 4;
	setp.eq.s32 	%p882, %r2374, 0;
	xor.b64  	%rd4343, %rd4342, 540;
	selp.b64 	%rd4344, %rd4342, %rd4343, %p882;
	and.b32  	%r2375, %r2366, 2;
	setp.eq.s32 	%p883, %r2375, 0;
	xor.b64  	%rd4345, %rd4344, 270;
	selp.b64 	%rd4346, %rd4344, %rd4345, %p883;
	and.b64  	%rd4347, %rd4339, 1;
	setp.eq.b64 	%p884, %rd4347, 1;
	xor.b64  	%rd4348, %rd4346, 135;
	selp.b64 	%rd4349, %rd4348, %rd4346, %p884;
	xor.b64  	%rd4350, %rd4349, %rd4341;
	shr.u64 	%rd4351, %rd3910, 36;
	and.b64  	%rd4352, %rd4351, 240;
	add.s64 	%rd4353, %rd1, %rd4352;
	ld.local.v2.u64 	{%rd4354, %rd4355}, [%rd4353];
	xor.b64  	%rd4356, %rd4350, %rd4354;
	xor.b64  	%rd4357, %rd4355, %rd4340;
	shr.u64 	%rd4358, %rd4357, 60;
	cvt.u32.u64 	%r2376, %rd4358;
	mov.b64 	{%r2377, %r2378}, %rd4356;
	mov.b64 	{%r2379, %r2380}, %rd4357;
	shf.l.wrap.b32 	%r2381, %r2378, %r2379, 4;
	shf.l.wrap.b32 	%r2382, %r2379, %r2380, 4;
	mov.b64 	%rd4359, {%r2381, %r2382};
	shl.b64 	%rd4360, %rd4356, 4;
	and.b32  	%r2383, %r2376, 8;
	setp.eq.s32 	%p885, %r2383, 0;
	selp.b64 	%rd4361, 0, 1080, %p885;
	and.b32  	%r2384, %r2376, 4;
	setp.eq.s32 	%p886, %r2384, 0;
	xor.b64  	%rd4362, %rd4361, 540;
	selp.b64 	%rd4363, %rd4361, %rd4362, %p886;
	and.b32  	%r2385, %r2376, 2;
	setp.eq.s32 	%p887, %r2385, 0;
	xor.b64  	%rd4364, %rd4363, 270;
	selp.b64 	%rd4365, %rd4363, %rd4364, %p887;
	and.b64  	%rd4366, %rd4358, 1;
	setp.eq.b64 	%p888, %rd4366, 1;
	xor.b64  	%rd4367, %rd4365, 135;
	selp.b64 	%rd4368, %rd4367, %rd4365, %p888;
	xor.b64  	%rd4369, %rd4368, %rd4360;
	shr.u64 	%rd4370, %rd3910, 32;
	and.b64  	%rd4371, %rd4370, 240;
	add.s64 	%rd4372, %rd1, %rd4371;
	ld.local.v2.u64 	{%rd4373, %rd4374}, [%rd4372];
	xor.b64  	%rd4375, %rd4369, %rd4373;
	xor.b64  	%rd4376, %rd4374, %rd4359;
	shr.u64 	%rd4377, %rd4376, 60;
	cvt.u32.u64 	%r2386, %rd4377;
	mov.b64 	{%r2387, %r2388}, %rd4375;
	mov.b64 	{%r2389, %r2390}, %rd4376;
	shf.l.wrap.b32 	%r2391, %r2388, %r2389, 4;
	shf.l.wrap.b32 	%r2392, %r2389, %r2390, 4;
	mov.b64 	%rd4378, {%r2391, %r2392};
	shl.b64 	%rd4379, %rd4375, 4;
	and.b32  	%r2393, %r2386, 8;
	setp.eq.s32 	%p889, %r2393, 0;
	selp.b64 	%rd4380, 0, 1080, %p889;
	and.b32  	%r2394, %r2386, 4;
	setp.eq.s32 	%p890, %r2394, 0;
	xor.b64  	%rd4381, %rd4380, 540;
	selp.b64 	%rd4382, %rd4380, %rd4381, %p890;
	and.b32  	%r2395, %r2386, 2;
	setp.eq.s32 	%p891, %r2395, 0;
	xor.b64  	%rd4383, %rd4382, 270;
	selp.b64 	%rd4384, %rd4382, %rd4383, %p891;
	and.b64  	%rd4385, %rd4377, 1;
	setp.eq.b64 	%p892, %rd4385, 1;
	xor.b64  	%rd4386, %rd4384, 135;
	selp.b64 	%rd4387, %rd4386, %rd4384, %p892;
	xor.b64  	%rd4388, %rd4387, %rd4379;
	shr.u64 	%rd4389, %rd3910, 28;
	and.b64  	%rd4390, %rd4389, 240;
	add.s64 	%rd4391, %rd1, %rd4390;
	ld.local.v2.u64 	{%rd4392, %rd4393}, [%rd4391];
	xor.b64  	%rd4394, %rd4388, %rd4392;
	xor.b64  	%rd4395, %rd4393, %rd4378;
	shr.u64 	%rd4396, %rd4395, 60;
	cvt.u32.u64 	%r2396, %rd4396;
	mov.b64 	{%r2397, %r2398}, %rd4394;
	mov.b64 	{%r2399, %r2400}, %rd4395;
	shf.l.wrap.b32 	%r2401, %r2398, %r2399, 4;
	shf.l.wrap.b32 	%r2402, %r2399, %r2400, 4;
	mov.b64 	%rd4397, {%r2401, %r2402};
	shl.b64 	%rd4398, %rd4394, 4;
	and.b32  	%r2403, %r2396, 8;
	setp.eq.s32 	%p893, %r2403, 0;
	selp.b64 	%rd4399, 0, 1080, %p893;
	and.b32  	%r2404, %r2396, 4;
	setp.eq.s32 	%p894, %r2404, 0;
	xor.b64  	%rd4400, %rd4399, 540;
	selp.b64 	%rd4401, %rd4399, %rd4400, %p894;
	and.b32  	%r2405, %r2396, 2;
	setp.eq.s32 	%p895, %r2405, 0;
	xor.b64  	%rd4402, %rd4401, 270;
	selp.b64 	%rd4403, %rd4401, %rd4402, %p895;
	and.b64  	%rd4404, %rd4396, 1;
	setp.eq.b64 	%p896, %rd4404, 1;
	xor.b64  	%rd4405, %rd4403, 135;
	selp.b64 	%rd4406, %rd4405, %rd4403, %p896;
	xor.b64  	%rd4407, %rd4406, %rd4398;
	shr.u64 	%rd4408, %rd3910, 24;
	and.b64  	%rd4409, %rd4408, 240;
	add.s64 	%rd4410, %rd1, %rd4409;
	ld.local.v2.u64 	{%rd4411, %rd4412}, [%rd4410];
	xor.b64  	%rd4413, %rd4407, %rd4411;
	xor.b64  	%rd4414, %rd4412, %rd4397;
	shr.u64 	%rd4415, %rd4414, 60;
	cvt.u32.u64 	%r2406, %rd4415;
	mov.b64 	{%r2407, %r2408}, %rd4413;
	mov.b64 	{%r2409, %r2410}, %rd4414;
	shf.l.wrap.b32 	%r2411, %r2408, %r2409, 4;
	shf.l.wrap.b32 	%r2412, %r2409, %r2410, 4;
	mov.b64 	%rd4416, {%r2411, %r2412};
	shl.b64 	%rd4417, %rd4413, 4;
	and.b32  	%r2413, %r2406, 8;
	setp.eq.s32 	%p897, %r2413, 0;
	selp.b64 	%rd4418, 0, 1080, %p897;
	and.b32  	%r2414, %r2406, 4;
	setp.eq.s32 	%p898, %r2414, 0;
	xor.b64  	%rd4419, %rd4418, 540;
	selp.b64 	%rd4420, %rd4418, %rd4419, %p898;
	and.b32  	%r2415, %r2406, 2;
	setp.eq.s32 	%p899, %r2415, 0;
	xor.b64  	%rd4421, %rd4420, 270;
	selp.b64 	%rd4422, %rd4420, %rd4421, %p899;
	and.b64  	%rd4423, %rd4415, 1;
	setp.eq.b64 	%p900, %rd4423, 1;
	xor.b64  	%rd4424, %rd4422, 135;
	selp.b64 	%rd4425, %rd4424, %rd4422, %p900;
	xor.b64  	%rd4426, %rd4425, %rd4417;
	shr.u64 	%rd4427, %rd3910, 20;
	and.b64  	%rd4428, %rd4427, 240;
	add.s64 	%rd4429, %rd1, %rd4428;
	ld.local.v2.u64 	{%rd4430, %rd4431}, [%rd4429];
	xor.b64  	%rd4432, %rd4426, %rd4430;
	xor.b64  	%rd4433, %rd4431, %rd4416;
	shr.u64 	%rd4434, %rd4433, 60;
	cvt.u32.u64 	%r2416, %rd4434;
	mov.b64 	{%r2417, %r2418}, %rd4432;
	mov.b64 	{%r2419, %r2420}, %rd4433;
	shf.l.wrap.b32 	%r2421, %r2418, %r2419, 4;
	shf.l.wrap.b32 	%r2422, %r2419, %r2420, 4;
	mov.b64 	%rd4435, {%r2421, %r2422};
	shl.b64 	%rd4436, %rd4432, 4;
	and.b32  	%r2423, %r2416, 8;
	setp.eq.s32 	%p901, %r2423, 0;
	selp.b64 	%rd4437, 0, 1080, %p901;
	and.b32  	%r2424, %r2416, 4;
	setp.eq.s32 	%p902, %r2424, 0;
	xor.b64  	%rd4438, %rd4437, 540;
	selp.b64 	%rd4439, %rd4437, %rd4438, %p902;
	and.b32  	%r2425, %r2416, 2;
	setp.eq.s32 	%p903, %r2425, 0;
	xor.b64  	%rd4440, %rd4439, 270;
	selp.b64 	%rd4441, %rd4439, %rd4440, %p903;
	and.b64  	%rd4442, %rd4434, 1;
	setp.eq.b64 	%p904, %rd4442, 1;
	xor.b64  	%rd4443, %rd4441, 135;
	selp.b64 	%rd4444, %rd4443, %rd4441, %p904;
	xor.b64  	%rd4445, %rd4444, %rd4436;
	shr.u64 	%rd4446, %rd3910, 16;
	and.b64  	%rd4447, %rd4446, 240;
	add.s64 	%rd4448, %rd1, %rd4447;
	ld.local.v2.u64 	{%rd4449, %rd4450}, [%rd4448];
	xor.b64  	%rd4451, %rd4445, %rd4449;
	xor.b64  	%rd4452, %rd4450, %rd4435;
	shr.u64 	%rd4453, %rd4452, 60;
	cvt.u32.u64 	%r2426, %rd4453;
	mov.b64 	{%r2427, %r2428}, %rd4451;
	mov.b64 	{%r2429, %r2430}, %rd4452;
	shf.l.wrap.b32 	%r2431, %r2428, %r2429, 4;
	shf.l.wrap.b32 	%r2432, %r2429, %r2430, 4;
	mov.b64 	%rd4454, {%r2431, %r2432};
	shl.b64 	%rd4455, %rd4451, 4;
	and.b32  	%r2433, %r2426, 8;
	setp.eq.s32 	%p905, %r2433, 0;
	selp.b64 	%rd4456, 0, 1080, %p905;
	and.b32  	%r2434, %r2426, 4;
	setp.eq.s32 	%p906, %r2434, 0;
	xor.b64  	%rd4457, %rd4456, 540;
	selp.b64 	%rd4458, %rd4456, %rd4457, %p906;
	and.b32  	%r2435, %r2426, 2;
	setp.eq.s32 	%p907, %r2435, 0;
	xor.b64  	%rd4459, %rd4458, 270;
	selp.b64 	%rd4460, %rd4458, %rd4459, %p907;
	and.b64  	%rd4461, %rd4453, 1;
	setp.eq.b64 	%p908, %rd4461, 1;
	xor.b64  	%rd4462, %rd4460, 135;
	selp.b64 	%rd4463, %rd4462, %rd4460, %p908;
	xor.b64  	%rd4464, %rd4463, %rd4455;
	shr.u64 	%rd4465, %rd3910, 12;
	and.b64  	%rd4466, %rd4465, 240;
	add.s64 	%rd4467, %rd1, %rd4466;
	ld.local.v2.u64 	{%rd4468, %rd4469}, [%rd4467];
	xor.b64  	%rd4470, %rd4464, %rd4468;
	xor.b64  	%rd4471, %rd4469, %rd4454;
	shr.u64 	%rd4472, %rd4471, 60;
	cvt.u32.u64 	%r2436, %rd4472;
	mov.b64 	{%r2437, %r2438}, %rd4470;
	mov.b64 	{%r2439, %r2440}, %rd4471;
	shf.l.wrap.b32 	%r2441, %r2438, %r2439, 4;
	shf.l.wrap.b32 	%r2442, %r2439, %r2440, 4;
	mov.b64 	%rd4473, {%r2441, %r2442};
	shl.b64 	%rd4474, %rd4470, 4;
	and.b32  	%r2443, %r2436, 8;
	setp.eq.s32 	%p909, %r2443, 0;
	selp.b64 	%rd4475, 0, 1080, %p909;
	and.b32  	%r2444, %r2436, 4;
	setp.eq.s32 	%p910, %r2444, 0;
	xor.b64  	%rd4476, %rd4475, 540;
	selp.b64 	%rd4477, %rd4475, %rd4476, %p910;
	and.b32  	%r2445, %r2436, 2;
	setp.eq.s32 	%p911, %r2445, 0;
	xor.b64  	%rd4478, %rd4477, 270;
	selp.b64 	%rd4479, %rd4477, %rd4478, %p911;
	and.b64  	%rd4480, %rd4472, 1;
	setp.eq.b64 	%p912, %rd4480, 1;
	xor.b64  	%rd4481, %rd4479, 135;
	selp.b64 	%rd4482, %rd4481, %rd4479, %p912;
	xor.b64  	%rd4483, %rd4482, %rd4474;
	shr.u64 	%rd4484, %rd3910, 8;
	and.b64  	%rd4485, %rd4484, 240;
	add.s64 	%rd4486, %rd1, %rd4485;
	ld.local.v2.u64 	{%rd4487, %rd4488}, [%rd4486];
	xor.b64  	%rd4489, %rd4483, %rd4487;
	xor.b64  	%rd4490, %rd4488, %rd4473;
	shr.u64 	%rd4491, %rd4490, 60;
	cvt.u32.u64 	%r2446, %rd4491;
	mov.b64 	{%r2447, %r2448}, %rd4489;
	mov.b64 	{%r2449, %r2450}, %rd4490;
	shf.l.wrap.b32 	%r2451, %r2448, %r2449, 4;
	shf.l.wrap.b32 	%r2452, %r2449, %r2450, 4;
	mov.b64 	%rd4492, {%r2451, %r2452};
	shl.b64 	%rd4493, %rd4489, 4;
	and.b32  	%r2453, %r2446, 8;
	setp.eq.s32 	%p913, %r2453, 0;
	selp.b64 	%rd4494, 0, 1080, %p913;
	and.b32  	%r2454, %r2446, 4;
	setp.eq.s32 	%p914, %r2454, 0;
	xor.b64  	%rd4495, %rd4494, 540;
	selp.b64 	%rd4496, %rd4494, %rd4495, %p914;
	and.b32  	%r2455, %r2446, 2;
	setp.eq.s32 	%p915, %r2455, 0;
	xor.b64  	%rd4497, %rd4496, 270;
	selp.b64 	%rd4498, %rd4496, %rd4497, %p915;
	and.b64  	%rd4499, %rd4491, 1;
	setp.eq.b64 	%p916, %rd4499, 1;
	xor.b64  	%rd4500, %rd4498, 135;
	selp.b64 	%rd4501, %rd4500, %rd4498, %p916;
	xor.b64  	%rd4502, %rd4501, %rd4493;
	shr.u64 	%rd4503, %rd3910, 4;
	and.b64  	%rd4504, %rd4503, 240;
	add.s64 	%rd4505, %rd1, %rd4504;
	ld.local.v2.u64 	{%rd4506, %rd4507}, [%rd4505];
	xor.b64  	%rd4508, %rd4502, %rd4506;
	xor.b64  	%rd4509, %rd4507, %rd4492;
	shr.u64 	%rd4510, %rd4509, 60;
	cvt.u32.u64 	%r2456, %rd4510;
	mov.b64 	{%r2457, %r2458}, %rd4508;
	mov.b64 	{%r2459, %r2460}, %rd4509;
	shf.l.wrap.b32 	%r2461, %r2458, %r2459, 4;
	shf.l.wrap.b32 	%r2462, %r2459, %r2460, 4;
	mov.b64 	%rd4511, {%r2461, %r2462};
	shl.b64 	%rd4512, %rd4508, 4;
	and.b32  	%r2463, %r2456, 8;
	setp.eq.s32 	%p917, %r2463, 0;
	selp.b64 	%rd4513, 0, 1080, %p917;
	and.b32  	%r2464, %r2456, 4;
	setp.eq.s32 	%p918, %r2464, 0;
	xor.b64  	%rd4514, %rd4513, 540;
	selp.b64 	%rd4515, %rd4513, %rd4514, %p918;
	and.b32  	%r2465, %r2456, 2;
	setp.eq.s32 	%p919, %r2465, 0;
	xor.b64  	%rd4516, %rd4515, 270;
	selp.b64 	%rd4517, %rd4515, %rd4516, %p919;
	and.b64  	%rd4518, %rd4510, 1;
	setp.eq.b64 	%p920, %rd4518, 1;
	xor.b64  	%rd4519, %rd4517, 135;
	selp.b64 	%rd4520, %rd4519, %rd4517, %p920;
	xor.b64  	%rd4521, %rd4520, %rd4512;
	and.b64  	%rd4522, %rd3910, 240;
	add.s64 	%rd4523, %rd1, %rd4522;
	ld.local.v2.u64 	{%rd4524, %rd4525}, [%rd4523];
	xor.b64  	%rd4526, %rd4521, %rd4524;
	xor.b64  	%rd4527, %rd4525, %rd4511;
	shr.u64 	%rd4528, %rd4527, 60;
	cvt.u32.u64 	%r2466, %rd4528;
	mov.b64 	{%r2467, %r2468}, %rd4526;
	mov.b64 	{%r2469, %r2470}, %rd4527;
	shf.l.wrap.b32 	%r2471, %r2468, %r2469, 4;
	shf.l.wrap.b32 	%r2472, %r2469, %r2470, 4;
	mov.b64 	%rd4529, {%r2471, %r2472};
	shl.b64 	%rd4530, %rd4526, 4;
	and.b32  	%r2473, %r2466, 8;
	setp.eq.s32 	%p921, %r2473, 0;
	selp.b64 	%rd4531, 0, 1080, %p921;
	and.b32  	%r2474, %r2466, 4;
	setp.eq.s32 	%p922, %r2474, 0;
	xor.b64  	%rd4532, %rd4531, 540;
	selp.b64 	%rd4533, %rd4531, %rd4532, %p922;
	and.b32  	%r2475, %r2466, 2;
	setp.eq.s32 	%p923, %r2475, 0;
	xor.b64  	%rd4534, %rd4533, 270;
	selp.b64 	%rd4535, %rd4533, %rd4534, %p923;
	and.b64  	%rd4536, %rd4528, 1;
	setp.eq.b64 	%p924, %rd4536, 1;
	xor.b64  	%rd4537, %rd4535, 135;
	selp.b64 	%rd4538, %rd4537, %rd4535, %p924;
	xor.b64  	%rd4539, %rd4538, %rd4530;
	shl.b64 	%rd4540, %rd3910, 4;
	and.b64  	%rd4541, %rd4540, 240;
	add.s64 	%rd4542, %rd1, %rd4541;
	ld.local.v2.u64 	{%rd4543, %rd4544}, [%rd4542];
	xor.b64  	%rd4545, %rd4539, %rd4543;
	xor.b64  	%rd4546, %rd4544, %rd4529;
	xor.b64  	%rd10303, %rd4545, %rd10303;
	xor.b64  	%rd10302, %rd4546, %rd10302;
$L__BB2_14:
	add.s32 	%r2476, %r1, 1792;
	setp.ge.s32 	%p925, %r2476, %r2;
	@%p925 bra 	$L__BB2_16;
	ld.global.nc.u64 	%rd4547, [%rd2+28672];
	ld.global.nc.u64 	%rd4548, [%rd2+28680];
	ld.global.nc.u64 	%rd4549, [%rd3+28672];
	ld.global.nc.u64 	%rd4550, [%rd3+28680];
	mov.b64 	%rd4551, 0;
	st.local.v2.u64 	[%rd1], {%rd4551, %rd4551};
	st.local.v2.u64 	[%rd1+16], {%rd4547, %rd4548};
	shl.b64 	%rd4552, %rd4547, 1;
	mov.b64 	{%r2477, %r2478}, %rd4548;
	mov.b64 	{%r2479, %r2480}, %rd4547;
	shf.l.wrap.b32 	%r2481, %r2480, %r2477, 1;
	shf.l.wrap.b32 	%r2482, %r2477, %r2478, 1;
	mov.b64 	%rd4553, {%r2481, %r2482};
	xor.b64  	%rd4554, %rd4552, 135;
	setp.lt.s64 	%p926, %rd4548, 0;
	selp.b64 	%rd4555, %rd4554, %rd4552, %p926;
	st.local.v2.u64 	[%rd1+32], {%rd4555, %rd4553};
	xor.b64  	%rd4556, %rd4547, %rd4555;
	xor.b64  	%rd4557, %rd4548, %rd4553;
	st.local.v2.u64 	[%rd1+48], {%rd4556, %rd4557};
	shl.b64 	%rd4558, %rd4555, 1;
	mov.b64 	{%r2483, %r2484}, %rd4555;
	mov.b64 	{%r2485, %r2486}, %rd4553;
	shf.l.wrap.b32 	%r2487, %r2484, %r2485, 1;
	shf.l.wrap.b32 	%r2488, %r2485, %r2486, 1;
	mov.b64 	%rd4559, {%r2487, %r2488};
	xor.b64  	%rd4560, %rd4558, 135;
	setp.lt.s64 	%p927, %rd4553, 0;
	selp.b64 	%rd4561, %rd4560, %rd4558, %p927;
	st.local.v2.u64 	[%rd1+64], {%rd4561, %rd4559};
	xor.b64  	%rd4562, %rd4547, %rd4561;
	xor.b64  	%rd4563, %rd4548, %rd4559;
	st.local.v2.u64 	[%rd1+80], {%rd4562, %rd4563};
	shl.b64 	%rd4564, %rd4556, 1;
	mov.b64 	{%r2489, %r2490}, %rd4556;
	mov.b64 	{%r2491, %r2492}, %rd4557;
	shf.l.wrap.b32 	%r2493, %r2490, %r2491, 1;
	shf.l.wrap.b32 	%r2494, %r2491, %r2492, 1;
	mov.b64 	%rd4565, {%r2493, %r2494};
	xor.b64  	%rd4566, %rd4564, 135;
	setp.lt.s64 	%p928, %rd4557, 0;
	selp.b64 	%rd4567, %rd4566, %rd4564, %p928;
	st.local.v2.u64 	[%rd1+96], {%rd4567, %rd4565};
	xor.b64  	%rd4568, %rd4547, %rd4567;
	xor.b64  	%rd4569, %rd4548, %rd4565;
	st.local.v2.u64 	[%rd1+112], {%rd4568, %rd4569};
	shl.b64 	%rd4570, %rd4561, 1;
	mov.b64 	{%r2495, %r2496}, %rd4561;
	mov.b64 	{%r2497, %r2498}, %rd4559;
	shf.l.wrap.b32 	%r2499, %r2496, %r2497, 1;
	shf.l.wrap.b32 	%r2500, %r2497, %r2498, 1;
	mov.b64 	%rd4571, {%r2499, %r2500};
	xor.b64  	%rd4572, %rd4570, 135;
	setp.lt.s64 	%p929, %rd4559, 0;
	selp.b64 	%rd4573, %rd4572, %rd4570, %p929;
	st.local.v2.u64 	[%rd1+128], {%rd4573, %rd4571};
	xor.b64  	%rd4574, %rd4547, %rd4573;
	xor.b64  	%rd4575, %rd4548, %rd4571;
	st.local.v2.u64 	[%rd1+144], {%rd4574, %rd4575};
	shl.b64 	%rd4576, %rd4562, 1;
	mov.b64 	{%r2501, %r2502}, %rd4562;
	mov.b64 	{%r2503, %r2504}, %rd4563;
	shf.l.wrap.b32 	%r2505, %r2502, %r2503, 1;
	shf.l.wrap.b32 	%r2506, %r2503, %r2504, 1;
	mov.b64 	%rd4577, {%r2505, %r2506};
	xor.b64  	%rd4578, %rd4576, 135;
	setp.lt.s64 	%p930, %rd4563, 0;
	selp.b64 	%rd4579, %rd4578, %rd4576, %p930;
	st.local.v2.u64 	[%rd1+160], {%rd4579, %rd4577};
	xor.b64  	%rd4580, %rd4547, %rd4579;
	xor.b64  	%rd4581, %rd4548, %rd4577;
	st.local.v2.u64 	[%rd1+176], {%rd4580, %rd4581};
	shl.b64 	%rd4582, %rd4567, 1;
	mov.b64 	{%r2507, %r2508}, %rd4567;
	mov.b64 	{%r2509, %r2510}, %rd4565;
	shf.l.wrap.b32 	%r2511, %r2508, %r2509, 1;
	shf.l.wrap.b32 	%r2512, %r2509, %r2510, 1;
	mov.b64 	%rd4583, {%r2511, %r2512};
	xor.b64  	%rd4584, %rd4582, 135;
	setp.lt.s64 	%p931, %rd4565, 0;
	selp.b64 	%rd4585, %rd4584, %rd4582, %p931;
	st.local.v2.u64 	[%rd1+192], {%rd4585, %rd4583};
	xor.b64  	%rd4586, %rd4547, %rd4585;
	xor.b64  	%rd4587, %rd4548, %rd4583;
	st.local.v2.u64 	[%rd1+208], {%rd4586, %rd4587};
	shl.b64 	%rd4588, %rd4568, 1;
	mov.b64 	{%r2513, %r2514}, %rd4568;
	mov.b64 	{%r2515, %r2516}, %rd4569;
	shf.l.wrap.b32 	%r2517, %r2514, %r2515, 1;
	shf.l.wrap.b32 	%r2518, %r2515, %r2516, 1;
	mov.b64 	%rd4589, {%r2517, %r2518};
	xor.b64  	%rd4590, %rd4588, 135;
	setp.lt.s64 	%p932, %rd4569, 0;
	selp.b64 	%rd4591, %rd4590, %rd4588, %p932;
	st.local.v2.u64 	[%rd1+224], {%rd4591, %rd4589};
	xor.b64  	%rd4592, %rd4547, %rd4591;
	xor.b64  	%rd4593, %rd4548, %rd4589;
	st.local.v2.u64 	[%rd1+240], {%rd4592, %rd4593};
	shr.u64 	%rd4594, %rd4550, 56;
	and.b64  	%rd4595, %rd4594, 240;
	add.s64 	%rd4596, %rd1, %rd4595;
	ld.local.v2.u64 	{%rd4597, %rd4598}, [%rd4596];
	shr.u64 	%rd4599, %rd4598, 60;
	cvt.u32.u64 	%r2519, %rd4599;
	mov.b64 	{%r2520, %r2521}, %rd4598;
	mov.b64 	{%r2522, %r2523}, %rd4597;
	shf.l.wrap.b32 	%r2524, %r2523, %r2520, 4;
	shf.l.wrap.b32 	%r2525, %r2520, %r2521, 4;
	mov.b64 	%rd4600, {%r2524, %r2525};
	shl.b64 	%rd4601, %rd4597, 4;
	and.b32  	%r2526, %r2519, 8;
	setp.eq.s32 	%p933, %r2526, 0;
	selp.b64 	%rd4602, 0, 1080, %p933;
	and.b32  	%r2527, %r2519, 4;
	setp.eq.s32 	%p934, %r2527, 0;
	xor.b64  	%rd4603, %rd4602, 540;
	selp.b64 	%rd4604, %rd4602, %rd4603, %p934;
	and.b32  	%r2528, %r2519, 2;
	setp.eq.s32 	%p935, %r2528, 0;
	xor.b64  	%rd4605, %rd4604, 270;
	selp.b64 	%rd4606, %rd4604, %rd4605, %p935;
	and.b64  	%rd4607, %rd4599, 1;
	setp.eq.b64 	%p936, %rd4607, 1;
	xor.b64  	%rd4608, %rd4606, 135;
	selp.b64 	%rd4609, %rd4608, %rd4606, %p936;
	xor.b64  	%rd4610, %rd4609, %rd4601;
	shr.u64 	%rd4611, %rd4550, 52;
	and.b64  	%rd4612, %rd4611, 240;
	add.s64 	%rd4613, %rd1, %rd4612;
	ld.local.v2.u64 	{%rd4614, %rd4615}, [%rd4613];
	xor.b64  	%rd4616, %rd4610, %rd4614;
	xor.b64  	%rd4617, %rd4615, %rd4600;
	shr.u64 	%rd4618, %rd4617, 60;
	cvt.u32.u64 	%r2529, %rd4618;
	mov.b64 	{%r2530, %r2531}, %rd4616;
	mov.b64 	{%r2532, %r2533}, %rd4617;
	shf.l.wrap.b32 	%r2534, %r2531, %r2532, 4;
	shf.l.wrap.b32 	%r2535, %r2532, %r2533, 4;
	mov.b64 	%rd4619, {%r2534, %r2535};
	shl.b64 	%rd4620, %rd4616, 4;
	and.b32  	%r2536, %r2529, 8;
	setp.eq.s32 	%p937, %r2536, 0;
	selp.b64 	%rd4621, 0, 1080, %p937;
	and.b32  	%r2537, %r2529, 4;
	setp.eq.s32 	%p938, %r2537, 0;
	xor.b64  	%rd4622, %rd4621, 540;
	selp.b64 	%rd4623, %rd4621, %rd4622, %p938;
	and.b32  	%r2538, %r2529, 2;
	setp.eq.s32 	%p939, %r2538, 0;
	xor.b64  	%rd4624, %rd4623, 270;
	selp.b64 	%rd4625, %rd4623, %rd4624, %p939;
	and.b64  	%rd4626, %rd4618, 1;
	setp.eq.b64 	%p940, %rd4626, 1;
	xor.b64  	%rd4627, %rd4625, 135;
	selp.b64 	%rd4628, %rd4627, %rd4625, %p940;
	xor.b64  	%rd4629, %rd4628, %rd4620;
	shr.u64 	%rd4630, %rd4550, 48;
	and.b64  	%rd4631, %rd4630, 240;
	add.s64 	%rd4632, %rd1, %rd4631;
	ld.local.v2.u64 	{%rd4633, %rd4634}, [%rd4632];
	xor.b64  	%rd4635, %rd4629, %rd4633;
	xor.b64  	%rd4636, %rd4634, %rd4619;
	shr.u64 	%rd4637, %rd4636, 60;
	cvt.u32.u64 	%r2539, %rd4637;
	mov.b64 	{%r2540, %r2541}, %rd4635;
	mov.b64 	{%r2542, %r2543}, %rd4636;
	shf.l.wrap.b32 	%r2544, %r2541, %r2542, 4;
	shf.l.wrap.b32 	%r2545, %r2542, %r2543, 4;
	mov.b64 	%rd4638, {%r2544, %r2545};
	shl.b64 	%rd4639, %rd4635, 4;
	and.b32  	%r2546, %r2539, 8;
	setp.eq.s32 	%p941, %r2546, 0;
	selp.b64 	%rd4640, 0, 1080, %p941;
	and.b32  	%r2547, %r2539, 4;
	setp.eq.s32 	%p942, %r2547, 0;
	xor.b64  	%rd4641, %rd4640, 540;
	selp.b64 	%rd4642, %rd4640, %rd4641, %p942;
	and.b32  	%r2548, %r2539, 2;
	setp.eq.s32 	%p943, %r2548, 0;
	xor.b64  	%rd4643, %rd4642, 270;
	selp.b64 	%rd4644, %rd4642, %rd4643, %p943;
	and.b64  	%rd4645, %rd4637, 1;
	setp.eq.b64 	%p944, %rd4645, 1;
	xor.b64  	%rd4646, %rd4644, 135;
	selp.b64 	%rd4647, %rd4646, %rd4644, %p944;
	xor.b64  	%rd4648, %rd4647, %rd4639;
	shr.u64 	%rd4649, %rd4550, 44;
	and.b64  	%rd4650, %rd4649, 240;
	add.s64 	%rd4651, %rd1, %rd4650;
	ld.local.v2.u64 	{%rd4652, %rd4653}, [%rd4651];
	xor.b64  	%rd4654, %rd4648, %rd4652;
	xor.b64  	%rd4655, %rd4653, %rd4638;
	shr.u64 	%rd4656, %rd4655, 60;
	cvt.u32.u64 	%r2549, %rd4656;
	mov.b64 	{%r2550, %r2551}, %rd4654;
	mov.b64 	{%r2552, %r2553}, %rd4655;
	shf.l.wrap.b32 	%r2554, %r2551, %r2552, 4;
	shf.l.wrap.b32 	%r2555, %r2552, %r2553, 4;
	mov.b64 	%rd4657, {%r2554, %r2555};
	shl.b64 	%rd4658, %rd4654, 4;
	and.b32  	%r2556, %r2549, 8;
	setp.eq.s32 	%p945, %r2556, 0;
	selp.b64 	%rd4659, 0, 1080, %p945;
	and.b32  	%r2557, %r2549, 4;
	setp.eq.s32 	%p946, %r2557, 0;
	xor.b64  	%rd4660, %rd4659, 540;
	selp.b64 	%rd4661, %rd4659, %rd4660, %p946;
	and.b32  	%r2558, %r2549, 2;
	setp.eq.s32 	%p947, %r2558, 0;
	xor.b64  	%rd4662, %rd4661, 270;
	selp.b64 	%rd4663, %rd4661, %rd4662, %p947;
	and.b64  	%rd4664, %rd4656, 1;
	setp.eq.b64 	%p948, %rd4664, 1;
	xor.b64  	%rd4665, %rd4663, 135;
	selp.b64 	%rd4666, %rd4665, %rd4663, %p948;
	xor.b64  	%rd4667, %rd4666, %rd4658;
	shr.u64 	%rd4668, %rd4550, 40;
	and.b64  	%rd4669, %rd4668, 240;
	add.s64 	%rd4670, %rd1, %rd4669;
	ld.local.v2.u64 	{%rd4671, %rd4672}, [%rd4670];
	xor.b64  	%rd4673, %rd4667, %rd4671;
	xor.b64  	%rd4674, %rd4672, %rd4657;
	shr.u64 	%rd4675, %rd4674, 60;
	cvt.u32.u64 	%r2559, %rd4675;
	mov.b64 	{%r2560, %r2561}, %rd4673;
	mov.b64 	{%r2562, %r2563}, %rd4674;
	shf.l.wrap.b32 	%r2564, %r2561, %r2562, 4;
	shf.l.wrap.b32 	%r2565, %r2562, %r2563, 4;
	mov.b64 	%rd4676, {%r2564, %r2565};
	shl.b64 	%rd4677, %rd4673, 4;
	and.b32  	%r2566, %r2559, 8;
	setp.eq.s32 	%p949, %r2566, 0;
	selp.b64 	%rd4678, 0, 1080, %p949;
	and.b32  	%r2567, %r2559, 4;
	setp.eq.s32 	%p950, %r2567, 0;
	xor.b64  	%rd4679, %rd4678, 540;
	selp.b64 	%rd4680, %rd4678, %rd4679, %p950;
	and.b32  	%r2568, %r2559, 2;
	setp.eq.s32 	%p951, %r2568, 0;
	xor.b64  	%rd4681, %rd4680, 270;
	selp.b64 	%rd4682, %rd4680, %rd4681, %p951;
	and.b64  	%rd4683, %rd4675, 1;
	setp.eq.b64 	%p952, %rd4683, 1;
	xor.b64  	%rd4684, %rd4682, 135;
	selp.b64 	%rd4685, %rd4684, %rd4682, %p952;
	xor.b64  	%rd4686, %rd4685, %rd4677;
	shr.u64 	%rd4687, %rd4550, 36;
	and.b64  	%rd4688, %rd4687, 240;
	add.s64 	%rd4689, %rd1, %rd4688;
	ld.local.v2.u64 	{%rd4690, %rd4691}, [%rd4689];
	xor.b64  	%rd4692, %rd4686, %rd4690;
	xor.b64  	%rd4693, %rd4691, %rd4676;
	shr.u64 	%rd4694, %rd4693, 60;
	cvt.u32.u64 	%r2569, %rd4694;
	mov.b64 	{%r2570, %r2571}, %rd4692;
	mov.b64 	{%r2572, %r2573}, %rd4693;
	shf.l.wrap.b32 	%r2574, %r2571, %r2572, 4;
	shf.l.wrap.b32 	%r2575, %r2572, %r2573, 4;
	mov.b64 	%rd4695, {%r2574, %r2575};
	shl.b64 	%rd4696, %rd4692, 4;
	and.b32  	%r2576, %r2569, 8;
	setp.eq.s32 	%p953, %r2576, 0;
	selp.b64 	%rd4697, 0, 1080, %p953;
	and.b32  	%r2577, %r2569, 4;
	setp.eq.s32 	%p954, %r2577, 0;
	xor.b64  	%rd4698, %rd4697, 540;
	selp.b64 	%rd4699, %rd4697, %rd4698, %p954;
	and.b32  	%r2578, %r2569, 2;
	setp.eq.s32 	%p955, %r2578, 0;
	xor.b64  	%rd4700, %rd4699, 270;
	selp.b64 	%rd4701, %rd4699, %rd4700, %p955;
	and.b64  	%rd4702, %rd4694, 1;
	setp.eq.b64 	%p956, %rd4702, 1;
	xor.b64  	%rd4703, %rd4701, 135;
	selp.b64 	%rd4704, %rd4703, %rd4701, %p956;
	xor.b64  	%rd4705, %rd4704, %rd4696;
	shr.u64 	%rd4706, %rd4550, 32;
	and.b64  	%rd4707, %rd4706, 240;
	add.s64 	%rd4708, %rd1, %rd4707;
	ld.local.v2.u64 	{%rd4709, %rd4710}, [%rd4708];
	xor.b64  	%rd4711, %rd4705, %rd4709;
	xor.b64  	%rd4712, %rd4710, %rd4695;
	shr.u64 	%rd4713, %rd4712, 60;
	cvt.u32.u64 	%r2579, %rd4713;
	mov.b64 	{%r2580, %r2581}, %rd4711;
	mov.b64 	{%r2582, %r2583}, %rd4712;
	shf.l.wrap.b32 	%r2584, %r2581, %r2582, 4;
	shf.l.wrap.b32 	%r2585, %r2582, %r2583, 4;
	mov.b64 	%rd4714, {%r2584, %r2585};
	shl.b64 	%rd4715, %rd4711, 4;
	and.b32  	%r2586, %r2579, 8;
	setp.eq.s32 	%p957, %r2586, 0;
	selp.b64 	%rd4716, 0, 1080, %p957;
	and.b32  	%r2587, %r2579, 4;
	setp.eq.s32 	%p958, %r2587, 0;
	xor.b64  	%rd4717, %rd4716, 540;
	selp.b64 	%rd4718, %rd4716, %rd4717, %p958;
	and.b32  	%r2588, %r2579, 2;
	setp.eq.s32 	%p959, %r2588, 0;
	xor.b64  	%rd4719, %rd4718, 270;
	selp.b64 	%rd4720, %rd4718, %rd4719, %p959;
	and.b64  	%rd4721, %rd4713, 1;
	setp.eq.b64 	%p960, %rd4721, 1;
	xor.b64  	%rd4722, %rd4720, 135;
	selp.b64 	%rd4723, %rd4722, %rd4720, %p960;
	xor.b64  	%rd4724, %rd4723, %rd4715;
	shr.u64 	%rd4725, %rd4550, 28;
	and.b64  	%rd4726, %rd4725, 240;
	add.s64 	%rd4727, %rd1, %rd4726;
	ld.local.v2.u64 	{%rd4728, %rd4729}, [%rd4727];
	xor.b64  	%rd4730, %rd4724, %rd4728;
	xor.b64  	%rd4731, %rd4729, %rd4714;
	shr.u64 	%rd4732, %rd4731, 60;
	cvt.u32.u64 	%r2589, %rd4732;
	mov.b64 	{%r2590, %r2591}, %rd4730;
	mov.b64 	{%r2592, %r2593}, %rd4731;
	shf.l.wrap.b32 	%r2594, %r2591, %r2592, 4;
	shf.l.wrap.b32 	%r2595, %r2592, %r2593, 4;
	mov.b64 	%rd4733, {%r2594, %r2595};
	shl.b64 	%rd4734, %rd4730, 4;
	and.b32  	%r2596, %r2589, 8;
	setp.eq.s32 	%p961, %r2596, 0;
	selp.b64 	%rd4735, 0, 1080, %p961;
	and.b32  	%r2597, %r2589, 4;
	setp.eq.s32 	%p962, %r2597, 0;
	xor.b64  	%rd4736, %rd4735, 540;
	selp.b64 	%rd4737, %rd4735, %rd4736, %p962;
	and.b32  	%r2598, %r2589, 2;
	setp.eq.s32 	%p963, %r2598, 0;
	xor.b64  	%rd4738, %rd4737, 270;
	selp.b64 	%rd4739, %rd4737, %rd4738, %p963;
	and.b64  	%rd4740, %rd4732, 1;
	setp.eq.b64 	%p964, %rd4740, 1;
	xor.b64  	%rd4741, %rd4739, 135;
	selp.b64 	%rd4742, %rd4741, %rd4739, %p964;
	xor.b64  	%rd4743, %rd4742, %rd4734;
	shr.u64 	%rd4744, %rd4550, 24;
	and.b64  	%rd4745, %rd4744, 240;
	add.s64 	%rd4746, %rd1, %rd4745;
	ld.local.v2.u64 	{%rd4747, %rd4748}, [%rd4746];
	xor.b64  	%rd4749, %rd4743, %rd4747;
	xor.b64  	%rd4750, %rd4748, %rd4733;
	shr.u64 	%rd4751, %rd4750, 60;
	cvt.u32.u64 	%r2599, %rd4751;
	mov.b64 	{%r2600, %r2601}, %rd4749;
	mov.b64 	{%r2602, %r2603}, %rd4750;
	shf.l.wrap.b32 	%r2604, %r2601, %r2602, 4;
	shf.l.wrap.b32 	%r2605, %r2602, %r2603, 4;
	mov.b64 	%rd4752, {%r2604, %r2605};
	shl.b64 	%rd4753, %rd4749, 4;
	and.b32  	%r2606, %r2599, 8;
	setp.eq.s32 	%p965, %r2606, 0;
	selp.b64 	%rd4754, 0, 1080, %p965;
	and.b32  	%r2607, %r2599, 4;
	setp.eq.s32 	%p966, %r2607, 0;
	xor.b64  	%rd4755, %rd4754, 540;
	selp.b64 	%rd4756, %rd4754, %rd4755, %p966;
	and.b32  	%r2608, %r2599, 2;
	setp.eq.s32 	%p967, %r2608, 0;
	xor.b64  	%rd4757, %rd4756, 270;
	selp.b64 	%rd4758, %rd4756, %rd4757, %p967;
	and.b64  	%rd4759, %rd4751, 1;
	setp.eq.b64 	%p968, %rd4759, 1;
	xor.b64  	%rd4760, %rd4758, 135;
	selp.b64 	%rd4761, %rd4760, %rd4758, %p968;
	xor.b64  	%rd4762, %rd4761, %rd4753;
	shr.u64 	%rd4763, %rd4550, 20;
	and.b64  	%rd4764, %rd4763, 240;
	add.s64 	%rd4765, %rd1, %rd4764;
	ld.local.v2.u64 	{%rd4766, %rd4767}, [%rd4765];
	xor.b64  	%rd4768, %rd4762, %rd4766;
	xor.b64  	%rd4769, %rd4767, %rd4752;
	shr.u64 	%rd4770, %rd4769, 60;
	cvt.u32.u64 	%r2609, %rd4770;
	mov.b64 	{%r2610, %r2611}, %rd4768;
	mov.b64 	{%r2612, %r2613}, %rd4769;
	shf.l.wrap.b32 	%r2614, %r2611, %r2612, 4;
	shf.l.wrap.b32 	%r2615, %r2612, %r2613, 4;
	mov.b64 	%rd4771, {%r2614, %r2615};
	shl.b64 	%rd4772, %rd4768, 4;
	and.b32  	%r2616, %r2609, 8;
	setp.eq.s32 	%p969, %r2616, 0;
	selp.b64 	%rd4773, 0, 1080, %p969;
	and.b32  	%r2617, %r2609, 4;
	setp.eq.s32 	%p970, %r2617, 0;
	xor.b64  	%rd4774, %rd4773, 540;
	selp.b64 	%rd4775, %rd4773, %rd4774, %p970;
	and.b32  	%r2618, %r2609, 2;
	setp.eq.s32 	%p971, %r2618, 0;
	xor.b64  	%rd4776, %rd4775, 270;
	selp.b64 	%rd4777, %rd4775, %rd4776, %p971;
	and.b64  	%rd4778, %rd4770, 1;
	setp.eq.b64 	%p972, %rd4778, 1;
	xor.b64  	%rd4779, %rd4777, 135;
	selp.b64 	%rd4780, %rd4779, %rd4777, %p972;
	xor.b64  	%rd4781, %rd4780, %rd4772;
	shr.u64 	%rd4782, %rd4550, 16;
	and.b64  	%rd4783, %rd4782, 240;
	add.s64 	%rd4784, %rd1, %rd4783;
	ld.local.v2.u64 	{%rd4785, %rd4786}, [%rd4784];
	xor.b64  	%rd4787, %rd4781, %rd4785;
	xor.b64  	%rd4788, %rd4786, %rd4771;
	shr.u64 	%rd4789, %rd4788, 60;
	cvt.u32.u64 	%r2619, %rd4789;
	mov.b64 	{%r2620, %r2621}, %rd4787;
	mov.b64 	{%r2622, %r2623}, %rd4788;
	shf.l.wrap.b32 	%r2624, %r2621, %r2622, 4;
	shf.l.wrap.b32 	%r2625, %r2622, %r2623, 4;
	mov.b64 	%rd4790, {%r2624, %r2625};
	shl.b64 	%rd4791, %rd4787, 4;
	and.b32  	%r2626, %r2619, 8;
	setp.eq.s32 	%p973, %r2626, 0;
	selp.b64 	%rd4792, 0, 1080, %p973;
	and.b32  	%r2627, %r2619, 4;
	setp.eq.s32 	%p974, %r2627, 0;
	xor.b64  	%rd4793, %rd4792, 540;
	selp.b64 	%rd4794, %rd4792, %rd4793, %p974;
	and.b32  	%r2628, %r2619, 2;
	setp.eq.s32 	%p975, %r2628, 0;
	xor.b64  	%rd4795, %rd4794, 270;
	selp.b64 	%rd4796, %rd4794, %rd4795, %p975;
	and.b64  	%rd4797, %rd4789, 1;
	setp.eq.b64 	%p976, %rd4797, 1;
	xor.b64  	%rd4798, %rd4796, 135;
	selp.b64 	%rd4799, %rd4798, %rd4796, %p976;
	xor.b64  	%rd4800, %rd4799, %rd4791;
	shr.u64 	%rd4801, %rd4550, 12;
	and.b64  	%rd4802, %rd4801, 240;
	add.s64 	%rd4803, %rd1, %rd4802;
	ld.local.v2.u64 	{%rd4804, %rd4805}, [%rd4803];
	xor.b64  	%rd4806, %rd4800, %rd4804;
	xor.b64  	%rd4807, %rd4805, %rd4790;
	shr.u64 	%rd4808, %rd4807, 60;
	cvt.u32.u64 	%r2629, %rd4808;
	mov.b64 	{%r2630, %r2631}, %rd4806;
	mov.b64 	{%r2632, %r2633}, %rd4807;
	shf.l.wrap.b32 	%r2634, %r2631, %r2632, 4;
	shf.l.wrap.b32 	%r2635, %r2632, %r2633, 4;
	mov.b64 	%rd4809, {%r2634, %r2635};
	shl.b64 	%rd4810, %rd4806, 4;
	and.b32  	%r2636, %r2629, 8;
	setp.eq.s32 	%p977, %r2636, 0;
	selp.b64 	%rd4811, 0, 1080, %p977;
	and.b32  	%r2637, %r2629, 4;
	setp.eq.s32 	%p978, %r2637, 0;
	xor.b64  	%rd4812, %rd4811, 540;
	selp.b64 	%rd4813, %rd4811, %rd4812, %p978;
	and.b32  	%r2638, %r2629, 2;
	setp.eq.s32 	%p979, %r2638, 0;
	xor.b64  	%rd4814, %rd4813, 270;
	selp.b64 	%rd4815, %rd4813, %rd4814, %p979;
	and.b64  	%rd4816, %rd4808, 1;
	setp.eq.b64 	%p980, %rd4816, 1;
	xor.b64  	%rd4817, %rd4815, 135;
	selp.b64 	%rd4818, %rd4817, %rd4815, %p980;
	xor.b64  	%rd4819, %rd4818, %rd4810;
	shr.u64 	%rd4820, %rd4550, 8;
	and.b64  	%rd4821, %rd4820, 240;
	add.s64 	%rd4822, %rd1, %rd4821;
	ld.local.v2.u64 	{%rd4823, %rd4824}, [%rd4822];
	xor.b64  	%rd4825, %rd4819, %rd4823;
	xor.b64  	%rd4826, %rd4824, %rd4809;
	shr.u64 	%rd4827, %rd4826, 60;
	cvt.u32.u64 	%r2639, %rd4827;
	mov.b64 	{%r2640, %r2641}, %rd4825;
	mov.b64 	{%r2642, %r2643}, %rd4826;
	shf.l.wrap.b32 	%r2644, %r2641, %r2642, 4;
	shf.l.wrap.b32 	%r2645, %r2642, %r2643, 4;
	mov.b64 	%rd4828, {%r2644, %r2645};
	shl.b64 	%rd4829, %rd4825, 4;
	and.b32  	%r2646, %r2639, 8;
	setp.eq.s32 	%p981, %r2646, 0;
	selp.b64 	%rd4830, 0, 1080, %p981;
	and.b32  	%r2647, %r2639, 4;
	setp.eq.s32 	%p982, %r2647, 0;
	xor.b64  	%rd4831, %rd4830, 540;
	selp.b64 	%rd4832, %rd4830, %rd4831, %p982;
	and.b32  	%r2648, %r2639, 2;
	setp.eq.s32 	%p983, %r2648, 0;
	xor.b64  	%rd4833, %rd4832, 270;
	selp.b64 	%rd4834, %rd4832, %rd4833, %p983;
	and.b64  	%rd4835, %rd4827, 1;
	setp.eq.b64 	%p984, %rd4835, 1;
	xor.b64  	%rd4836, %rd4834, 135;
	selp.b64 	%rd4837, %rd4836, %rd4834, %p984;
	xor.b64  	%rd4838, %rd4837, %rd4829;
	shr.u64 	%rd4839, %rd4550, 4;
	and.b64  	%rd4840, %rd4839, 240;
	add.s64 	%rd4841, %rd1, %rd4840;
	ld.local.v2.u64 	{%rd4842, %rd4843}, [%rd4841];
	xor.b64  	%rd4844, %rd4838, %rd4842;
	xor.b64  	%rd4845, %rd4843, %rd4828;
	shr.u64 	%rd4846, %rd4845, 60;
	cvt.u32.u64 	%r2649, %rd4846;
	mov.b64 	{%r2650, %r2651}, %rd4844;
	mov.b64 	{%r2652, %r2653}, %rd4845;
	shf.l.wrap.b32 	%r2654, %r2651, %r2652, 4;
	shf.l.wrap.b32 	%r2655, %r2652, %r2653, 4;
	mov.b64 	%rd4847, {%r2654, %r2655};
	shl.b64 	%rd4848, %rd4844, 4;
	and.b32  	%r2656, %r2649, 8;
	setp.eq.s32 	%p985, %r2656, 0;
	selp.b64 	%rd4849, 0, 1080, %p985;
	and.b32  	%r2657, %r2649, 4;
	setp.eq.s32 	%p986, %r2657, 0;
	xor.b64  	%rd4850, %rd4849, 540;
	selp.b64 	%rd4851, %rd4849, %rd4850, %p986;
	and.b32  	%r2658, %r2649, 2;
	setp.eq.s32 	%p987, %r2658, 0;
	xor.b64  	%rd4852, %rd4851, 270;
	selp.b64 	%rd4853, %rd4851, %rd4852, %p987;
	and.b64  	%rd4854, %rd4846, 1;
	setp.eq.b64 	%p988, %rd4854, 1;
	xor.b64  	%rd4855, %rd4853, 135;
	selp.b64 	%rd4856, %rd4855, %rd4853, %p988;
	xor.b64  	%rd4857, %rd4856, %rd4848;
	and.b64  	%rd4858, %rd4550, 240;
	add.s64 	%rd4859, %rd1, %rd4858;
	ld.local.v2.u64 	{%rd4860, %rd4861}, [%rd4859];
	xor.b64  	%rd4862, %rd4857, %rd4860;
	xor.b64  	%rd4863, %rd4861, %rd4847;
	shr.u64 	%rd4864, %rd4863, 60;
	cvt.u32.u64 	%r2659, %rd4864;
	mov.b64 	{%r2660, %r2661}, %rd4862;
	mov.b64 	{%r2662, %r2663}, %rd4863;
	shf.l.wrap.b32 	%r2664, %r2661, %r2662, 4;
	shf.l.wrap.b32 	%r2665, %r2662, %r2663, 4;
	mov.b64 	%rd4865, {%r2664, %r2665};
	shl.b64 	%rd4866, %rd4862, 4;
	and.b32  	%r2666, %r2659, 8;
	setp.eq.s32 	%p989, %r2666, 0;
	selp.b64 	%rd4867, 0, 1080, %p989;
	and.b32  	%r2667, %r2659, 4;
	setp.eq.s32 	%p990, %r2667, 0;
	xor.b64  	%rd4868, %rd4867, 540;
	selp.b64 	%rd4869, %rd4867, %rd4868, %p990;
	and.b32  	%r2668, %r2659, 2;
	setp.eq.s32 	%p991, %r2668, 0;
	xor.b64  	%rd4870, %rd4869, 270;
	selp.b64 	%rd4871, %rd4869, %rd4870, %p991;
	and.b64  	%rd4872, %rd4864, 1;
	setp.eq.b64 	%p992, %rd4872, 1;
	xor.b64  	%rd4873, %rd4871, 135;
	selp.b64 	%rd4874, %rd4873, %rd4871, %p992;
	xor.b64  	%rd4875, %rd4874, %rd4866;
	shl.b64 	%rd4876, %rd4550, 4;
	and.b64  	%rd4877, %rd4876, 240;
	add.s64 	%rd4878, %rd1, %rd4877;
	ld.local.v2.u64 	{%rd4879, %rd4880}, [%rd4878];
	xor.b64  	%rd4881, %rd4875, %rd4879;
	xor.b64  	%rd4882, %rd4880, %rd4865;
	shr.u64 	%rd4883, %rd4882, 60;
	cvt.u32.u64 	%r2669, %rd4883;
	mov.b64 	{%r2670, %r2671}, %rd4881;
	mov.b64 	{%r2672, %r2673}, %rd4882;
	shf.l.wrap.b32 	%r2674, %r2671, %r2672, 4;
	shf.l.wrap.b32 	%r2675, %r2672, %r2673, 4;
	mov.b64 	%rd4884, {%r2674, %r2675};
	shl.b64 	%rd4885, %rd4881, 4;
	and.b32  	%r2676, %r2669, 8;
	setp.eq.s32 	%p993, %r2676, 0;
	selp.b64 	%rd4886, 0, 1080, %p993;
	and.b32  	%r2677, %r2669, 4;
	setp.eq.s32 	%p994, %r2677, 0;
	xor.b64  	%rd4887, %rd4886, 540;
	selp.b64 	%rd4888, %rd4886, %rd4887, %p994;
	and.b32  	%r2678, %r2669, 2;
	setp.eq.s32 	%p995, %r2678, 0;
	xor.b64  	%rd4889, %rd4888, 270;
	selp.b64 	%rd4890, %rd4888, %rd4889, %p995;
	and.b64  	%rd4891, %rd4883, 1;
	setp.eq.b64 	%p996, %rd4891, 1;
	xor.b64  	%rd4892, %rd4890, 135;
	selp.b64 	%rd4893, %rd4892, %rd4890, %p996;
	xor.b64  	%rd4894, %rd4893, %rd4885;
	shr.u64 	%rd4895, %rd4549, 56;
	and.b64  	%rd4896, %rd4895, 240;
	add.s64 	%rd4897, %rd1, %rd4896;
	ld.local.v2.u64 	{%rd4898, %rd4899}, [%rd4897];
	xor.b64  	%rd4900, %rd4894, %rd4898;
	xor.b64  	%rd4901, %rd4899, %rd4884;
	shr.u64 	%rd4902, %rd4901, 60;
	cvt.u32.u64 	%r2679, %rd4902;
	mov.b64 	{%r2680, %r2681}, %rd4900;
	mov.b64 	{%r2682, %r2683}, %rd4901;
	shf.l.wrap.b32 	%r2684, %r2681, %r2682, 4;
	shf.l.wrap.b32 	%r2685, %r2682, %r2683, 4;
	mov.b64 	%rd4903, {%r2684, %r2685};
	shl.b64 	%rd4904, %rd4900, 4;
	and.b32  	%r2686, %r2679, 8;
	setp.eq.s32 	%p997, %r2686, 0;
	selp.b64 	%rd4905, 0, 1080, %p997;
	and.b32  	%r2687, %r2679, 4;
	setp.eq.s32 	%p998, %r2687, 0;
	xor.b64  	%rd4906, %rd4905, 540;
	selp.b64 	%rd4907, %rd4905, %rd4906, %p998;
	and.b32  	%r2688, %r2679, 2;
	setp.eq.s32 	%p999, %r2688, 0;
	xor.b64  	%rd4908, %rd4907, 270;
	selp.b64 	%rd4909, %rd4907, %rd4908, %p999;
	and.b64  	%rd4910, %rd4902, 1;
	setp.eq.b64 	%p1000, %rd4910, 1;
	xor.b64  	%rd4911, %rd4909, 135;
	selp.b64 	%rd4912, %rd4911, %rd4909, %p1000;
	xor.b64  	%rd4913, %rd4912, %rd4904;
	shr.u64 	%rd4914, %rd4549, 52;
	and.b64  	%rd4915, %rd4914, 240;
	add.s64 	%rd4916, %rd1, %rd4915;
	ld.local.v2.u64 	{%rd4917, %rd4918}, [%rd4916];
	xor.b64  	%rd4919, %rd4913, %rd4917;
	xor.b64  	%rd4920, %rd4918, %rd4903;
	shr.u64 	%rd4921, %rd4920, 60;
	cvt.u32.u64 	%r2689, %rd4921;
	mov.b64 	{%r2690, %r2691}, %rd4919;
	mov.b64 	{%r2692, %r2693}, %rd4920;
	shf.l.wrap.b32 	%r2694, %r2691, %r2692, 4;
	shf.l.wrap.b32 	%r2695, %r2692, %r2693, 4;
	mov.b64 	%rd4922, {%r2694, %r2695};
	shl.b64 	%rd4923, %rd4919, 4;
	and.b32  	%r2696, %r2689, 8;
	setp.eq.s32 	%p1001, %r2696, 0;
	selp.b64 	%rd4924, 0, 1080, %p1001;
	and.b32  	%r2697, %r2689, 4;
	setp.eq.s32 	%p1002, %r2697, 0;
	xor.b64  	%rd4925, %rd4924, 540;
	selp.b64 	%rd4926, %rd4924, %rd4925, %p1002;
	and.b32  	%r2698, %r2689, 2;
	setp.eq.s32 	%p1003, %r2698, 0;
	xor.b64  	%rd4927, %rd4926, 270;
	selp.b64 	%rd4928, %rd4926, %rd4927, %p1003;
	and.b64  	%rd4929, %rd4921, 1;
	setp.eq.b64 	%p1004, %rd4929, 1;
	xor.b64  	%rd4930, %rd4928, 135;
	selp.b64 	%rd4931, %rd4930, %rd4928, %p1004;
	xor.b64  	%rd4932, %rd4931, %rd4923;
	shr.u64 	%rd4933, %rd4549, 48;
	and.b64  	%rd4934, %rd4933, 240;
	add.s64 	%rd4935, %rd1, %rd4934;
	ld.local.v2.u64 	{%rd4936, %rd4937}, [%rd4935];
	xor.b64  	%rd4938, %rd4932, %rd4936;
	xor.b64  	%rd4939, %rd4937, %rd4922;
	shr.u64 	%rd4940, %rd4939, 60;
	cvt.u32.u64 	%r2699, %rd4940;
	mov.b64 	{%r2700, %r2701}, %rd4938;
	mov.b64 	{%r2702, %r2703}, %rd4939;
	shf.l.wrap.b32 	%r2704, %r2701, %r2702, 4;
	shf.l.wrap.b32 	%r2705, %r2702, %r2703, 4;
	mov.b64 	%rd4941, {%r2704, %r2705};
	shl.b64 	%rd4942, %rd4938, 4;
	and.b32  	%r2706, %r2699, 8;
	setp.eq.s32 	%p1005, %r2706, 0;
	selp.b64 	%rd4943, 0, 1080, %p1005;
	and.b32  	%r2707, %r2699, 4;
	setp.eq.s32 	%p1006, %r2707, 0;
	xor.b64  	%rd4944, %rd4943, 540;
	selp.b64 	%rd4945, %rd4943, %rd4944, %p1006;
	and.b32  	%r2708, %r2699, 2;
	setp.eq.s32 	%p1007, %r2708, 0;
	xor.b64  	%rd4946, %rd4945, 270;
	selp.b64 	%rd4947, %rd4945, %rd4946, %p1007;
	and.b64  	%rd4948, %rd4940, 1;
	setp.eq.b64 	%p1008, %rd4948, 1;
	xor.b64  	%rd4949, %rd4947, 135;
	selp.b64 	%rd4950, %rd4949, %rd4947, %p1008;
	xor.b64  	%rd4951, %rd4950, %rd4942;
	shr.u64 	%rd4952, %rd4549, 44;
	and.b64  	%rd4953, %rd4952, 240;
	add.s64 	%rd4954, %rd1, %rd4953;
	ld.local.v2.u64 	{%rd4955, %rd4956}, [%rd4954];
	xor.b64  	%rd4957, %rd4951, %rd4955;
	xor.b64  	%rd4958, %rd4956, %rd4941;
	shr.u64 	%rd4959, %rd4958, 60;
	cvt.u32.u64 	%r2709, %rd4959;
	mov.b64 	{%r2710, %r2711}, %rd4957;
	mov.b64 	{%r2712, %r2713}, %rd4958;
	shf.l.wrap.b32 	%r2714, %r2711, %r2712, 4;
	shf.l.wrap.b32 	%r2715, %r2712, %r2713, 4;
	mov.b64 	%rd4960, {%r2714, %r2715};
	shl.b64 	%rd4961, %rd4957, 4;
	and.b32  	%r2716, %r2709, 8;
	setp.eq.s32 	%p1009, %r2716, 0;
	selp.b64 	%rd4962, 0, 1080, %p1009;
	and.b32  	%r2717, %r2709, 4;
	setp.eq.s32 	%p1010, %r2717, 0;
	xor.b64  	%rd4963, %rd4962, 540;
	selp.b64 	%rd4964, %rd4962, %rd4963, %p1010;
	and.b32  	%r2718, %r2709, 2;
	setp.eq.s32 	%p1011, %r2718, 0;
	xor.b64  	%rd4965, %rd4964, 270;
	selp.b64 	%rd4966, %rd4964, %rd4965, %p1011;
	and.b64  	%rd4967, %rd4959, 1;
	setp.eq.b64 	%p1012, %rd4967, 1;
	xor.b64  	%rd4968, %rd4966, 135;
	selp.b64 	%rd4969, %rd4968, %rd4966, %p1012;
	xor.b64  	%rd4970, %rd4969, %rd4961;
	shr.u64 	%rd4971, %rd4549, 40;
	and.b64  	%rd4972, %rd4971, 240;
	add.s64 	%rd4973, %rd1, %rd4972;
	ld.local.v2.u64 	{%rd4974, %rd4975}, [%rd4973];
	xor.b64  	%rd4976, %rd4970, %rd4974;
	xor.b64  	%rd4977, %rd4975, %rd4960;
	shr.u64 	%rd4978, %rd4977, 60;
	cvt.u32.u64 	%r2719, %rd4978;
	mov.b64 	{%r2720, %r2721}, %rd4976;
	mov.b64 	{%r2722, %r2723}, %rd4977;
	shf.l.wrap.b32 	%r2724, %r2721, %r2722, 4;
	shf.l.wrap.b32 	%r2725, %r2722, %r2723, 4;
	mov.b64 	%rd4979, {%r2724, %r2725};
	shl.b64 	%rd4980, %rd4976, 4;
	and.b32  	%r2726, %r2719, 8;
	setp.eq.s32 	%p1013, %r2726, 0;
	selp.b64 	%rd4981, 0, 1080, %p1013;
	and.b32  	%r2727, %r2719, 4;
	setp.eq.s32 	%p1014, %r2727, 0;
	xor.b64  	%rd4982, %rd4981, 540;
	selp.b64 	%rd4983, %rd4981, %rd4982, %p1014;
	and.b32  	%r2728, %r2719, 2;
	setp.eq.s32 	%p1015, %r2728, 0;
	xor.b64  	%rd4984, %rd4983, 270;
	selp.b64 	%rd4985, %rd4983, %rd4984, %p1015;
	and.b64  	%rd4986, %rd4978, 1;
	setp.eq.b64 	%p1016, %rd4986, 1;
	xor.b64  	%rd4987, %rd4985, 135;
	selp.b64 	%rd4988, %rd4987, %rd4985, %p1016;
	xor.b64  	%rd4989, %rd4988, %rd4980;
	shr.u64 	%rd4990, %rd4549, 36;
	and.b64  	%rd4991, %rd4990, 240;
	add.s64 	%rd4992, %rd1, %rd4991;
	ld.local.v2.u64 	{%rd4993, %rd4994}, [%rd4992];
	xor.b64  	%rd4995, %rd4989, %rd4993;
	xor.b64  	%rd4996, %rd4994, %rd4979;
	shr.u64 	%rd4997, %rd4996, 60;
	cvt.u32.u64 	%r2729, %rd4997;
	mov.b64 	{%r2730, %r2731}, %rd4995;
	mov.b64 	{%r2732, %r2733}, %rd4996;
	shf.l.wrap.b32 	%r2734, %r2731, %r2732, 4;
	shf.l.wrap.b32 	%r2735, %r2732, %r2733, 4;
	mov.b64 	%rd4998, {%r2734, %r2735};
	shl.b64 	%rd4999, %rd4995, 4;
	and.b32  	%r2736, %r2729, 8;
	setp.eq.s32 	%p1017, %r2736, 0;
	selp.b64 	%rd5000, 0, 1080, %p1017;
	and.b32  	%r2737, %r2729, 4;
	setp.eq.s32 	%p1018, %r2737, 0;
	xor.b64  	%rd5001, %rd5000, 540;
	selp.b64 	%rd5002, %rd5000, %rd5001, %p1018;
	and.b32  	%r2738, %r2729, 2;
	setp.eq.s32 	%p1019, %r2738, 0;
	xor.b64  	%rd5003, %rd5002, 270;
	selp.b64 	%rd5004, %rd5002, %rd5003, %p1019;
	and.b64  	%rd5005, %rd4997, 1;
	setp.eq.b64 	%p1020, %rd5005, 1;
	xor.b64  	%rd5006, %rd5004, 135;
	selp.b64 	%rd5007, %rd5006, %rd5004, %p1020;
	xor.b64  	%rd5008, %rd5007, %rd4999;
	shr.u64 	%rd5009, %rd4549, 32;
	and.b64  	%rd5010, %rd5009, 240;
	add.s64 	%rd5011, %rd1, %rd5010;
	ld.local.v2.u64 	{%rd5012, %rd5013}, [%rd5011];
	xor.b64  	%rd5014, %rd5008, %rd5012;
	xor.b64  	%rd5015, %rd5013, %rd4998;
	shr.u64 	%rd5016, %rd5015, 60;
	cvt.u32.u64 	%r2739, %rd5016;
	mov.b64 	{%r2740, %r2741}, %rd5014;
	mov.b64 	{%r2742, %r2743}, %rd5015;
	shf.l.wrap.b32 	%r2744, %r2741, %r2742, 4;
	shf.l.wrap.b32 	%r2745, %r2742, %r2743, 4;
	mov.b64 	%rd5017, {%r2744, %r2745};
	shl.b64 	%rd5018, %rd5014, 4;
	and.b32  	%r2746, %r2739, 8;
	setp.eq.s32 	%p1021, %r2746, 0;
	selp.b64 	%rd5019, 0, 1080, %p1021;
	and.b32  	%r2747, %r2739, 4;
	setp.eq.s32 	%p1022, %r2747, 0;
	xor.b64  	%rd5020, %rd5019, 540;
	selp.b64 	%rd5021, %rd5019, %rd5020, %p1022;
	and.b32  	%r2748, %r2739, 2;
	setp.eq.s32 	%p1023, %r2748, 0;
	xor.b64  	%rd5022, %rd5021, 270;
	selp.b64 	%rd5023, %rd5021, %rd5022, %p1023;
	and.b64  	%rd5024, %rd5016, 1;
	setp.eq.b64 	%p1024, %rd5024, 1;
	xor.b64  	%rd5025, %rd5023, 135;
	selp.b64 	%rd5026, %rd5025, %rd5023, %p1024;
	xor.b64  	%rd5027, %rd5026, %rd5018;
	shr.u64 	%rd5028, %rd4549, 28;
	and.b64  	%rd5029, %rd5028, 240;
	add.s64 	%rd5030, %rd1, %rd5029;
	ld.local.v2.u64 	{%rd5031, %rd5032}, [%rd5030];
	xor.b64  	%rd5033, %rd5027, %rd5031;
	xor.b64  	%rd5034, %rd5032, %rd5017;
	shr.u64 	%rd5035, %rd5034, 60;
	cvt.u32.u64 	%r2749, %rd5035;
	mov.b64 	{%r2750, %r2751}, %rd5033;
	mov.b64 	{%r2752, %r2753}, %rd5034;
	shf.l.wrap.b32 	%r2754, %r2751, %r2752, 4;
	shf.l.wrap.b32 	%r2755, %r2752, %r2753, 4;
	mov.b64 	%rd5036, {%r2754, %r2755};
	shl.b64 	%rd5037, %rd5033, 4;
	and.b32  	%r2756, %r2749, 8;
	setp.eq.s32 	%p1025, %r2756, 0;
	selp.b64 	%rd5038, 0, 1080, %p1025;
	and.b32  	%r2757, %r2749, 4;
	setp.eq.s32 	%p1026, %r2757, 0;
	xor.b64  	%rd5039, %rd5038, 540;
	selp.b64 	%rd5040, %rd5038, %rd5039, %p1026;
	and.b32  	%r2758, %r2749, 2;
	setp.eq.s32 	%p1027, %r2758, 0;
	xor.b64  	%rd5041, %rd5040, 270;
	selp.b64 	%rd5042, %rd5040, %rd5041, %p1027;
	and.b64  	%rd5043, %rd5035, 1;
	setp.eq.b64 	%p1028, %rd5043, 1;
	xor.b64  	%rd5044, %rd5042, 135;
	selp.b64 	%rd5045, %rd5044, %rd5042, %p1028;
	xor.b64  	%rd5046, %rd5045, %rd5037;
	shr.u64 	%rd5047, %rd4549, 24;
	and.b64  	%rd5048, %rd5047, 240;
	add.s64 	%rd5049, %rd1, %rd5048;
	ld.local.v2.u64 	{%rd5050, %rd5051}, [%rd5049];
	xor.b64  	%rd5052, %rd5046, %rd5050;
	xor.b64  	%rd5053, %rd5051, %rd5036;
	shr.u64 	%rd5054, %rd5053, 60;
	cvt.u32.u64 	%r2759, %rd5054;
	mov.b64 	{%r2760, %r2761}, %rd5052;
	mov.b64 	{%r2762, %r2763}, %rd5053;
	shf.l.wrap.b32 	%r2764, %r2761, %r2762, 4;
	shf.l.wrap.b32 	%r2765, %r2762, %r2763, 4;
	mov.b64 	%rd5055, {%r2764, %r2765};
	shl.b64 	%rd5056, %rd5052, 4;
	and.b32  	%r2766, %r2759, 8;
	setp.eq.s32 	%p1029, %r2766, 0;
	selp.b64 	%rd5057, 0, 1080, %p1029;
	and.b32  	%r2767, %r2759, 4;
	setp.eq.s32 	%p1030, %r2767, 0;
	xor.b64  	%rd5058, %rd5057, 540;
	selp.b64 	%rd5059, %rd5057, %rd5058, %p1030;
	and.b32  	%r2768, %r2759, 2;
	setp.eq.s32 	%p1031, %r2768, 0;
	xor.b64  	%rd5060, %rd5059, 270;
	selp.b64 	%rd5061, %rd5059, %rd5060, %p1031;
	and.b64  	%rd5062, %rd5054, 1;
	setp.eq.b64 	%p1032, %rd5062, 1;
	xor.b64  	%rd5063, %rd5061, 135;
	selp.b64 	%rd5064, %rd5063, %rd5061, %p1032;
	xor.b64  	%rd5065, %rd5064, %rd5056;
	shr.u64 	%rd5066, %rd4549, 20;
	and.b64  	%rd5067, %rd5066, 240;
	add.s64 	%rd5068, %rd1, %rd5067;
	ld.local.v2.u64 	{%rd5069, %rd5070}, [%rd5068];
	xor.b64  	%rd5071, %rd5065, %rd5069;
	xor.b64  	%rd5072, %rd5070, %rd5055;
	shr.u64 	%rd5073, %rd5072, 60;
	cvt.u32.u64 	%r2769, %rd5073;
	mov.b64 	{%r2770, %r2771}, %rd5071;
	mov.b64 	{%r2772, %r2773}, %rd5072;
	shf.l.wrap.b32 	%r2774, %r2771, %r2772, 4;
	shf.l.wrap.b32 	%r2775, %r2772, %r2773, 4;
	mov.b64 	%rd5074, {%r2774, %r2775};
	shl.b64 	%rd5075, %rd5071, 4;
	and.b32  	%r2776, %r2769, 8;
	setp.eq.s32 	%p1033, %r2776, 0;
	selp.b64 	%rd5076, 0, 1080, %p1033;
	and.b32  	%r2777, %r2769, 4;
	setp.eq.s32 	%p1034, %r2777, 0;
	xor.b64  	%rd5077, %rd5076, 540;
	selp.b64 	%rd5078, %rd5076, %rd5077, %p1034;
	and.b32  	%r2778, %r2769, 2;
	setp.eq.s32 	%p1035, %r2778, 0;
	xor.b64  	%rd5079, %rd5078, 270;
	selp.b64 	%rd5080, %rd5078, %rd5079, %p1035;
	and.b64  	%rd5081, %rd5073, 1;
	setp.eq.b64 	%p1036, %rd5081, 1;
	xor.b64  	%rd5082, %rd5080, 135;
	selp.b64 	%rd5083, %rd5082, %rd5080, %p1036;
	xor.b64  	%rd5084, %rd5083, %rd5075;
	shr.u64 	%rd5085, %rd4549, 16;
	and.b64  	%rd5086, %rd5085, 240;
	add.s64 	%rd5087, %rd1, %rd5086;
	ld.local.v2.u64 	{%rd5088, %rd5089}, [%rd5087];
	xor.b64  	%rd5090, %rd5084, %rd5088;
	xor.b64  	%rd5091, %rd5089, %rd5074;
	shr.u64 	%rd5092, %rd5091, 60;
	cvt.u32.u64 	%r2779, %rd5092;
	mov.b64 	{%r2780, %r2781}, %rd5090;
	mov.b64 	{%r2782, %r2783}, %rd5091;
	shf.l.wrap.b32 	%r2784, %r2781, %r2782, 4;
	shf.l.wrap.b32 	%r2785, %r2782, %r2783, 4;
	mov.b64 	%rd5093, {%r2784, %r2785};
	shl.b64 	%rd5094, %rd5090, 4;
	and.b32  	%r2786, %r2779, 8;
	setp.eq.s32 	%p1037, %r2786, 0;
	selp.b64 	%rd5095, 0, 1080, %p1037;
	and.b32  	%r2787, %r2779, 4;
	setp.eq.s32 	%p1038, %r2787, 0;
	xor.b64  	%rd5096, %rd5095, 540;
	selp.b64 	%rd5097, %rd5095, %rd5096, %p1038;
	and.b32  	%r2788, %r2779, 2;
	setp.eq.s32 	%p1039, %r2788, 0;
	xor.b64  	%rd5098, %rd5097, 270;
	selp.b64 	%rd5099, %rd5097, %rd5098, %p1039;
	and.b64  	%rd5100, %rd5092, 1;
	setp.eq.b64 	%p1040, %rd5100, 1;
	xor.b64  	%rd5101, %rd5099, 135;
	selp.b64 	%rd5102, %rd5101, %rd5099, %p1040;
	xor.b64  	%rd5103, %rd5102, %rd5094;
	shr.u64 	%rd5104, %rd4549, 12;
	and.b64  	%rd5105, %rd5104, 240;
	add.s64 	%rd5106, %rd1, %rd5105;
	ld.local.v2.u64 	{%rd5107, %rd5108}, [%rd5106];
	xor.b64  	%rd5109, %rd5103, %rd5107;
	xor.b64  	%rd5110, %rd5108, %rd5093;
	shr.u64 	%rd5111, %rd5110, 60;
	cvt.u32.u64 	%r2789, %rd5111;
	mov.b64 	{%r2790, %r2791}, %rd5109;
	mov.b64 	{%r2792, %r2793}, %rd5110;
	shf.l.wrap.b32 	%r2794, %r2791, %r2792, 4;
	shf.l.wrap.b32 	%r2795, %r2792, %r2793, 4;
	mov.b64 	%rd5112, {%r2794, %r2795};
	shl.b64 	%rd5113, %rd5109, 4;
	and.b32  	%r2796, %r2789, 8;
	setp.eq.s32 	%p1041, %r2796, 0;
	selp.b64 	%rd5114, 0, 1080, %p1041;
	and.b32  	%r2797, %r2789, 4;
	setp.eq.s32 	%p1042, %r2797, 0;
	xor.b64  	%rd5115, %rd5114, 540;
	selp.b64 	%rd5116, %rd5114, %rd5115, %p1042;
	and.b32  	%r2798, %r2789, 2;
	setp.eq.s32 	%p1043, %r2798, 0;
	xor.b64  	%rd5117, %rd5116, 270;
	selp.b64 	%rd5118, %rd5116, %rd5117, %p1043;
	and.b64  	%rd5119, %rd5111, 1;
	setp.eq.b64 	%p1044, %rd5119, 1;
	xor.b64  	%rd5120, %rd5118, 135;
	selp.b64 	%rd5121, %rd5120, %rd5118, %p1044;
	xor.b64  	%rd5122, %rd5121, %rd5113;
	shr.u64 	%rd5123, %rd4549, 8;
	and.b64  	%rd5124, %rd5123, 240;
	add.s64 	%rd5125, %rd1, %rd5124;
	ld.local.v2.u64 	{%rd5126, %rd5127}, [%rd5125];
	xor.b64  	%rd5128, %rd5122, %rd5126;
	xor.b64  	%rd5129, %rd5127, %rd5112;
	shr.u64 	%rd5130, %rd5129, 60;
	cvt.u32.u64 	%r2799, %rd5130;
	mov.b64 	{%r2800, %r2801}, %rd5128;
	mov.b64 	{%r2802, %r2803}, %rd5129;
	shf.l.wrap.b32 	%r2804, %r2801, %r2802, 4;
	shf.l.wrap.b32 	%r2805, %r2802, %r2803, 4;
	mov.b64 	%rd5131, {%r2804, %r2805};
	shl.b64 	%rd5132, %rd5128, 4;
	and.b32  	%r2806, %r2799, 8;
	setp.eq.s32 	%p1045, %r2806, 0;
	selp.b64 	%rd5133, 0, 1080, %p1045;
	and.b32  	%r2807, %r2799, 4;
	setp.eq.s32 	%p1046, %r2807, 0;
	xor.b64  	%rd5134, %rd5133, 540;
	selp.b64 	%rd5135, %rd5133, %rd5134, %p1046;
	and.b32  	%r2808, %r2799, 2;
	setp.eq.s32 	%p1047, %r2808, 0;
	xor.b64  	%rd5136, %rd5135, 270;
	selp.b64 	%rd5137, %rd5135, %rd5136, %p1047;
	and.b64  	%rd5138, %rd5130, 1;
	setp.eq.b64 	%p1048, %rd5138, 1;
	xor.b64  	%rd5139, %rd5137, 135;
	selp.b64 	%rd5140, %rd5139, %rd5137, %p1048;
	xor.b64  	%rd5141, %rd5140, %rd5132;
	shr.u64 	%rd5142, %rd4549, 4;
	and.b64  	%rd5143, %rd5142, 240;
	add.s64 	%rd5144, %rd1, %rd5143;
	ld.local.v2.u64 	{%rd5145, %rd5146}, [%rd5144];
	xor.b64  	%rd5147, %rd5141, %rd5145;
	xor.b64  	%rd5148, %rd5146, %rd5131;
	shr.u64 	%rd5149, %rd5148, 60;
	cvt.u32.u64 	%r2809, %rd5149;
	mov.b64 	{%r2810, %r2811}, %rd5147;
	mov.b64 	{%r2812, %r2813}, %rd5148;
	shf.l.wrap.b32 	%r2814, %r2811, %r2812, 4;
	shf.l.wrap.b32 	%r2815, %r2812, %r2813, 4;
	mov.b64 	%rd5150, {%r2814, %r2815};
	shl.b64 	%rd5151, %rd5147, 4;
	and.b32  	%r2816, %r2809, 8;
	setp.eq.s32 	%p1049, %r2816, 0;
	selp.b64 	%rd5152, 0, 1080, %p1049;
	and.b32  	%r2817, %r2809, 4;
	setp.eq.s32 	%p1050, %r2817, 0;
	xor.b64  	%rd5153, %rd5152, 540;
	selp.b64 	%rd5154, %rd5152, %rd5153, %p1050;
	and.b32  	%r2818, %r2809, 2;
	setp.eq.s32 	%p1051, %r2818, 0;
	xor.b64  	%rd5155, %rd5154, 270;
	selp.b64 	%rd5156, %rd5154, %rd5155, %p1051;
	and.b64  	%rd5157, %rd5149, 1;
	setp.eq.b64 	%p1052, %rd5157, 1;
	xor.b64  	%rd5158, %rd5156, 135;
	selp.b64 	%rd5159, %rd5158, %rd5156, %p1052;
	xor.b64  	%rd5160, %rd5159, %rd5151;
	and.b64  	%rd5161, %rd4549, 240;
	add.s64 	%rd5162, %rd1, %rd5161;
	ld.local.v2.u64 	{%rd5163, %rd5164}, [%rd5162];
	xor.b64  	%rd5165, %rd5160, %rd5163;
	xor.b64  	%rd5166, %rd5164, %rd5150;
	shr.u64 	%rd5167, %rd5166, 60;
	cvt.u32.u64 	%r2819, %rd5167;
	mov.b64 	{%r2820, %r2821}, %rd5165;
	mov.b64 	{%r2822, %r2823}, %rd5166;
	shf.l.wrap.b32 	%r2824, %r2821, %r2822, 4;
	shf.l.wrap.b32 	%r2825, %r2822, %r2823, 4;
	mov.b64 	%rd5168, {%r2824, %r2825};
	shl.b64 	%rd5169, %rd5165, 4;
	and.b32  	%r2826, %r2819, 8;
	setp.eq.s32 	%p1053, %r2826, 0;
	selp.b64 	%rd5170, 0, 1080, %p1053;
	and.b32  	%r2827, %r2819, 4;
	setp.eq.s32 	%p1054, %r2827, 0;
	xor.b64  	%rd5171, %rd5170, 540;
	selp.b64 	%rd5172, %rd5170, %rd5171, %p1054;
	and.b32  	%r2828, %r2819, 2;
	setp.eq.s32 	%p1055, %r2828, 0;
	xor.b64  	%rd5173, %rd5172, 270;
	selp.b64 	%rd5174, %rd5172, %rd5173, %p1055;
	and.b64  	%rd5175, %rd5167, 1;
	setp.eq.b64 	%p1056, %rd5175, 1;
	xor.b64  	%rd5176, %rd5174, 135;
	selp.b64 	%rd5177, %rd5176, %rd5174, %p1056;
	xor.b64  	%rd5178, %rd5177, %rd5169;
	shl.b64 	%rd5179, %rd4549, 4;
	and.b64  	%rd5180, %rd5179, 240;
	add.s64 	%rd5181, %rd1, %rd5180;
	ld.local.v2.u64 	{%rd5182, %rd5183}, [%rd5181];
	xor.b64  	%rd5184, %rd5178, %rd5182;
	xor.b64  	%rd5185, %rd5183, %rd5168;
	xor.b64  	%rd10303, %rd5184, %rd10303;
	xor.b64  	%rd10302, %rd5185, %rd10302;
$L__BB2_16:
	add.s32 	%r2829, %r1, 2048;
	setp.ge.s32 	%p1057, %r2829, %r2;
	@%p1057 bra 	$L__BB2_18;
	ld.global.nc.u64 	%rd5186, [%rd2+32768];
	ld.global.nc.u64 	%rd5187, [%rd2+32776];
	ld.global.nc.u64 	%rd5188, [%rd3+32768];
	ld.global.nc.u64 	%rd5189, [%rd3+32776];
	mov.b64 	%rd5190, 0;
	st.local.v2.u64 	[%rd1], {%rd5190, %rd5190};
	st.local.v2.u64 	[%rd1+16], {%rd5186, %rd5187};
	shl.b64 	%rd5191, %rd5186, 1;
	mov.b64 	{%r2830, %r2831}, %rd5187;
	mov.b64 	{%r2832, %r2833}, %rd5186;
	shf.l.wrap.b32 	%r2834, %r2833, %r2830, 1;
	shf.l.wrap.b32 	%r2835, %r2830, %r2831, 1;
	mov.b64 	%rd5192, {%r2834, %r2835};
	xor.b64  	%rd5193, %rd5191, 135;
	setp.lt.s64 	%p1058, %rd5187, 0;
	selp.b64 	%rd5194, %rd5193, %rd5191, %p1058;
	st.local.v2.u64 	[%rd1+32], {%rd5194, %rd5192};
	xor.b64  	%rd5195, %rd5186, %rd5194;
	xor.b64  	%rd5196, %rd5187, %rd5192;
	st.local.v2.u64 	[%rd1+48], {%rd5195, %rd5196};
	shl.b64 	%rd5197, %rd5194, 1;
	mov.b64 	{%r2836, %r2837}, %rd5194;
	mov.b64 	{%r2838, %r2839}, %rd5192;
	shf.l.wrap.b32 	%r2840, %r2837, %r2838, 1;
	shf.l.wrap.b32 	%r2841, %r2838, %r2839, 1;
	mov.b64 	%rd5198, {%r2840, %r2841};
	xor.b64  	%rd5199, %rd5197, 135;
	setp.lt.s64 	%p1059, %rd5192, 0;
	selp.b64 	%rd5200, %rd5199, %rd5197, %p1059;
	st.local.v2.u64 	[%rd1+64], {%rd5200, %rd5198};
	xor.b64  	%rd5201, %rd5186, %rd5200;
	xor.b64  	%rd5202, %rd5187, %rd5198;
	st.local.v2.u64 	[%rd1+80], {%rd5201, %rd5202};
	shl.b64 	%rd5203, %rd5195, 1;
	mov.b64 	{%r2842, %r2843}, %rd5195;
	mov.b64 	{%r2844, %r2845}, %rd5196;
	shf.l.wrap.b32 	%r2846, %r2843, %r2844, 1;
	shf.l.wrap.b32 	%r2847, %r2844, %r2845, 1;
	mov.b64 	%rd5204, {%r2846, %r2847};
	xor.b64  	%rd5205, %rd5203, 135;
	setp.lt.s64 	%p1060, %rd5196, 0;
	selp.b64 	%rd5206, %rd5205, %rd5203, %p1060;
	st.local.v2.u64 	[%rd1+96], {%rd5206, %rd5204};
	xor.b64  	%rd5207, %rd5186, %rd5206;
	xor.b64  	%rd5208, %rd5187, %rd5204;
	st.local.v2.u64 	[%rd1+112], {%rd5207, %rd5208};
	shl.b64 	%rd5209, %rd5200, 1;
	mov.b64 	{%r2848, %r2849}, %rd5200;
	mov.b64 	{%r2850, %r2851}, %rd5198;
	shf.l.wrap.b32 	%r2852, %r2849, %r2850, 1;
	shf.l.wrap.b32 	%r2853, %r2850, %r2851, 1;
	mov.b64 	%rd5210, {%r2852, %r2853};
	xor.b64  	%rd5211, %rd5209, 135;
	setp.lt.s64 	%p1061, %rd5198, 0;
	selp.b64 	%rd5212, %rd5211, %rd5209, %p1061;
	st.local.v2.u64 	[%rd1+128], {%rd5212, %rd5210};
	xor.b64  	%rd5213, %rd5186, %rd5212;
	xor.b64  	%rd5214, %rd5187, %rd5210;
	st.local.v2.u64 	[%rd1+144], {%rd5213, %rd5214};
	shl.b64 	%rd5215, %rd5201, 1;
	mov.b64 	{%r2854, %r2855}, %rd5201;
	mov.b64 	{%r2856, %r2857}, %rd5202;
	shf.l.wrap.b32 	%r2858, %r2855, %r2856, 1;
	shf.l.wrap.b32 	%r2859, %r2856, %r2857, 1;
	mov.b64 	%rd5216, {%r2858, %r2859};
	xor.b64  	%rd5217, %rd5215, 135;
	setp.lt.s64 	%p1062, %rd5202, 0;
	selp.b64 	%rd5218, %rd5217, %rd5215, %p1062;
	st.local.v2.u64 	[%rd1+160], {%rd5218, %rd5216};
	xor.b64  	%rd5219, %rd5186, %rd5218;
	xor.b64  	%rd5220, %rd5187, %rd5216;
	st.local.v2.u64 	[%rd1+176], {%rd5219, %rd5220};
	shl.b64 	%rd5221, %rd5206, 1;
	mov.b64 	{%r2860, %r2861}, %rd5206;
	mov.b64 	{%r2862, %r2863}, %rd5204;
	shf.l.wrap.b32 	%r2864, %r2861, %r2862, 1;
	shf.l.wrap.b32 	%r2865, %r2862, %r2863, 1;
	mov.b64 	%rd5222, {%r2864, %r2865};
	xor.b64  	%rd5223, %rd5221, 135;
	setp.lt.s64 	%p1063, %rd5204, 0;
	selp.b64 	%rd5224, %rd5223, %rd5221, %p1063;
	st.local.v2.u64 	[%rd1+192], {%rd5224, %rd5222};
	xor.b64  	%rd5225, %rd5186, %rd5224;
	xor.b64  	%rd5226, %rd5187, %rd5222;
	st.local.v2.u64 	[%rd1+208], {%rd5225, %rd5226};
	shl.b64 	%rd5227, %rd5207, 1;
	mov.b64 	{%r2866, %r2867}, %rd5207;
	mov.b64 	{%r2868, %r2869}, %rd5208;
	shf.l.wrap.b32 	%r2870, %r2867, %r2868, 1;
	shf.l.wrap.b32 	%r2871, %r2868, %r2869, 1;
	mov.b64 	%rd5228, {%r2870, %r2871};
	xor.b64  	%rd5229, %rd5227, 135;
	setp.lt.s64 	%p1064, %rd5208, 0;
	selp.b64 	%rd5230, %rd5229, %rd5227, %p1064;
	st.local.v2.u64 	[%rd1+224], {%rd5230, %rd5228};
	xor.b64  	%rd5231, %rd5186, %rd5230;
	xor.b64  	%rd5232, %rd5187, %rd5228;
	st.local.v2.u64 	[%rd1+240], {%rd5231, %rd5232};
	shr.u64 	%rd5233, %rd5189, 56;
	and.b64  	%rd5234, %rd5233, 240;
	add.s64 	%rd5235, %rd1, %rd5234;
	ld.local.v2.u64 	{%rd5236, %rd5237}, [%rd5235];
	shr.u64 	%rd5238, %rd5237, 60;
	cvt.u32.u64 	%r2872, %rd5238;
	mov.b64 	{%r2873, %r2874}, %rd5237;
	mov.b64 	{%r2875, %r2876}, %rd5236;
	shf.l.wrap.b32 	%r2877, %r2876, %r2873, 4;
	shf.l.wrap.b32 	%r2878, %r2873, %r2874, 4;
	mov.b64 	%rd5239, {%r2877, %r2878};
	shl.b64 	%rd5240, %rd5236, 4;
	and.b32  	%r2879, %r2872, 8;
	setp.eq.s32 	%p1065, %r2879, 0;
	selp.b64 	%rd5241, 0, 1080, %p1065;
	and.b32  	%r2880, %r2872, 4;
	setp.eq.s32 	%p1066, %r2880, 0;
	xor.b64  	%rd5242, %rd5241, 540;
	selp.b64 	%rd5243, %rd5241, %rd5242, %p1066;
	and.b32  	%r2881, %r2872, 2;
	setp.eq.s32 	%p1067, %r2881, 0;
	xor.b64  	%rd5244, %rd5243, 270;
	selp.b64 	%rd5245, %rd5243, %rd5244, %p1067;
	and.b64  	%rd5246, %rd5238, 1;
	setp.eq.b64 	%p1068, %rd5246, 1;
	xor.b64  	%rd5247, %rd5245, 135;
	selp.b64 	%rd5248, %rd5247, %rd5245, %p1068;
	xor.b64  	%rd5249, %rd5248, %rd5240;
	shr.u64 	%rd5250, %rd5189, 52;
	and.b64  	%rd5251, %rd5250, 240;
	add.s64 	%rd5252, %rd1, %rd5251;
	ld.local.v2.u64 	{%rd5253, %rd5254}, [%rd5252];
	xor.b64  	%rd5255, %rd5249, %rd5253;
	xor.b64  	%rd5256, %rd5254, %rd5239;
	shr.u64 	%rd5257, %rd5256, 60;
	cvt.u32.u64 	%r2882, %rd5257;
	mov.b64 	{%r2883, %r2884}, %rd5255;
	mov.b64 	{%r2885, %r2886}, %rd5256;
	shf.l.wrap.b32 	%r2887, %r2884, %r2885, 4;
	shf.l.wrap.b32 	%r2888, %r2885, %r2886, 4;
	mov.b64 	%rd5258, {%r2887, %r2888};
	shl.b64 	%rd5259, %rd5255, 4;
	and.b32  	%r2889, %r2882, 8;
	setp.eq.s32 	%p1069, %r2889, 0;
	selp.b64 	%rd5260, 0, 1080, %p1069;
	and.b32  	%r2890, %r2882, 4;
	setp.eq.s32 	%p1070, %r2890, 0;
	xor.b64  	%rd5261, %rd5260, 540;
	selp.b64 	%rd5262, %rd5260, %rd5261, %p1070;
	and.b32  	%r2891, %r2882, 2;
	setp.eq.s32 	%p1071, %r2891, 0;
	xor.b64  	%rd5263, %rd5262, 270;
	selp.b64 	%rd5264, %rd5262, %rd5263, %p1071;
	and.b64  	%rd5265, %rd5257, 1;
	setp.eq.b64 	%p1072, %rd5265, 1;
	xor.b64  	%rd5266, %rd5264, 135;
	selp.b64 	%rd5267, %rd5266, %rd5264, %p1072;
	xor.b64  	%rd5268, %rd5267, %rd5259;
	shr.u64 	%rd5269, %rd5189, 48;
	and.b64  	%rd5270, %rd5269, 240;
	add.s64 	%rd5271, %rd1, %rd5270;
	ld.local.v2.u64 	{%rd5272, %rd5273}, [%rd5271];
	xor.b64  	%rd5274, %rd5268, %rd5272;
	xor.b64  	%rd5275, %rd5273, %rd5258;
	shr.u64 	%rd5276, %rd5275, 60;
	cvt.u32.u64 	%r2892, %rd5276;
	mov.b64 	{%r2893, %r2894}, %rd5274;
	mov.b64 	{%r2895, %r2896}, %rd5275;
	shf.l.wrap.b32 	%r2897, %r2894, %r2895, 4;
	shf.l.wrap.b32 	%r2898, %r2895, %r2896, 4;
	mov.b64 	%rd5277, {%r2897, %r2898};
	shl.b64 	%rd5278, %rd5274, 4;
	and.b32  	%r2899, %r2892, 8;
	setp.eq.s32 	%p1073, %r2899, 0;
	selp.b64 	%rd5279, 0, 1080, %p1073;
	and.b32  	%r2900, %r2892, 4;
	setp.eq.s32 	%p1074, %r2900, 0;
	xor.b64  	%rd5280, %rd5279, 540;
	selp.b64 	%rd5281, %rd5279, %rd5280, %p1074;
	and.b32  	%r2901, %r2892, 2;
	setp.eq.s32 	%p1075, %r2901, 0;
	xor.b64  	%rd5282, %rd5281, 270;
	selp.b64 	%rd5283, %rd5281, %rd5282, %p1075;
	and.b64  	%rd5284, %rd5276, 1;
	setp.eq.b64 	%p1076, %rd5284, 1;
	xor.b64  	%rd5285, %rd5283, 135;
	selp.b64 	%rd5286, %rd5285, %rd5283, %p1076;
	xor.b64  	%rd5287, %rd5286, %rd5278;
	shr.u64 	%rd5288, %rd5189, 44;
	and.b64  	%rd5289, %rd5288, 240;
	add.s64 	%rd5290, %rd1, %rd5289;
	ld.local.v2.u64 	{%rd5291, %rd5292}, [%rd5290];
	xor.b64  	%rd5293, %rd5287, %rd5291;
	xor.b64  	%rd5294, %rd5292, %rd5277;
	shr.u64 	%rd5295, %rd5294, 60;
	cvt.u32.u64 	%r2902, %rd5295;
	mov.b64 	{%r2903, %r2904}, %rd5293;
	mov.b64 	{%r2905, %r2906}, %rd5294;
	shf.l.wrap.b32 	%r2907, %r2904, %r2905, 4;
	shf.l.wrap.b32 	%r2908, %r2905, %r2906, 4;
	mov.b64 	%rd5296, {%r2907, %r2908};
	shl.b64 	%rd5297, %rd5293, 4;
	and.b32  	%r2909, %r2902, 8;
	setp.eq.s32 	%p1077, %r2909, 0;
	selp.b64 	%rd5298, 0, 1080, %p1077;
	and.b32  	%r2910, %r2902, 4;
	setp.eq.s32 	%p1078, %r2910, 0;
	xor.b64  	%rd5299, %rd5298, 540;
	selp.b64 	%rd5300, %rd5298, %rd5299, %p1078;
	and.b32  	%r2911, %r2902, 2;
	setp.eq.s32 	%p1079, %r2911, 0;
	xor.b64  	%rd5301, %rd5300, 270;
	selp.b64 	%rd5302, %rd5300, %rd5301, %p1079;
	and.b64  	%rd5303, %rd5295, 1;
	setp.eq.b64 	%p1080, %rd5303, 1;
	xor.b64  	%rd5304, %rd5302, 135;
	selp.b64 	%rd5305, %rd5304, %rd5302, %p1080;
	xor.b64  	%rd5306, %rd5305, %rd5297;
	shr.u64 	%rd5307, %rd5189, 40;
	and.b64  	%rd5308, %rd5307, 240;
	add.s64 	%rd5309, %rd1, %rd5308;
	ld.local.v2.u64 	{%rd5310, %rd5311}, [%rd5309];
	xor.b64  	%rd5312, %rd5306, %rd5310;
	xor.b64  	%rd5313, %rd5311, %rd5296;
	shr.u64 	%rd5314, %rd5313, 60;
	cvt.u32.u64 	%r2912, %rd5314;
	mov.b64 	{%r2913, %r2914}, %rd5312;
	mov.b64 	{%r2915, %r2916}, %rd5313;
	shf.l.wrap.b32 	%r2917, %r2914, %r2915, 4;
	shf.l.wrap.b32 	%r2918, %r2915, %r2916, 4;
	mov.b64 	%rd5315, {%r2917, %r2918};
	shl.b64 	%rd5316, %rd5312, 4;
	and.b32  	%r2919, %r2912, 8;
	setp.eq.s32 	%p1081, %r2919, 0;
	selp.b64 	%rd5317, 0, 1080, %p1081;
	and.b32  	%r2920, %r2912, 4;
	setp.eq.s32 	%p1082, %r2920, 0;
	xor.b64  	%rd5318, %rd5317, 540;
	selp.b64 	%rd5319, %rd5317, %rd5318, %p1082;
	and.b32  	%r2921, %r2912, 2;
	setp.eq.s32 	%p1083, %r2921, 0;
	xor.b64  	%rd5320, %rd5319, 270;
	selp.b64 	%rd5321, %rd5319, %rd5320, %p1083;
	and.b64  	%rd5322, %rd5314, 1;
	setp.eq.b64 	%p1084, %rd5322, 1;
	xor.b64  	%rd5323, %rd5321, 135;
	selp.b64 	%rd5324, %rd5323, %rd5321, %p1084;
	xor.b64  	%rd5325, %rd5324, %rd5316;
	shr.u64 	%rd5326, %rd5189, 36;
	and.b64  	%rd5327, %rd5326, 240;
	add.s64 	%rd5328, %rd1, %rd5327;
	ld.local.v2.u64 	{%rd5329, %rd5330}, [%rd5328];
	xor.b64  	%rd5331, %rd5325, %rd5329;
	xor.b64  	%rd5332, %rd5330, %rd5315;
	shr.u64 	%rd5333, %rd5332, 60;
	cvt.u32.u64 	%r2922, %rd5333;
	mov.b64 	{%r2923, %r2924}, %rd5331;
	mov.b64 	{%r2925, %r2926}, %rd5332;
	shf.l.wrap.b32 	%r2927, %r2924, %r2925, 4;
	shf.l.wrap.b32 	%r2928, %r2925, %r2926, 4;
	mov.b64 	%rd5334, {%r2927, %r2928};
	shl.b64 	%rd5335, %rd5331, 4;
	and.b32  	%r2929, %r2922, 8;
	setp.eq.s32 	%p1085, %r2929, 0;
	selp.b64 	%rd5336, 0, 1080, %p1085;
	and.b32  	%r2930, %r2922, 4;
	setp.eq.s32 	%p1086, %r2930, 0;
	xor.b64  	%rd5337, %rd5336, 540;
	selp.b64 	%rd5338, %rd5336, %rd5337, %p1086;
	and.b32  	%r2931, %r2922, 2;
	setp.eq.s32 	%p1087, %r2931, 0;
	xor.b64  	%rd5339, %rd5338, 270;
	selp.b64 	%rd5340, %rd5338, %rd5339, %p1087;
	and.b64  	%rd5341, %rd5333, 1;
	setp.eq.b64 	%p1088, %rd5341, 1;
	xor.b64  	%rd5342, %rd5340, 135;
	selp.b64 	%rd5343, %rd5342, %rd5340, %p1088;
	xor.b64  	%rd5344, %rd5343, %rd5335;
	shr.u64 	%rd5345, %rd5189, 32;
	and.b64  	%rd5346, %rd5345, 240;
	add.s64 	%rd5347, %rd1, %rd5346;
	ld.local.v2.u64 	{%rd5348, %rd5349}, [%rd5347];
	xor.b64  	%rd5350, %rd5344, %rd5348;
	xor.b64  	%rd5351, %rd5349, %rd5334;
	shr.u64 	%rd5352, %rd5351, 60;
	cvt.u32.u64 	%r2932, %rd5352;
	mov.b64 	{%r2933, %r2934}, %rd5350;
	mov.b64 	{%r2935, %r2936}, %rd5351;
	shf.l.wrap.b32 	%r2937, %r2934, %r2935, 4;
	shf.l.wrap.b32 	%r2938, %r2935, %r2936, 4;
	mov.b64 	%rd5353, {%r2937, %r2938};
	shl.b64 	%rd5354, %rd5350, 4;
	and.b32  	%r2939, %r2932, 8;
	setp.eq.s32 	%p1089, %r2939, 0;
	selp.b64 	%rd5355, 0, 1080, %p1089;
	and.b32  	%r2940, %r2932, 4;
	setp.eq.s32 	%p1090, %r2940, 0;
	xor.b64  	%rd5356, %rd5355, 540;
	selp.b64 	%rd5357, %rd5355, %rd5356, %p1090;
	and.b32  	%r2941, %r2932, 2;
	setp.eq.s32 	%p1091, %r2941, 0;
	xor.b64  	%rd5358, %rd5357, 270;
	selp.b64 	%rd5359, %rd5357, %rd5358, %p1091;
	and.b64  	%rd5360, %rd5352, 1;
	setp.eq.b64 	%p1092, %rd5360, 1;
	xor.b64  	%rd5361, %rd5359, 135;
	selp.b64 	%rd5362, %rd5361, %rd5359, %p1092;
	xor.b64  	%rd5363, %rd5362, %rd5354;
	shr.u64 	%rd5364, %rd5189, 28;
	and.b64  	%rd5365, %rd5364, 240;
	add.s64 	%rd5366, %rd1, %rd5365;
	ld.local.v2.u64 	{%rd5367, %rd5368}, [%rd5366];
	xor.b64  	%rd5369, %rd5363, %rd5367;
	xor.b64  	%rd5370, %rd5368, %rd5353;
	shr.u64 	%rd5371, %rd5370, 60;
	cvt.u32.u64 	%r2942, %rd5371;
	mov.b64 	{%r2943, %r2944}, %rd5369;
	mov.b64 	{%r2945, %r2946}, %rd5370;
	shf.l.wrap.b32 	%r2947, %r2944, %r2945, 4;
	shf.l.wrap.b32 	%r2948, %r2945, %r2946, 4;
	mov.b64 	%rd5372, {%r2947, %r2948};
	shl.b64 	%rd5373, %rd5369, 4;
	and.b32  	%r2949, %r2942, 8;
	setp.eq.s32 	%p1093, %r2949, 0;
	selp.b64 	%rd5374, 0, 1080, %p1093;
	and.b32  	%r2950, %r2942, 4;
	setp.eq.s32 	%p1094, %r2950, 0;
	xor.b64  	%rd5375, %rd5374, 540;
	selp.b64 	%rd5376, %rd5374, %rd5375, %p1094;
	and.b32  	%r2951, %r2942, 2;
	setp.eq.s32 	%p1095, %r2951, 0;
	xor.b64  	%rd5377, %rd5376, 270;
	selp.b64 	%rd5378, %rd5376, %rd5377, %p1095;
	and.b64  	%rd5379, %rd5371, 1;
	setp.eq.b64 	%p1096, %rd5379, 1;
	xor.b64  	%rd5380, %rd5378, 135;
	selp.b64 	%rd5381, %rd5380, %rd5378, %p1096;
	xor.b64  	%rd5382, %rd5381, %rd5373;
	shr.u64 	%rd5383, %rd5189, 24;
	and.b64  	%rd5384, %rd5383, 240;
	add.s64 	%rd5385, %rd1, %rd5384;
	ld.local.v2.u64 	{%rd5386, %rd5387}, [%rd5385];
	xor.b64  	%rd5388, %rd5382, %rd5386;
	xor.b64  	%rd5389, %rd5387, %rd5372;
	shr.u64 	%rd5390, %rd5389, 60;
	cvt.u32.u64 	%r2952, %rd5390;
	mov.b64 	{%r2953, %r2954}, %rd5388;
	mov.b64 	{%r2955, %r2956}, %rd5389;
	shf.l.wrap.b32 	%r2957, %r2954, %r2955, 4;
	shf.l.wrap.b32 	%r2958, %r2955, %r2956, 4;
	mov.b64 	%rd5391, {%r2957, %r2958};
	shl.b64 	%rd5392, %rd5388, 4;
	and.b32  	%r2959, %r2952, 8;
	setp.eq.s32 	%p1097, %r2959, 0;
	selp.b64 	%rd5393, 0, 1080, %p1097;
	and.b32  	%r2960, %r2952, 4;
	setp.eq.s32 	%p1098, %r2960, 0;
	xor.b64  	%rd5394, %rd5393, 540;
	selp.b64 	%rd5395, %rd5393, %rd5394, %p1098;
	and.b32  	%r2961, %r2952, 2;
	setp.eq.s32 	%p1099, %r2961, 0;
	xor.b64  	%rd5396, %rd5395, 270;
	selp.b64 	%rd5397, %rd5395, %rd5396, %p1099;
	and.b64  	%rd5398, %rd5390, 1;
	setp.eq.b64 	%p1100, %rd5398, 1;
	xor.b64  	%rd5399, %rd5397, 135;
	selp.b64 	%rd5400, %rd5399, %rd5397, %p1100;
	xor.b64  	%rd5401, %rd5400, %rd5392;
	shr.u64 	%rd5402, %rd5189, 20;
	and.b64  	%rd5403, %rd5402, 240;
	add.s64 	%rd5404, %rd1, %rd5403;
	ld.local.v2.u64 	{%rd5405, %rd5406}, [%rd5404];
	xor.b64  	%rd5407, %rd5401, %rd5405;
	xor.b64  	%rd5408, %rd5406, %rd5391;
	shr.u64 	%rd5409, %rd5408, 60;
	cvt.u32.u64 	%r2962, %rd5409;
	mov.b64 	{%r2963, %r2964}, %rd5407;
	mov.b64 	{%r2965, %r2966}, %rd5408;
	shf.l.wrap.b32 	%r2967, %r2964, %r2965, 4;
	shf.l.wrap.b32 	%r2968, %r2965, %r2966, 4;
	mov.b64 	%rd5410, {%r2967, %r2968};
	shl.b64 	%rd5411, %rd5407, 4;
	and.b32  	%r2969, %r2962, 8;
	setp.eq.s32 	%p1101, %r2969, 0;
	selp.b64 	%rd5412, 0, 1080, %p1101;
	and.b32  	%r2970, %r2962, 4;
	setp.eq.s32 	%p1102, %r2970, 0;
	xor.b64  	%rd5413, %rd5412, 540;
	selp.b64 	%rd5414, %rd5412, %rd5413, %p1102;
	and.b32  	%r2971, %r2962, 2;
	setp.eq.s32 	%p1103, %r2971, 0;
	xor.b64  	%rd5415, %rd5414, 270;
	selp.b64 	%rd5416, %rd5414, %rd5415, %p1103;
	and.b64  	%rd5417, %rd5409, 1;
	setp.eq.b64 	%p1104, %rd5417, 1;
	xor.b64  	%rd5418, %rd5416, 135;
	selp.b64 	%rd5419, %rd5418, %rd5416, %p1104;
	xor.b64  	%rd5420, %rd5419, %rd5411;
	shr.u64 	%rd5421, %rd5189, 16;
	and.b64  	%rd5422, %rd5421, 240;
	add.s64 	%rd5423, %rd1, %rd5422;
	ld.local.v2.u64 	{%rd5424, %rd5425}, [%rd5423];
	xor.b64  	%rd5426, %rd5420, %rd5424;
	xor.b64  	%rd5427, %rd5425, %rd5410;
	shr.u64 	%rd5428, %rd5427, 60;
	cvt.u32.u64 	%r2972, %rd5428;
	mov.b64 	{%r2973, %r2974}, %rd5426;
	mov.b64 	{%r2975, %r2976}, %rd5427;
	shf.l.wrap.b32 	%r2977, %r2974, %r2975, 4;
	shf.l.wrap.b32 	%r2978, %r2975, %r2976, 4;
	mov.b64 	%rd5429, {%r2977, %r2978};
	shl.b64 	%rd5430, %rd5426, 4;
	and.b32  	%r2979, %r2972, 8;
	setp.eq.s32 	%p1105, %r2979, 0;
	selp.b64 	%rd5431, 0, 1080, %p1105;
	and.b32  	%r2980, %r2972, 4;
	setp.eq.s32 	%p1106, %r2980, 0;
	xor.b64  	%rd5432, %rd5431, 540;
	selp.b64 	%rd5433, %rd5431, %rd5432, %p1106;
	and.b32  	%r2981, %r2972, 2;
	setp.eq.s32 	%p1107, %r2981, 0;
	xor.b64  	%rd5434, %rd5433, 270;
	selp.b64 	%rd5435, %rd5433, %rd5434, %p1107;
	and.b64  	%rd5436, %rd5428, 1;
	setp.eq.b64 	%p1108, %rd5436, 1;
	xor.b64  	%rd5437, %rd5435, 135;
	selp.b64 	%rd5438, %rd5437, %rd5435, %p1108;
	xor.b64  	%rd5439, %rd5438, %rd5430;
	shr.u64 	%rd5440, %rd5189, 12;
	and.b64  	%rd5441, %rd5440, 240;
	add.s64 	%rd5442, %rd1, %rd5441;
	ld.local.v2.u64 	{%rd5443, %rd5444}, [%rd5442];
	xor.b64  	%rd5445, %rd5439, %rd5443;
	xor.b64  	%rd5446, %rd5444, %rd5429;
	shr.u64 	%rd5447, %rd5446, 60;
	cvt.u32.u64 	%r2982, %rd5447;
	mov.b64 	{%r2983, %r2984}, %rd5445;
	mov.b64 	{%r2985, %r2986}, %rd5446;
	shf.l.wrap.b32 	%r2987, %r2984, %r2985, 4;
	shf.l.wrap.b32 	%r2988, %r2985, %r2986, 4;
	mov.b64 	%rd5448, {%r2987, %r2988};
	shl.b64 	%rd5449, %rd5445, 4;
	and.b32  	%r2989, %r2982, 8;
	setp.eq.s32 	%p1109, %r2989, 0;
	selp.b64 	%rd5450, 0, 1080, %p1109;
	and.b32  	%r2990, %r2982, 4;
	setp.eq.s32 	%p1110, %r2990, 0;
	xor.b64  	%rd5451, %rd5450, 540;
	selp.b64 	%rd5452, %rd5450, %rd5451, %p1110;
	and.b32  	%r2991, %r2982, 2;
	setp.eq.s32 	%p1111, %r2991, 0;
	xor.b64  	%rd5453, %rd5452, 270;
	selp.b64 	%rd5454, %rd5452, %rd5453, %p1111;
	and.b64  	%rd5455, %rd5447, 1;
	setp.eq.b64 	%p1112, %rd5455, 1;
	xor.b64  	%rd5456, %rd5454, 135;
	selp.b64 	%rd5457, %rd5456, %rd5454, %p1112;
	xor.b64  	%rd5458, %rd5457, %rd5449;
	shr.u64 	%rd5459, %rd5189, 8;
	and.b64  	%rd5460, %rd5459, 240;
	add.s64 	%rd5461, %rd1, %rd5460;
	ld.local.v2.u64 	{%rd5462, %rd5463}, [%rd5461];
	xor.b64  	%rd5464, %rd5458, %rd5462;
	xor.b64  	%rd5465, %rd5463, %rd5448;
	shr.u64 	%rd5466, %rd5465, 60;
	cvt.u32.u64 	%r2992, %rd5466;
	mov.b64 	{%r2993, %r2994}, %rd5464;
	mov.b64 	{%r2995, %r2996}, %rd5465;
	shf.l.wrap.b32 	%r2997, %r2994, %r2995, 4;
	shf.l.wrap.b32 	%r2998, %r2995, %r2996, 4;
	mov.b64 	%rd5467, {%r2997, %r2998};
	shl.b64 	%rd5468, %rd5464, 4;
	and.b32  	%r2999, %r2992, 8;
	setp.eq.s32 	%p1113, %r2999, 0;
	selp.b64 	%rd5469, 0, 1080, %p1113;
	and.b32  	%r3000, %r2992, 4;
	setp.eq.s32 	%p1114, %r3000, 0;
	xor.b64  	%rd5470, %rd5469, 540;
	selp.b64 	%rd5471, %rd5469, %rd5470, %p1114;
	and.b32  	%r3001, %r2992, 2;
	setp.eq.s32 	%p1115, %r3001, 0;
	xor.b64  	%rd5472, %rd5471, 270;
	selp.b64 	%rd5473, %rd5471, %rd5472, %p1115;
	and.b64  	%rd5474, %rd5466, 1;
	setp.eq.b64 	%p1116, %rd5474, 1;
	xor.b64  	%rd5475, %rd5473, 135;
	selp.b64 	%rd5476, %rd5475, %rd5473, %p1116;
	xor.b64  	%rd5477, %rd5476, %rd5468;
	shr.u64 	%rd5478, %rd5189, 4;
	and.b64  	%rd5479, %rd5478, 240;
	add.s64 	%rd5480, %rd1, %rd5479;
	ld.local.v2.u64 	{%rd5481, %rd5482}, [%rd5480];
	xor.b64  	%rd5483, %rd5477, %rd5481;
	xor.b64  	%rd5484, %rd5482, %rd5467;
	shr.u64 	%rd5485, %rd5484, 60;
	cvt.u32.u64 	%r3002, %rd5485;
	mov.b64 	{%r3003, %r3004}, %rd5483;
	mov.b64 	{%r3005, %r3006}, %rd5484;
	shf.l.wrap.b32 	%r3007, %r3004, %r3005, 4;
	shf.l.wrap.b32 	%r3008, %r3005, %r3006, 4;
	mov.b64 	%rd5486, {%r3007, %r3008};
	shl.b64 	%rd5487, %rd5483, 4;
	and.b32  	%r3009, %r3002, 8;
	setp.eq.s32 	%p1117, %r3009, 0;
	selp.b64 	%rd5488, 0, 1080, %p1117;
	and.b32  	%r3010, %r3002, 4;
	setp.eq.s32 	%p1118, %r3010, 0;
	xor.b64  	%rd5489, %rd5488, 540;
	selp.b64 	%rd5490, %rd5488, %rd5489, %p1118;
	and.b32  	%r3011, %r3002, 2;
	setp.eq.s32 	%p1119, %r3011, 0;
	xor.b64  	%rd5491, %rd5490, 270;
	selp.b64 	%rd5492, %rd5490, %rd5491, %p1119;
	and.b64  	%rd5493, %rd5485, 1;
	setp.eq.b64 	%p1120, %rd5493, 1;
	xor.b64  	%rd5494, %rd5492, 135;
	selp.b64 	%rd5495, %rd5494, %rd5492, %p1120;
	xor.b64  	%rd5496, %rd5495, %rd5487;
	and.b64  	%rd5497, %rd5189, 240;
	add.s64 	%rd5498, %rd1, %rd5497;
	ld.local.v2.u64 	{%rd5499, %rd5500}, [%rd5498];
	xor.b64  	%rd5501, %rd5496, %rd5499;
	xor.b64  	%rd5502, %rd5500, %rd5486;
	shr.u64 	%rd5503, %rd5502, 60;
	cvt.u32.u64 	%r3012, %rd5503;
	mov.b64 	{%r3013, %r3014}, %rd5501;
	mov.b64 	{%r3015, %r3016}, %rd5502;
	shf.l.wrap.b32 	%r3017, %r3014, %r3015, 4;
	shf.l.wrap.b32 	%r3018, %r3015, %r3016, 4;
	mov.b64 	%rd5504, {%r3017, %r3018};
	shl.b64 	%rd5505, %rd5501, 4;
	and.b32  	%r3019, %r3012, 8;
	setp.eq.s32 	%p1121, %r3019, 0;
	selp.b64 	%rd5506, 0, 1080, %p1121;
	and.b32  	%r3020, %r3012, 4;
	setp.eq.s32 	%p1122, %r3020, 0;
	xor.b64  	%rd5507, %rd5506, 540;
	selp.b64 	%rd5508, %rd5506, %rd5507, %p1122;
	and.b32  	%r3021, %r3012, 2;
	setp.eq.s32 	%p1123, %r3021, 0;
	xor.b64  	%rd5509, %rd5508, 270;
	selp.b64 	%rd5510, %rd5508, %rd5509, %p1123;
	and.b64  	%rd5511, %rd5503, 1;
	setp.eq.b64 	%p1124, %rd5511, 1;
	xor.b64  	%rd5512, %rd5510, 135;
	selp.b64 	%rd5513, %rd5512, %rd5510, %p1124;
	xor.b64  	%rd5514, %rd5513, %rd5505;
	shl.b64 	%rd5515, %rd5189, 4;
	and.b64  	%rd5516, %rd5515, 240;
	add.s64 	%rd5517, %rd1, %rd5516;
	ld.local.v2.u64 	{%rd5518, %rd5519}, [%rd5517];
	xor.b64  	%rd5520, %rd5514, %rd5518;
	xor.b64  	%rd5521, %rd5519, %rd5504;
	shr.u64 	%rd5522, %rd5521, 60;
	cvt.u32.u64 	%r3022, %rd5522;
	mov.b64 	{%r3023, %r3024}, %rd5520;
	mov.b64 	{%r3025, %r3026}, %rd5521;
	shf.l.wrap.b32 	%r3027, %r3024, %r3025, 4;
	shf.l.wrap.b32 	%r3028, %r3025, %r3026, 4;
	mov.b64 	%rd5523, {%r3027, %r3028};
	shl.b64 	%rd5524, %rd5520, 4;
	and.b32  	%r3029, %r3022, 8;
	setp.eq.s32 	%p1125, %r3029, 0;
	selp.b64 	%rd5525, 0, 1080, %p1125;
	and.b32  	%r3030, %r3022, 4;
	setp.eq.s32 	%p1126, %r3030, 0;
	xor.b64  	%rd5526, %rd5525, 540;
	selp.b64 	%rd5527, %rd5525, %rd5526, %p1126;
	and.b32  	%r3031, %r3022, 2;
	setp.eq.s32 	%p1127, %r3031, 0;
	xor.b64  	%rd5528, %rd5527, 270;
	selp.b64 	%rd5529, %rd5527, %rd5528, %p1127;
	and.b64  	%rd5530, %rd5522, 1;
	setp.eq.b64 	%p1128, %rd5530, 1;
	xor.b64  	%rd5531, %rd5529, 135;
	selp.b64 	%rd5532, %rd5531, %rd5529, %p1128;
	xor.b64  	%rd5533, %rd5532, %rd5524;
	shr.u64 	%rd5534, %rd5188, 56;
	and.b64  	%rd5535, %rd5534, 240;
	add.s64 	%rd5536, %rd1, %rd5535;
	ld.local.v2.u64 	{%rd5537, %rd5538}, [%rd5536];
	xor.b64  	%rd5539, %rd5533, %rd5537;
	xor.b64  	%rd5540, %rd5538, %rd5523;
	shr.u64 	%rd5541, %rd5540, 60;
	cvt.u32.u64 	%r3032, %rd5541;
	mov.b64 	{%r3033, %r3034}, %rd5539;
	mov.b64 	{%r3035, %r3036}, %rd5540;
	shf.l.wrap.b32 	%r3037, %r3034, %r3035, 4;
	shf.l.wrap.b32 	%r3038, %r3035, %r3036, 4;
	mov.b64 	%rd5542, {%r3037, %r3038};
	shl.b64 	%rd5543, %rd5539, 4;
	and.b32  	%r3039, %r3032, 8;
	setp.eq.s32 	%p1129, %r3039, 0;
	selp.b64 	%rd5544, 0, 1080, %p1129;
	and.b32  	%r3040, %r3032, 4;
	setp.eq.s32 	%p1130, %r3040, 0;
	xor.b64  	%rd5545, %rd5544, 540;
	selp.b64 	%rd5546, %rd5544, %rd5545, %p1130;
	and.b32  	%r3041, %r3032, 2;
	setp.eq.s32 	%p1131, %r3041, 0;
	xor.b64  	%rd5547, %rd5546, 270;
	selp.b64 	%rd5548, %rd5546, %rd5547, %p1131;
	and.b64  	%rd5549, %rd5541, 1;
	setp.eq.b64 	%p1132, %rd5549, 1;
	xor.b64  	%rd5550, %rd5548, 135;
	selp.b64 	%rd5551, %rd5550, %rd5548, %p1132;
	xor.b64  	%rd5552, %rd5551, %rd5543;
	shr.u64 	%rd5553, %rd5188, 52;
	and.b64  	%rd5554, %rd5553, 240;
	add.s64 	%rd5555, %rd1, %rd5554;
	ld.local.v2.u64 	{%rd5556, %rd5557}, [%rd5555];
	xor.b64  	%rd5558, %rd5552, %rd5556;
	xor.b64  	%rd5559, %rd5557, %rd5542;
	shr.u64 	%rd5560, %rd5559, 60;
	cvt.u32.u64 	%r3042, %rd5560;
	mov.b64 	{%r3043, %r3044}, %rd5558;
	mov.b64 	{%r3045, %r3046}, %rd5559;
	shf.l.wrap.b32 	%r3047, %r3044, %r3045, 4;
	shf.l.wrap.b32 	%r3048, %r3045, %r3046, 4;
	mov.b64 	%rd5561, {%r3047, %r3048};
	shl.b64 	%rd5562, %rd5558, 4;
	and.b32  	%r3049, %r3042, 8;
	setp.eq.s32 	%p1133, %r3049, 0;
	selp.b64 	%rd5563, 0, 1080, %p1133;
	and.b32  	%r3050, %r3042, 4;
	setp.eq.s32 	%p1134, %r3050, 0;
	xor.b64  	%rd5564, %rd5563, 540;
	selp.b64 	%rd5565, %rd5563, %rd5564, %p1134;
	and.b32  	%r3051, %r3042, 2;
	setp.eq.s32 	%p1135, %r3051, 0;
	xor.b64  	%rd5566, %rd5565, 270;
	selp.b64 	%rd5567, %rd5565, %rd5566, %p1135;
	and.b64  	%rd5568, %rd5560, 1;
	setp.eq.b64 	%p1136, %rd5568, 1;
	xor.b64  	%rd5569, %rd5567, 135;
	selp.b64 	%rd5570, %rd5569, %rd5567, %p1136;
	xor.b64  	%rd5571, %rd5570, %rd5562;
	shr.u64 	%rd5572, %rd5188, 48;
	and.b64  	%rd5573, %rd5572, 240;
	add.s64 	%rd5574, %rd1, %rd5573;
	ld.local.v2.u64 	{%rd5575, %rd5576}, [%rd5574];
	xor.b64  	%rd5577, %rd5571, %rd5575;
	xor.b64  	%rd5578, %rd5576, %rd5561;
	shr.u64 	%rd5579, %rd5578, 60;
	cvt.u32.u64 	%r3052, %rd5579;
	mov.b64 	{%r3053, %r3054}, %rd5577;
	mov.b64 	{%r3055, %r3056}, %rd5578;
	shf.l.wrap.b32 	%r3057, %r3054, %r3055, 4;
	shf.l.wrap.b32 	%r3058, %r3055, %r3056, 4;
	mov.b64 	%rd5580, {%r3057, %r3058};
	shl.b64 	%rd5581, %rd5577, 4;
	and.b32  	%r3059, %r3052, 8;
	setp.eq.s32 	%p1137, %r3059, 0;
	selp.b64 	%rd5582, 0, 1080, %p1137;
	and.b32  	%r3060, %r3052, 4;
	setp.eq.s32 	%p1138, %r3060, 0;
	xor.b64  	%rd5583, %rd5582, 540;
	selp.b64 	%rd5584, %rd5582, %rd5583, %p1138;
	and.b32  	%r3061, %r3052, 2;
	setp.eq.s32 	%p1139, %r3061, 0;
	xor.b64  	%rd5585, %rd5584, 270;
	selp.b64 	%rd5586, %rd5584, %rd5585, %p1139;
	and.b64  	%rd5587, %rd5579, 1;
	setp.eq.b64 	%p1140, %rd5587, 1;
	xor.b64  	%rd5588, %rd5586, 135;
	selp.b64 	%rd5589, %rd5588, %rd5586, %p1140;
	xor.b64  	%rd5590, %rd5589, %rd5581;
	shr.u64 	%rd5591, %rd5188, 44;
	and.b64  	%rd5592, %rd5591, 240;
	add.s64 	%rd5593, %rd1, %rd5592;
	ld.local.v2.u64 	{%rd5594, %rd5595}, [%rd5593];
	xor.b64  	%rd5596, %rd5590, %rd5594;
	xor.b64  	%rd5597, %rd5595, %rd5580;
	shr.u64 	%rd5598, %rd5597, 60;
	cvt.u32.u64 	%r3062, %rd5598;
	mov.b64 	{%r3063, %r3064}, %rd5596;
	mov.b64 	{%r3065, %r3066}, %rd5597;
	shf.l.wrap.b32 	%r3067, %r3064, %r3065, 4;
	shf.l.wrap.b32 	%r3068, %r3065, %r3066, 4;
	mov.b64 	%rd5599, {%r3067, %r3068};
	shl.b64 	%rd5600, %rd5596, 4;
	and.b32  	%r3069, %r3062, 8;
	setp.eq.s32 	%p1141, %r3069, 0;
	selp.b64 	%rd5601, 0, 1080, %p1141;
	and.b32  	%r3070, %r3062, 4;
	setp.eq.s32 	%p1142, %r3070, 0;
	xor.b64  	%rd5602, %rd5601, 540;
	selp.b64 	%rd5603, %rd5601, %rd5602, %p1142;
	and.b32  	%r3071, %r3062, 2;
	setp.eq.s32 	%p1143, %r3071, 0;
	xor.b64  	%rd5604, %rd5603, 270;
	selp.b64 	%rd5605, %rd5603, %rd5604, %p1143;
	and.b64  	%rd5606, %rd5598, 1;
	setp.eq.b64 	%p1144, %rd5606, 1;
	xor.b64  	%rd5607, %rd5605, 135;
	selp.b64 	%rd5608, %rd5607, %rd5605, %p1144;
	xor.b64  	%rd5609, %rd5608, %rd5600;
	shr.u64 	%rd5610, %rd5188, 40;
	and.b64  	%rd5611, %rd5610, 240;
	add.s64 	%rd5612, %rd1, %rd5611;
	ld.local.v2.u64 	{%rd5613, %rd5614}, [%rd5612];
	xor.b64  	%rd5615, %rd5609, %rd5613;
	xor.b64  	%rd5616, %rd5614, %rd5599;
	shr.u64 	%rd5617, %rd5616, 60;
	cvt.u32.u64 	%r3072, %rd5617;
	mov.b64 	{%r3073, %r3074}, %rd5615;
	mov.b64 	{%r3075, %r3076}, %rd5616;
	shf.l.wrap.b32 	%r3077, %r3074, %r3075, 4;
	shf.l.wrap.b32 	%r3078, %r3075, %r3076, 4;
	mov.b64 	%rd5618, {%r3077, %r3078};
	shl.b64 	%rd5619, %rd5615, 4;
	and.b32  	%r3079, %r3072, 8;
	setp.eq.s32 	%p1145, %r3079, 0;
	selp.b64 	%rd5620, 0, 1080, %p1145;
	and.b32  	%r3080, %r3072, 4;
	setp.eq.s32 	%p1146, %r3080, 0;
	xor.b64  	%rd5621, %rd5620, 540;
	selp.b64 	%rd5622, %rd5620, %rd5621, %p1146;
	and.b32  	%r3081, %r3072, 2;
	setp.eq.s32 	%p1147, %r3081, 0;
	xor.b64  	%rd5623, %rd5622, 270;
	selp.b64 	%rd5624, %rd5622, %rd5623, %p1147;
	and.b64  	%rd5625, %rd5617, 1;
	setp.eq.b64 	%p1148, %rd5625, 1;
	xor.b64  	%rd5626, %rd5624, 135;
	selp.b64 	%rd5627, %rd5626, %rd5624, %p1148;
	xor.b64  	%rd5628, %rd5627, %rd5619;
	shr.u64 	%rd5629, %rd5188, 36;
	and.b64  	%rd5630, %rd5629, 240;
	add.s64 	%rd5631, %rd1, %rd5630;
	ld.local.v2.u64 	{%rd5632, %rd5633}, [%rd5631];
	xor.b64  	%rd5634, %rd5628, %rd5632;
	xor.b64  	%rd5635, %rd5633, %rd5618;
	shr.u64 	%rd5636, %rd5635, 60;
	cvt.u32.u64 	%r3082, %rd5636;
	mov.b64 	{%r3083, %r3084}, %rd5634;
	mov.b64 	{%r3085, %r3086}, %rd5635;
	shf.l.wrap.b32 	%r3087, %r3084, %r3085, 4;
	shf.l.wrap.b32 	%r3088, %r3085, %r3086, 4;
	mov.b64 	%rd5637, {%r3087, %r3088};
	shl.b64 	%rd5638, %rd5634, 4;
	and.b32  	%r3089, %r3082, 8;
	setp.eq.s32 	%p1149, %r3089, 0;
	selp.b64 	%rd5639, 0, 1080, %p1149;
	and.b32  	%r3090, %r3082, 4;
	setp.eq.s32 	%p1150, %r3090, 0;
	xor.b64  	%rd5640, %rd5639, 540;
	selp.b64 	%rd5641, %rd5639, %rd5640, %p1150;
	and.b32  	%r3091, %r3082, 2;
	setp.eq.s32 	%p1151, %r3091, 0;
	xor.b64  	%rd5642, %rd5641, 270;
	selp.b64 	%rd5643, %rd5641, %rd5642, %p1151;
	and.b64  	%rd5644, %rd5636, 1;
	setp.eq.b64 	%p1152, %rd5644, 1;
	xor.b64  	%rd5645, %rd5643, 135;
	selp.b64 	%rd5646, %rd5645, %rd5643, %p1152;
	xor.b64  	%rd5647, %rd5646, %rd5638;
	shr.u64 	%rd5648, %rd5188, 32;
	and.b64  	%rd5649, %rd5648, 240;
	add.s64 	%rd5650, %rd1, %rd5649;
	ld.local.v2.u64 	{%rd5651, %rd5652}, [%rd5650];
	xor.b64  	%rd5653, %rd5647, %rd5651;
	xor.b64  	%rd5654, %rd5652, %rd5637;
	shr.u64 	%rd5655, %rd5654, 60;
	cvt.u32.u64 	%r3092, %rd5655;
	mov.b64 	{%r3093, %r3094}, %rd5653;
	mov.b64 	{%r3095, %r3096}, %rd5654;
	shf.l.wrap.b32 	%r3097, %r3094, %r3095, 4;
	shf.l.wrap.b32 	%r3098, %r3095, %r3096, 4;
	mov.b64 	%rd5656, {%r3097, %r3098};
	shl.b64 	%rd5657, %rd5653, 4;
	and.b32  	%r3099, %r3092, 8;
	setp.eq.s32 	%p1153, %r3099, 0;
	selp.b64 	%rd5658, 0, 1080, %p1153;
	and.b32  	%r3100, %r3092, 4;
	setp.eq.s32 	%p1154, %r3100, 0;
	xor.b64  	%rd5659, %rd5658, 540;
	selp.b64 	%rd5660, %rd5658, %rd5659, %p1154;
	and.b32  	%r3101, %r3092, 2;
	setp.eq.s32 	%p1155, %r3101, 0;
	xor.b64  	%rd5661, %rd5660, 270;
	selp.b64 	%rd5662, %rd5660, %rd5661, %p1155;
	and.b64  	%rd5663, %rd5655, 1;
	setp.eq.b64 	%p1156, %rd5663, 1;
	xor.b64  	%rd5664, %rd5662, 135;
	selp.b64 	%rd5665, %rd5664, %rd5662, %p1156;
	xor.b64  	%rd5666, %rd5665, %rd5657;
	shr.u64 	%rd5667, %rd5188, 28;
	and.b64  	%rd5668, %rd5667, 240;
	add.s64 	%rd5669, %rd1, %rd5668;
	ld.local.v2.u64 	{%rd5670, %rd5671}, [%rd5669];
	xor.b64  	%rd5672, %rd5666, %rd5670;
	xor.b64  	%rd5673, %rd5671, %rd5656;
	shr.u64 	%rd5674, %rd5673, 60;
	cvt.u32.u64 	%r3102, %rd5674;
	mov.b64 	{%r3103, %r3104}, %rd5672;
	mov.b64 	{%r3105, %r3106}, %rd5673;
	shf.l.wrap.b32 	%r3107, %r3104, %r3105, 4;
	shf.l.wrap.b32 	%r3108, %r3105, %r3106, 4;
	mov.b64 	%rd5675, {%r3107, %r3108};
	shl.b64 	%rd5676, %rd5672, 4;
	and.b32  	%r3109, %r3102, 8;
	setp.eq.s32 	%p1157, %r3109, 0;
	selp.b64 	%rd5677, 0, 1080, %p1157;
	and.b32  	%r3110, %r3102, 4;
	setp.eq.s32 	%p1158, %r3110, 0;
	xor.b64  	%rd5678, %rd5677, 540;
	selp.b64 	%rd5679, %rd5677, %rd5678, %p1158;
	and.b32  	%r3111, %r3102, 2;
	setp.eq.s32 	%p1159, %r3111, 0;
	xor.b64  	%rd5680, %rd5679, 270;
	selp.b64 	%rd5681, %rd5679, %rd5680, %p1159;
	and.b64  	%rd5682, %rd5674, 1;
	setp.eq.b64 	%p1160, %rd5682, 1;
	xor.b64  	%rd5683, %rd5681, 135;
	selp.b64 	%rd5684, %rd5683, %rd5681, %p1160;
	xor.b64  	%rd5685, %rd5684, %rd5676;
	shr.u64 	%rd5686, %rd5188, 24;
	and.b64  	%rd5687, %rd5686, 240;
	add.s64 	%rd5688, %rd1, %rd5687;
	ld.local.v2.u64 	{%rd5689, %rd5690}, [%rd5688];
	xor.b64  	%rd5691, %rd5685, %rd5689;
	xor.b64  	%rd5692, %rd5690, %rd5675;
	shr.u64 	%rd5693, %rd5692, 60;
	cvt.u32.u64 	%r3112, %rd5693;
	mov.b64 	{%r3113, %r3114}, %rd5691;
	mov.b64 	{%r3115, %r3116}, %rd5692;
	shf.l.wrap.b32 	%r3117, %r3114, %r3115, 4;
	shf.l.wrap.b32 	%r3118, %r3115, %r3116, 4;
	mov.b64 	%rd5694, {%r3117, %r3118};
	shl.b64 	%rd5695, %rd5691, 4;
	and.b32  	%r3119, %r3112, 8;
	setp.eq.s32 	%p1161, %r3119, 0;
	selp.b64 	%rd5696, 0, 1080, %p1161;
	and.b32  	%r3120, %r3112, 4;
	setp.eq.s32 	%p1162, %r3120, 0;
	xor.b64  	%rd5697, %rd5696, 540;
	selp.b64 	%rd5698, %rd5696, %rd5697, %p1162;
	and.b32  	%r3121, %r3112, 2;
	setp.eq.s32 	%p1163, %r3121, 0;
	xor.b64  	%rd5699, %rd5698, 270;
	selp.b64 	%rd5700, %rd5698, %rd5699, %p1163;
	and.b64  	%rd5701, %rd5693, 1;
	setp.eq.b64 	%p1164, %rd5701, 1;
	xor.b64  	%rd5702, %rd5700, 135;
	selp.b64 	%rd5703, %rd5702, %rd5700, %p1164;
	xor.b64  	%rd5704, %rd5703, %rd5695;
	shr.u64 	%rd5705, %rd5188, 20;
	and.b64  	%rd5706, %rd5705, 240;
	add.s64 	%rd5707, %rd1, %rd5706;
	ld.local.v2.u64 	{%rd5708, %rd5709}, [%rd5707];
	xor.b64  	%rd5710, %rd5704, %rd5708;
	xor.b64  	%rd5711, %rd5709, %rd5694;
	shr.u64 	%rd5712, %rd5711, 60;
	cvt.u32.u64 	%r3122, %rd5712;
	mov.b64 	{%r3123, %r3124}, %rd5710;
	mov.b64 	{%r3125, %r3126}, %rd5711;
	shf.l.wrap.b32 	%r3127, %r3124, %r3125, 4;
	shf.l.wrap.b32 	%r3128, %r3125, %r3126, 4;
	mov.b64 	%rd5713, {%r3127, %r3128};
	shl.b64 	%rd5714, %rd5710, 4;
	and.b32  	%r3129, %r3122, 8;
	setp.eq.s32 	%p1165, %r3129, 0;
	selp.b64 	%rd5715, 0, 1080, %p1165;
	and.b32  	%r3130, %r3122, 4;
	setp.eq.s32 	%p1166, %r3130, 0;
	xor.b64  	%rd5716, %rd5715, 540;
	selp.b64 	%rd5717, %rd5715, %rd5716, %p1166;
	and.b32  	%r3131, %r3122, 2;
	setp.eq.s32 	%p1167, %r3131, 0;
	xor.b64  	%rd5718, %rd5717, 270;
	selp.b64 	%rd5719, %rd5717, %rd5718, %p1167;
	and.b64  	%rd5720, %rd5712, 1;
	setp.eq.b64 	%p1168, %rd5720, 1;
	xor.b64  	%rd5721, %rd5719, 135;
	selp.b64 	%rd5722, %rd5721, %rd5719, %p1168;
	xor.b64  	%rd5723, %rd5722, %rd5714;
	shr.u64 	%rd5724, %rd5188, 16;
	and.b64  	%rd5725, %rd5724, 240;
	add.s64 	%rd5726, %rd1, %rd5725;
	ld.local.v2.u64 	{%rd5727, %rd5728}, [%rd5726];
	xor.b64  	%rd5729, %rd5723, %rd5727;
	xor.b64  	%rd5730, %rd5728, %rd5713;
	shr.u64 	%rd5731, %rd5730, 60;
	cvt.u32.u64 	%r3132, %rd5731;
	mov.b64 	{%r3133, %r3134}, %rd5729;
	mov.b64 	{%r3135, %r3136}, %rd5730;
	shf.l.wrap.b32 	%r3137, %r3134, %r3135, 4;
	shf.l.wrap.b32 	%r3138, %r3135, %r3136, 4;
	mov.b64 	%rd5732, {%r3137, %r3138};
	shl.b64 	%rd5733, %rd5729, 4;
	and.b32  	%r3139, %r3132, 8;
	setp.eq.s32 	%p1169, %r3139, 0;
	selp.b64 	%rd5734, 0, 1080, %p1169;
	and.b32  	%r3140, %r3132, 4;
	setp.eq.s32 	%p1170, %r3140, 0;
	xor.b64  	%rd5735, %rd5734, 540;
	selp.b64 	%rd5736, %rd5734, %rd5735, %p1170;
	and.b32  	%r3141, %r3132, 2;
	setp.eq.s32 	%p1171, %r3141, 0;
	xor.b64  	%rd5737, %rd5736, 270;
	selp.b64 	%rd5738, %rd5736, %rd5737, %p1171;
	and.b64  	%rd5739, %rd5731, 1;
	setp.eq.b64 	%p1172, %rd5739, 1;
	xor.b64  	%rd5740, %rd5738, 135;
	selp.b64 	%rd5741, %rd5740, %rd5738, %p1172;
	xor.b64  	%rd5742, %rd5741, %rd5733;
	shr.u64 	%rd5743, %rd5188, 12;
	and.b64  	%rd5744, %rd5743, 240;
	add.s64 	%rd5745, %rd1, %rd5744;
	ld.local.v2.u64 	{%rd5746, %rd5747}, [%rd5745];
	xor.b64  	%rd5748, %rd5742, %rd5746;
	xor.b64  	%rd5749, %rd5747, %rd5732;
	shr.u64 	%rd5750, %rd5749, 60;
	cvt.u32.u64 	%r3142, %rd5750;
	mov.b64 	{%r3143, %r3144}, %rd5748;
	mov.b64 	{%r3145, %r3146}, %rd5749;
	shf.l.wrap.b32 	%r3147, %r3144, %r3145, 4;
	shf.l.wrap.b32 	%r3148, %r3145, %r3146, 4;
	mov.b64 	%rd5751, {%r3147, %r3148};
	shl.b64 	%rd5752, %rd5748, 4;
	and.b32  	%r3149, %r3142, 8;
	setp.eq.s32 	%p1173, %r3149, 0;
	selp.b64 	%rd5753, 0, 1080, %p1173;
	and.b32  	%r3150, %r3142, 4;
	setp.eq.s32 	%p1174, %r3150, 0;
	xor.b64  	%rd5754, %rd5753, 540;
	selp.b64 	%rd5755, %rd5753, %rd5754, %p1174;
	and.b32  	%r3151, %r3142, 2;
	setp.eq.s32 	%p1175, %r3151, 0;
	xor.b64  	%rd5756, %rd5755, 270;
	selp.b64 	%rd5757, %rd5755, %rd5756, %p1175;
	and.b64  	%rd5758, %rd5750, 1;
	setp.eq.b64 	%p1176, %rd5758, 1;
	xor.b64  	%rd5759, %rd5757, 135;
	selp.b64 	%rd5760, %rd5759, %rd5757, %p1176;
	xor.b64  	%rd5761, %rd5760, %rd5752;
	shr.u64 	%rd5762, %rd5188, 8;
	and.b64  	%rd5763, %rd5762, 240;
	add.s64 	%rd5764, %rd1, %rd5763;
	ld.local.v2.u64 	{%rd5765, %rd5766}, [%rd5764];
	xor.b64  	%rd5767, %rd5761, %rd5765;
	xor.b64  	%rd5768, %rd5766, %rd5751;
	shr.u64 	%rd5769, %rd5768, 60;
	cvt.u32.u64 	%r3152, %rd5769;
	mov.b64 	{%r3153, %r3154}, %rd5767;
	mov.b64 	{%r3155, %r3156}, %rd5768;
	shf.l.wrap.b32 	%r3157, %r3154, %r3155, 4;
	shf.l.wrap.b32 	%r3158, %r3155, %r3156, 4;
	mov.b64 	%rd5770, {%r3157, %r3158};
	shl.b64 	%rd5771, %rd5767, 4;
	and.b32  	%r3159, %r3152, 8;
	setp.eq.s32 	%p1177, %r3159, 0;
	selp.b64 	%rd5772, 0, 1080, %p1177;
	and.b32  	%r3160, %r3152, 4;
	setp.eq.s32 	%p1178, %r3160, 0;
	xor.b64  	%rd5773, %rd5772, 540;
	selp.b64 	%rd5774, %rd5772, %rd5773, %p1178;
	and.b32  	%r3161, %r3152, 2;
	setp.eq.s32 	%p1179, %r3161, 0;
	xor.b64  	%rd5775, %rd5774, 270;
	selp.b64 	%rd5776, %rd5774, %rd5775, %p1179;
	and.b64  	%rd5777, %rd5769, 1;
	setp.eq.b64 	%p1180, %rd5777, 1;
	xor.b64  	%rd5778, %rd5776, 135;
	selp.b64 	%rd5779, %rd5778, %rd5776, %p1180;
	xor.b64  	%rd5780, %rd5779, %rd5771;
	shr.u64 	%rd5781, %rd5188, 4;
	and.b64  	%rd5782, %rd5781, 240;
	add.s64 	%rd5783, %rd1, %rd5782;
	ld.local.v2.u64 	{%rd5784, %rd5785}, [%rd5783];
	xor.b64  	%rd5786, %rd5780, %rd5784;
	xor.b64  	%rd5787, %rd5785, %rd5770;
	shr.u64 	%rd5788, %rd5787, 60;
	cvt.u32.u64 	%r3162, %rd5788;
	mov.b64 	{%r3163, %r3164}, %rd5786;
	mov.b64 	{%r3165, %r3166}, %rd5787;
	shf.l.wrap.b32 	%r3167, %r3164, %r3165, 4;
	shf.l.wrap.b32 	%r3168, %r3165, %r3166, 4;
	mov.b64 	%rd5789, {%r3167, %r3168};
	shl.b64 	%rd5790, %rd5786, 4;
	and.b32  	%r3169, %r3162, 8;
	setp.eq.s32 	%p1181, %r3169, 0;
	selp.b64 	%rd5791, 0, 1080, %p1181;
	and.b32  	%r3170, %r3162, 4;
	setp.eq.s32 	%p1182, %r3170, 0;
	xor.b64  	%rd5792, %rd5791, 540;
	selp.b64 	%rd5793, %rd5791, %rd5792, %p1182;
	and.b32  	%r3171, %r3162, 2;
	setp.eq.s32 	%p1183, %r3171, 0;
	xor.b64  	%rd5794, %rd5793, 270;
	selp.b64 	%rd5795, %rd5793, %rd5794, %p1183;
	and.b64  	%rd5796, %rd5788, 1;
	setp.eq.b64 	%p1184, %rd5796, 1;
	xor.b64  	%rd5797, %rd5795, 135;
	selp.b64 	%rd5798, %rd5797, %rd5795, %p1184;
	xor.b64  	%rd5799, %rd5798, %rd5790;
	and.b64  	%rd5800, %rd5188, 240;
	add.s64 	%rd5801, %rd1, %rd5800;
	ld.local.v2.u64 	{%rd5802, %rd5803}, [%rd5801];
	xor.b64  	%rd5804, %rd5799, %rd5802;
	xor.b64  	%rd5805, %rd5803, %rd5789;
	shr.u64 	%rd5806, %rd5805, 60;
	cvt.u32.u64 	%r3172, %rd5806;
	mov.b64 	{%r3173, %r3174}, %rd5804;
	mov.b64 	{%r3175, %r3176}, %rd5805;
	shf.l.wrap.b32 	%r3177, %r3174, %r3175, 4;
	shf.l.wrap.b32 	%r3178, %r3175, %r3176, 4;
	mov.b64 	%rd5807, {%r3177, %r3178};
	shl.b64 	%rd5808, %rd5804, 4;
	and.b32  	%r3179, %r3172, 8;
	setp.eq.s32 	%p1185, %r3179, 0;
	selp.b64 	%rd5809, 0, 1080, %p1185;
	and.b32  	%r3180, %r3172, 4;
	setp.eq.s32 	%p1186, %r3180, 0;
	xor.b64  	%rd5810, %rd5809, 540;
	selp.b64 	%rd5811, %rd5809, %rd5810, %p1186;
	and.b32  	%r3181, %r3172, 2;
	setp.eq.s32 	%p1187, %r3181, 0;
	xor.b64  	%rd5812, %rd5811, 270;
	selp.b64 	%rd5813, %rd5811, %rd5812, %p1187;
	and.b64  	%rd5814, %rd5806, 1;
	setp.eq.b64 	%p1188, %rd5814, 1;
	xor.b64  	%rd5815, %rd5813, 135;
	selp.b64 	%rd5816, %rd5815, %rd5813, %p1188;
	xor.b64  	%rd5817, %rd5816, %rd5808;
	shl.b64 	%rd5818, %rd5188, 4;
	and.b64  	%rd5819, %rd5818, 240;
	add.s64 	%rd5820, %rd1, %rd5819;
	ld.local.v2.u64 	{%rd5821, %rd5822}, [%rd5820];
	xor.b64  	%rd5823, %rd5817, %rd5821;
	xor.b64  	%rd5824, %rd5822, %rd5807;
	xor.b64  	%rd10303, %rd5823, %rd10303;
	xor.b64  	%rd10302, %rd5824, %rd10302;
$L__BB2_18:
	add.s32 	%r3182, %r1, 2304;
	setp.ge.s32 	%p1189, %r3182, %r2;
	@%p1189 bra 	$L__BB2_20;
	ld.global.nc.u64 	%rd5825, [%rd2+36864];
	ld.global.nc.u64 	%rd5826, [%rd2+36872];
	ld.global.nc.u64 	%rd5827, [%rd3+36864];
	ld.global.nc.u64 	%rd5828, [%rd3+36872];
	mov.b64 	%rd5829, 0;
	st.local.v2.u64 	[%rd1], {%rd5829, %rd5829};
	st.local.v2.u64 	[%rd1+16], {%rd5825, %rd5826};
	shl.b64 	%rd5830, %rd5825, 1;
	mov.b64 	{%r3183, %r3184}, %rd5826;
	mov.b64 	{%r3185, %r3186}, %rd5825;
	shf.l.wrap.b32 	%r3187, %r3186, %r3183, 1;
	shf.l.wrap.b32 	%r3188, %r3183, %r3184, 1;
	mov.b64 	%rd5831, {%r3187, %r3188};
	xor.b64  	%rd5832, %rd5830, 135;
	setp.lt.s64 	%p1190, %rd5826, 0;
	selp.b64 	%rd5833, %rd5832, %rd5830, %p1190;
	st.local.v2.u64 	[%rd1+32], {%rd5833, %rd5831};
	xor.b64  	%rd5834, %rd5825, %rd5833;
	xor.b64  	%rd5835, %rd5826, %rd5831;
	st.local.v2.u64 	[%rd1+48], {%rd5834, %rd5835};
	shl.b64 	%rd5836, %rd5833, 1;
	mov.b64 	{%r3189, %r3190}, %rd5833;
	mov.b64 	{%r3191, %r3192}, %rd5831;
	shf.l.wrap.b32 	%r3193, %r3190, %r3191, 1;
	shf.l.wrap.b32 	%r3194, %r3191, %r3192, 1;
	mov.b64 	%rd5837, {%r3193, %r3194};
	xor.b64  	%rd5838, %rd5836, 135;
	setp.lt.s64 	%p1191, %rd5831, 0;
	selp.b64 	%rd5839, %rd5838, %rd5836, %p1191;
	st.local.v2.u64 	[%rd1+64], {%rd5839, %rd5837};
	xor.b64  	%rd5840, %rd5825, %rd5839;
	xor.b64  	%rd5841, %rd5826, %rd5837;
	st.local.v2.u64 	[%rd1+80], {%rd5840, %rd5841};
	shl.b64 	%rd5842, %rd5834, 1;
	mov.b64 	{%r3195, %r3196}, %rd5834;
	mov.b64 	{%r3197, %r3198}, %rd5835;
	shf.l.wrap.b32 	%r3199, %r3196, %r3197, 1;
	shf.l.wrap.b32 	%r3200, %r3197, %r3198, 1;
	mov.b64 	%rd5843, {%r3199, %r3200};
	xor.b64  	%rd5844, %rd5842, 135;
	setp.lt.s64 	%p1192, %rd5835, 0;
	selp.b64 	%rd5845, %rd5844, %rd5842, %p1192;
	st.local.v2.u64 	[%rd1+96], {%rd5845, %rd5843};
	xor.b64  	%rd5846, %rd5825, %rd5845;
	xor.b64  	%rd5847, %rd5826, %rd5843;
	st.local.v2.u64 	[%rd1+112], {%rd5846, %rd5847};
	shl.b64 	%rd5848, %rd5839, 1;
	mov.b64 	{%r3201, %r3202}, %rd5839;
	mov.b64 	{%r3203, %r3204}, %rd5837;
	shf.l.wrap.b32 	%r3205, %r3202, %r3203, 1;
	shf.l.wrap.b32 	%r3206, %r3203, %r3204, 1;
	mov.b64 	%rd5849, {%r3205, %r3206};
	xor.b64  	%rd5850, %rd5848, 135;
	setp.lt.s64 	%p1193, %rd5837, 0;
	selp.b64 	%rd5851, %rd5850, %rd5848, %p1193;
	st.local.v2.u64 	[%rd1+128], {%rd5851, %rd5849};
	xor.b64  	%rd5852, %rd5825, %rd5851;
	xor.b64  	%rd5853, %rd5826, %rd5849;
	st.local.v2.u64 	[%rd1+144], {%rd5852, %rd5853};
	shl.b64 	%rd5854, %rd5840, 1;
	mov.b64 	{%r3207, %r3208}, %rd5840;
	mov.b64 	{%r3209, %r3210}, %rd5841;
	shf.l.wrap.b32 	%r3211, %r3208, %r3209, 1;
	shf.l.wrap.b32 	%r3212, %r3209, %r3210, 1;
	mov.b64 	%rd5855, {%r3211, %r3212};
	xor.b64  	%rd5856, %rd5854, 135;
	setp.lt.s64 	%p1194, %rd5841, 0;
	selp.b64 	%rd5857, %rd5856, %rd5854, %p1194;
	st.local.v2.u64 	[%rd1+160], {%rd5857, %rd5855};
	xor.b64  	%rd5858, %rd5825, %rd5857;
	xor.b64  	%rd5859, %rd5826, %rd5855;
	st.local.v2.u64 	[%rd1+176], {%rd5858, %rd5859};
	shl.b64 	%rd5860, %rd5845, 1;
	mov.b64 	{%r3213, %r3214}, %rd5845;
	mov.b64 	{%r3215, %r3216}, %rd5843;
	shf.l.wrap.b32 	%r3217, %r3214, %r3215, 1;
	shf.l.wrap.b32 	%r3218, %r3215, %r3216, 1;
	mov.b64 	%rd5861, {%r3217, %r3218};
	xor.b64  	%rd5862, %rd5860, 135;
	setp.lt.s64 	%p1195, %rd5843, 0;
	selp.b64 	%rd5863, %rd5862, %rd5860, %p1195;
	st.local.v2.u64 	[%rd1+192], {%rd5863, %rd5861};
	xor.b64  	%rd5864, %rd5825, %rd5863;
	xor.b64  	%rd5865, %rd5826, %rd5861;
	st.local.v2.u64 	[%rd1+208], {%rd5864, %rd5865};
	shl.b64 	%rd5866, %rd5846, 1;
	mov.b64 	{%r3219, %r3220}, %rd5846;
	mov.b64 	{%r3221, %r3222}, %rd5847;
	shf.l.wrap.b32 	%r3223, %r3220, %r3221, 1;
	shf.l.wrap.b32 	%r3224, %r3221, %r3222, 1;
	mov.b64 	%rd5867, {%r3223, %r3224};
	xor.b64  	%rd5868, %rd5866, 135;
	setp.lt.s64 	%p1196, %rd5847, 0;
	selp.b64 	%rd5869, %rd5868, %rd5866, %p1196;
	st.local.v2.u64 	[%rd1+224], {%rd5869, %rd5867};
	xor.b64  	%rd5870, %rd5825, %rd5869;
	xor.b64  	%rd5871, %rd5826, %rd5867;
	st.local.v2.u64 	[%rd1+240], {%rd5870, %rd5871};
	shr.u64 	%rd5872, %rd5828, 56;
	and.b64  	%rd5873, %rd5872, 240;
	add.s64 	%rd5874, %rd1, %rd5873;
	ld.local.v2.u64 	{%rd5875, %rd5876}, [%rd5874];
	shr.u64 	%rd5877, %rd5876, 60;
	cvt.u32.u64 	%r3225, %rd5877;
	mov.b64 	{%r3226, %r3227}, %rd5876;
	mov.b64 	{%r3228, %r3229}, %rd5875;
	shf.l.wrap.b32 	%r3230, %r3229, %r3226, 4;
	shf.l.wrap.b32 	%r3231, %r3226, %r3227, 4;
	mov.b64 	%rd5878, {%r3230, %r3231};
	shl.b64 	%rd5879, %rd5875, 4;
	and.b32  	%r3232, %r3225, 8;
	setp.eq.s32 	%p1197, %r3232, 0;
	selp.b64 	%rd5880, 0, 1080, %p1197;
	and.b32  	%r3233, %r3225, 4;
	setp.eq.s32 	%p1198, %r3233, 0;
	xor.b64  	%rd5881, %rd5880, 540;
	selp.b64 	%rd5882, %rd5880, %rd5881, %p1198;
	and.b32  	%r3234, %r3225, 2;
	setp.eq.s32 	%p1199, %r3234, 0;
	xor.b64  	%rd5883, %rd5882, 270;
	selp.b64 	%rd5884, %rd5882, %rd5883, %p1199;
	and.b64  	%rd5885, %rd5877, 1;
	setp.eq.b64 	%p1200, %rd5885, 1;
	xor.b64  	%rd5886, %rd5884, 135;
	selp.b64 	%rd5887, %rd5886, %rd5884, %p1200;
	xor.b64  	%rd5888, %rd5887, %rd5879;
	shr.u64 	%rd5889, %rd5828, 52;
	and.b64  	%rd5890, %rd5889, 240;
	add.s64 	%rd5891, %rd1, %rd5890;
	ld.local.v2.u64 	{%rd5892, %rd5893}, [%rd5891];
	xor.b64  	%rd5894, %rd5888, %rd5892;
	xor.b64  	%rd5895, %rd5893, %rd5878;
	shr.u64 	%rd5896, %rd5895, 60;
	cvt.u32.u64 	%r3235, %rd5896;
	mov.b64 	{%r3236, %r3237}, %rd5894;
	mov.b64 	{%r3238, %r3239}, %rd5895;
	shf.l.wrap.b32 	%r3240, %r3237, %r3238, 4;
	shf.l.wrap.b32 	%r3241, %r3238, %r3239, 4;
	mov.b64 	%rd5897, {%r3240, %r3241};
	shl.b64 	%rd5898, %rd5894, 4;
	and.b32  	%r3242, %r3235, 8;
	setp.eq.s32 	%p1201, %r3242, 0;
	selp.b64 	%rd5899, 0, 1080, %p1201;
	and.b32  	%r3243, %r3235, 4;
	setp.eq.s32 	%p1202, %r3243, 0;
	xor.b64  	%rd5900, %rd5899, 540;
	selp.b64 	%rd5901, %rd5899, %rd5900, %p1202;
	and.b32  	%r3244, %r3235, 2;
	setp.eq.s32 	%p1203, %r3244, 0;
	xor.b64  	%rd5902, %rd5901, 270;
	selp.b64 	%rd5903, %rd5901, %rd5902, %p1203;
	and.b64  	%rd5904, %rd5896, 1;
	setp.eq.b64 	%p1204, %rd5904, 1;
	xor.b64  	%rd5905, %rd5903, 135;
	selp.b64 	%rd5906, %rd5905, %rd5903, %p1204;
	xor.b64  	%rd5907, %rd5906, %rd5898;
	shr.u64 	%rd5908, %rd5828, 48;
	and.b64  	%rd5909, %rd5908, 240;
	add.s64 	%rd5910, %rd1, %rd5909;
	ld.local.v2.u64 	{%rd5911, %rd5912}, [%rd5910];
	xor.b64  	%rd5913, %rd5907, %rd5911;
	xor.b64  	%rd5914, %rd5912, %rd5897;
	shr.u64 	%rd5915, %rd5914, 60;
	cvt.u32.u64 	%r3245, %rd5915;
	mov.b64 	{%r3246, %r3247}, %rd5913;
	mov.b64 	{%r3248, %r3249}, %rd5914;
	shf.l.wrap.b32 	%r3250, %r3247, %r3248, 4;
	shf.l.wrap.b32 	%r3251, %r3248, %r3249, 4;
	mov.b64 	%rd5916, {%r3250, %r3251};
	shl.b64 	%rd5917, %rd5913, 4;
	and.b32  	%r3252, %r3245, 8;
	setp.eq.s32 	%p1205, %r3252, 0;
	selp.b64 	%rd5918, 0, 1080, %p1205;
	and.b32  	%r3253, %r3245, 4;
	setp.eq.s32 	%p1206, %r3253, 0;
	xor.b64  	%rd5919, %rd5918, 540;
	selp.b64 	%rd5920, %rd5918, %rd5919, %p1206;
	and.b32  	%r3254, %r3245, 2;
	setp.eq.s32 	%p1207, %r3254, 0;
	xor.b64  	%rd5921, %rd5920, 270;
	selp.b64 	%rd5922, %rd5920, %rd5921, %p1207;
	and.b64  	%rd5923, %rd5915, 1;
	setp.eq.b64 	%p1208, %rd5923, 1;
	xor.b64  	%rd5924, %rd5922, 135;
	selp.b64 	%rd5925, %rd5924, %rd5922, %p1208;
	xor.b64  	%rd5926, %rd5925, %rd5917;
	shr.u64 	%rd5927, %rd5828, 44;
	and.b64  	%rd5928, %rd5927, 240;
	add.s64 	%rd5929, %rd1, %rd5928;
	ld.local.v2.u64 	{%rd5930, %rd5931}, [%rd5929];
	xor.b64  	%rd5932, %rd5926, %rd5930;
	xor.b64  	%rd5933, %rd5931, %rd5916;
	shr.u64 	%rd5934, %rd5933, 60;
	cvt.u32.u64 	%r3255, %rd5934;
	mov.b64 	{%r3256, %r3257}, %rd5932;
	mov.b64 	{%r3258, %r3259}, %rd5933;
	shf.l.wrap.b32 	%r3260, %r3257, %r3258, 4;
	shf.l.wrap.b32 	%r3261, %r3258, %r3259, 4;
	mov.b64 	%rd5935, {%r3260, %r3261};
	shl.b64 	%rd5936, %rd5932, 4;
	and.b32  	%r3262, %r3255, 8;
	setp.eq.s32 	%p1209, %r3262, 0;
	selp.b64 	%rd5937, 0, 1080, %p1209;
	and.b32  	%r3263, %r3255, 4;
	setp.eq.s32 	%p1210, %r3263, 0;
	xor.b64  	%rd5938, %rd5937, 540;
	selp.b64 	%rd5939, %rd5937, %rd5938, %p1210;
	and.b32  	%r3264, %r3255, 2;
	setp.eq.s32 	%p1211, %r3264, 0;
	xor.b64  	%rd5940, %rd5939, 270;
	selp.b64 	%rd5941, %rd5939, %rd5940, %p1211;
	and.b64  	%rd5942, %rd5934, 1;
	setp.eq.b64 	%p1212, %rd5942, 1;
	xor.b64  	%rd5943, %rd5941, 135;
	selp.b64 	%rd5944, %rd5943, %rd5941, %p1212;
	xor.b64  	%rd5945, %rd5944, %rd5936;
	shr.u64 	%rd5946, %rd5828, 40;
	and.b64  	%rd5947, %rd5946, 240;
	add.s64 	%rd5948, %rd1, %rd5947;
	ld.local.v2.u64 	{%rd5949, %rd5950}, [%rd5948];
	xor.b64  	%rd5951, %rd5945, %rd5949;
	xor.b64  	%rd5952, %rd5950, %rd5935;
	shr.u64 	%rd5953, %rd5952, 60;
	cvt.u32.u64 	%r3265, %rd5953;
	mov.b64 	{%r3266, %r3267}, %rd5951;
	mov.b64 	{%r3268, %r3269}, %rd5952;
	shf.l.wrap.b32 	%r3270, %r3267, %r3268, 4;
	shf.l.wrap.b32 	%r3271, %r3268, %r3269, 4;
	mov.b64 	%rd5954, {%r3270, %r3271};
	shl.b64 	%rd5955, %rd5951, 4;
	and.b32  	%r3272, %r3265, 8;
	setp.eq.s32 	%p1213, %r3272, 0;
	selp.b64 	%rd5956, 0, 1080, %p1213;
	and.b32  	%r3273, %r3265, 4;
	setp.eq.s32 	%p1214, %r3273, 0;
	xor.b64  	%rd5957, %rd5956, 540;
	selp.b64 	%rd5958, %rd5956, %rd5957, %p1214;
	and.b32  	%r3274, %r3265, 2;
	setp.eq.s32 	%p1215, %r3274, 0;
	xor.b64  	%rd5959, %rd5958, 270;
	selp.b64 	%rd5960, %rd5958, %rd5959, %p1215;
	and.b64  	%rd5961, %rd5953, 1;
	setp.eq.b64 	%p1216, %rd5961, 1;
	xor.b64  	%rd5962, %rd5960, 135;
	selp.b64 	%rd5963, %rd5962, %rd5960, %p1216;
	xor.b64  	%rd5964, %rd5963, %rd5955;
	shr.u64 	%rd5965, %rd5828, 36;
	and.b64  	%rd5966, %rd5965, 240;
	add.s64 	%rd5967, %rd1, %rd5966;
	ld.local.v2.u64 	{%rd5968, %rd5969}, [%rd5967];
	xor.b64  	%rd5970, %rd5964, %rd5968;
	xor.b64  	%rd5971, %rd5969, %rd5954;
	shr.u64 	%rd5972, %rd5971, 60;
	cvt.u32.u64 	%r3275, %rd5972;
	mov.b64 	{%r3276, %r3277}, %rd5970;
	mov.b64 	{%r3278, %r3279}, %rd5971;
	shf.l.wrap.b32 	%r3280, %r3277, %r3278, 4;
	shf.l.wrap.b32 	%r3281, %r3278, %r3279, 4;
	mov.b64 	%rd5973, {%r3280, %r3281};
	shl.b64 	%rd5974, %rd5970, 4;
	and.b32  	%r3282, %r3275, 8;
	setp.eq.s32 	%p1217, %r3282, 0;
	selp.b64 	%rd5975, 0, 1080, %p1217;
	and.b32  	%r3283, %r3275, 4;
	setp.eq.s32 	%p1218, %r3283, 0;
	xor.b64  	%rd5976, %rd5975, 540;
	selp.b64 	%rd5977, %rd5975, %rd5976, %p1218;
	and.b32  	%r3284, %r3275, 2;
	setp.eq.s32 	%p1219, %r3284, 0;
	xor.b64  	%rd5978, %rd5977, 270;
	selp.b64 	%rd5979, %rd5977, %rd5978, %p1219;
	and.b64  	%rd5980, %rd5972, 1;
	setp.eq.b64 	%p1220, %rd5980, 1;
	xor.b64  	%rd5981, %rd5979, 135;
	selp.b64 	%rd5982, %rd5981, %rd5979, %p1220;
	xor.b64  	%rd5983, %rd5982, %rd5974;
	shr.u64 	%rd5984, %rd5828, 32;
	and.b64  	%rd5985, %rd5984, 240;
	add.s64 	%rd5986, %rd1, %rd5985;
	ld.local.v2.u64 	{%rd5987, %rd5988}, [%rd5986];
	xor.b64  	%rd5989, %rd5983, %rd5987;
	xor.b64  	%rd5990, %rd5988, %rd5973;
	shr.u64 	%rd5991, %rd5990, 60;
	cvt.u32.u64 	%r3285, %rd5991;
	mov.b64 	{%r3286, %r3287}, %rd5989;
	mov.b64 	{%r3288, %r3289}, %rd5990;
	shf.l.wrap.b32 	%r3290, %r3287, %r3288, 4;
	shf.l.wrap.b32 	%r3291, %r3288, %r3289, 4;
	mov.b64 	%rd5992, {%r3290, %r3291};
	shl.b64 	%rd5993, %rd5989, 4;
	and.b32  	%r3292, %r3285, 8;
	setp.eq.s32 	%p1221, %r3292, 0;
	selp.b64 	%rd5994, 0, 1080, %p1221;
	and.b32  	%r3293, %r3285, 4;
	setp.eq.s32 	%p1222, %r3293, 0;
	xor.b64  	%rd5995, %rd5994, 540;
	selp.b64 	%rd5996, %rd5994, %rd5995, %p1222;
	and.b32  	%r3294, %r3285, 2;
	setp.eq.s32 	%p1223, %r3294, 0;
	xor.b64  	%rd5997, %rd5996, 270;
	selp.b64 	%rd5998, %rd5996, %rd5997, %p1223;
	and.b64  	%rd5999, %rd5991, 1;
	setp.eq.b64 	%p1224, %rd5999, 1;
	xor.b64  	%rd6000, %rd5998, 135;
	selp.b64 	%rd6001, %rd6000, %rd5998, %p1224;
	xor.b64  	%rd6002, %rd6001, %rd5993;
	shr.u64 	%rd6003, %rd5828, 28;
	and.b64  	%rd6004, %rd6003, 240;
	add.s64 	%rd6005, %rd1, %rd6004;
	ld.local.v2.u64 	{%rd6006, %rd6007}, [%rd6005];
	xor.b64  	%rd6008, %rd6002, %rd6006;
	xor.b64  	%rd6009, %rd6007, %rd5992;
	shr.u64 	%rd6010, %rd6009, 60;
	cvt.u32.u64 	%r3295, %rd6010;
	mov.b64 	{%r3296, %r3297}, %rd6008;
	mov.b64 	{%r3298, %r3299}, %rd6009;
	shf.l.wrap.b32 	%r3300, %r3297, %r3298, 4;
	shf.l.wrap.b32 	%r3301, %r3298, %r3299, 4;
	mov.b64 	%rd6011, {%r3300, %r3301};
	shl.b64 	%rd6012, %rd6008, 4;
	and.b32  	%r3302, %r3295, 8;
	setp.eq.s32 	%p1225, %r3302, 0;
	selp.b64 	%rd6013, 0, 1080, %p1225;
	and.b32  	%r3303, %r3295, 4;
	setp.eq.s32 	%p1226, %r3303, 0;
	xor.b64  	%rd6014, %rd6013, 540;
	selp.b64 	%rd6015, %rd6013, %rd6014, %p1226;
	and.b32  	%r3304, %r3295, 2;
	setp.eq.s32 	%p1227, %r3304, 0;
	xor.b64  	%rd6016, %rd6015, 270;
	selp.b64 	%rd6017, %rd6015, %rd6016, %p1227;
	and.b64  	%rd6018, %rd6010, 1;
	setp.eq.b64 	%p1228, %rd6018, 1;
	xor.b64  	%rd6019, %rd6017, 135;
	selp.b64 	%rd6020, %rd6019, %rd6017, %p1228;
	xor.b64  	%rd6021, %rd6020, %rd6012;
	shr.u64 	%rd6022, %rd5828, 24;
	and.b64  	%rd6023, %rd6022, 240;
	add.s64 	%rd6024, %rd1, %rd6023;
	ld.local.v2.u64 	{%rd6025, %rd6026}, [%rd6024];
	xor.b64  	%rd6027, %rd6021, %rd6025;
	xor.b64  	%rd6028, %rd6026, %rd6011;
	shr.u64 	%rd6029, %rd6028, 60;
	cvt.u32.u64 	%r3305, %rd6029;
	mov.b64 	{%r3306, %r3307}, %rd6027;
	mov.b64 	{%r3308, %r3309}, %rd6028;
	shf.l.wrap.b32 	%r3310, %r3307, %r3308, 4;
	shf.l.wrap.b32 	%r3311, %r3308, %r3309, 4;
	mov.b64 	%rd6030, {%r3310, %r3311};
	shl.b64 	%rd6031, %rd6027, 4;
	and.b32  	%r3312, %r3305, 8;
	setp.eq.s32 	%p1229, %r3312, 0;
	selp.b64 	%rd6032, 0, 1080, %p1229;
	and.b32  	%r3313, %r3305, 4;
	setp.eq.s32 	%p1230, %r3313, 0;
	xor.b64  	%rd6033, %rd6032, 540;
	selp.b64 	%rd6034, %rd6032, %rd6033, %p1230;
	and.b32  	%r3314, %r3305, 2;
	setp.eq.s32 	%p1231, %r3314, 0;
	xor.b64  	%rd6035, %rd6034, 270;
	selp.b64 	%rd6036, %rd6034, %rd6035, %p1231;
	and.b64  	%rd6037, %rd6029, 1;
	setp.eq.b64 	%p1232, %rd6037, 1;
	xor.b64  	%rd6038, %rd6036, 135;
	selp.b64 	%rd6039, %rd6038, %rd6036, %p1232;
	xor.b64  	%rd6040, %rd6039, %rd6031;
	shr.u64 	%rd6041, %rd5828, 20;
	and.b64  	%rd6042, %rd6041, 240;
	add.s64 	%rd6043, %rd1, %rd6042;
	ld.local.v2.u64 	{%rd6044, %rd6045}, [%rd6043];
	xor.b64  	%rd6046, %rd6040, %rd6044;
	xor.b64  	%rd6047, %rd6045, %rd6030;
	shr.u64 	%rd6048, %rd6047, 60;
	cvt.u32.u64 	%r3315, %rd6048;
	mov.b64 	{%r3316, %r3317}, %rd6046;
	mov.b64 	{%r3318, %r3319}, %rd6047;
	shf.l.wrap.b32 	%r3320, %r3317, %r3318, 4;
	shf.l.wrap.b32 	%r3321, %r3318, %r3319, 4;
	mov.b64 	%rd6049, {%r3320, %r3321};
	shl.b64 	%rd6050, %rd6046, 4;
	and.b32  	%r3322, %r3315, 8;
	setp.eq.s32 	%p1233, %r3322, 0;
	selp.b64 	%rd6051, 0, 1080, %p1233;
	and.b32  	%r3323, %r3315, 4;
	setp.eq.s32 	%p1234, %r3323, 0;
	xor.b64  	%rd6052, %rd6051, 540;
	selp.b64 	%rd6053, %rd6051, %rd6052, %p1234;
	and.b32  	%r3324, %r3315, 2;
	setp.eq.s32 	%p1235, %r3324, 0;
	xor.b64  	%rd6054, %rd6053, 270;
	selp.b64 	%rd6055, %rd6053, %rd6054, %p1235;
	and.b64  	%rd6056, %rd6048, 1;
	setp.eq.b64 	%p1236, %rd6056, 1;
	xor.b64  	%rd6057, %rd6055, 135;
	selp.b64 	%rd6058, %rd6057, %rd6055, %p1236;
	xor.b64  	%rd6059, %rd6058, %rd6050;
	shr.u64 	%rd6060, %rd5828, 16;
	and.b64  	%rd6061, %rd6060, 240;
	add.s64 	%rd6062, %rd1, %rd6061;
	ld.local.v2.u64 	{%rd6063, %rd6064}, [%rd6062];
	xor.b64  	%rd6065, %rd6059, %rd6063;
	xor.b64  	%rd6066, %rd6064, %rd6049;
	shr.u64 	%rd6067, %rd6066, 60;
	cvt.u32.u64 	%r3325, %rd6067;
	mov.b64 	{%r3326, %r3327}, %rd6065;
	mov.b64 	{%r3328, %r3329}, %rd6066;
	shf.l.wrap.b32 	%r3330, %r3327, %r3328, 4;
	shf.l.wrap.b32 	%r3331, %r3328, %r3329, 4;
	mov.b64 	%rd6068, {%r3330, %r3331};
	shl.b64 	%rd6069, %rd6065, 4;
	and.b32  	%r3332, %r3325, 8;
	setp.eq.s32 	%p1237, %r3332, 0;
	selp.b64 	%rd6070, 0, 1080, %p1237;
	and.b32  	%r3333, %r3325, 4;
	setp.eq.s32 	%p1238, %r3333, 0;
	xor.b64  	%rd6071, %rd6070, 540;
	selp.b64 	%rd6072, %rd6070, %rd6071, %p1238;
	and.b32  	%r3334, %r3325, 2;
	setp.eq.s32 	%p1239, %r3334, 0;
	xor.b64  	%rd6073, %rd6072, 270;
	selp.b64 	%rd6074, %rd6072, %rd6073, %p1239;
	and.b64  	%rd6075, %rd6067, 1;
	setp.eq.b64 	%p1240, %rd6075, 1;
	xor.b64  	%rd6076, %rd6074, 135;
	selp.b64 	%rd6077, %rd6076, %rd6074, %p1240;
	xor.b64  	%rd6078, %rd6077, %rd6069;
	shr.u64 	%rd6079, %rd5828, 12;
	and.b64  	%rd6080, %rd6079, 240;
	add.s64 	%rd6081, %rd1, %rd6080;
	ld.local.v2.u64 	{%rd6082, %rd6083}, [%rd6081];
	xor.b64  	%rd6084, %rd6078, %rd6082;
	xor.b64  	%rd6085, %rd6083, %rd6068;
	shr.u64 	%rd6086, %rd6085, 60;
	cvt.u32.u64 	%r3335, %rd6086;
	mov.b64 	{%r3336, %r3337}, %rd6084;
	mov.b64 	{%r3338, %r3339}, %rd6085;
	shf.l.wrap.b32 	%r3340, %r3337, %r3338, 4;
	shf.l.wrap.b32 	%r3341, %r3338, %r3339, 4;
	mov.b64 	%rd6087, {%r3340, %r3341};
	shl.b64 	%rd6088, %rd6084, 4;
	and.b32  	%r3342, %r3335, 8;
	setp.eq.s32 	%p1241, %r3342, 0;
	selp.b64 	%rd6089, 0, 1080, %p1241;
	and.b32  	%r3343, %r3335, 4;
	setp.eq.s32 	%p1242, %r3343, 0;
	xor.b64  	%rd6090, %rd6089, 540;
	selp.b64 	%rd6091, %rd6089, %rd6090, %p1242;
	and.b32  	%r3344, %r3335, 2;
	setp.eq.s32 	%p1243, %r3344, 0;
	xor.b64  	%rd6092, %rd6091, 270;
	selp.b64 	%rd6093, %rd6091, %rd6092, %p1243;
	and.b64  	%rd6094, %rd6086, 1;
	setp.eq.b64 	%p1244, %rd6094, 1;
	xor.b64  	%rd6095, %rd6093, 135;
	selp.b64 	%rd6096, %rd6095, %rd6093, %p1244;
	xor.b64  	%rd6097, %rd6096, %rd6088;
	shr.u64 	%rd6098, %rd5828, 8;
	and.b64  	%rd6099, %rd6098, 240;
	add.s64 	%rd6100, %rd1, %rd6099;
	ld.local.v2.u64 	{%rd6101, %rd6102}, [%rd6100];
	xor.b64  	%rd6103, %rd6097, %rd6101;
	xor.b64  	%rd6104, %rd6102, %rd6087;
	shr.u64 	%rd6105, %rd6104, 60;
	cvt.u32.u64 	%r3345, %rd6105;
	mov.b64 	{%r3346, %r3347}, %rd6103;
	mov.b64 	{%r3348, %r3349}, %rd6104;
	shf.l.wrap.b32 	%r3350, %r3347, %r3348, 4;
	shf.l.wrap.b32 	%r3351, %r3348, %r3349, 4;
	mov.b64 	%rd6106, {%r3350, %r3351};
	shl.b64 	%rd6107, %rd6103, 4;
	and.b32  	%r3352, %r3345, 8;
	setp.eq.s32 	%p1245, %r3352, 0;
	selp.b64 	%rd6108, 0, 1080, %p1245;
	and.b32  	%r3353, %r3345, 4;
	setp.eq.s32 	%p1246, %r3353, 0;
	xor.b64  	%rd6109, %rd6108, 540;
	selp.b64 	%rd6110, %rd6108, %rd6109, %p1246;
	and.b32  	%r3354, %r3345, 2;
	setp.eq.s32 	%p1247, %r3354, 0;
	xor.b64  	%rd6111, %rd6110, 270;
	selp.b64 	%rd6112, %rd6110, %rd6111, %p1247;
	and.b64  	%rd6113, %rd6105, 1;
	setp.eq.b64 	%p1248, %rd6113, 1;
	xor.b64  	%rd6114, %rd6112, 135;
	selp.b64 	%rd6115, %rd6114, %rd6112, %p1248;
	xor.b64  	%rd6116, %rd6115, %rd6107;
	shr.u64 	%rd6117, %rd5828, 4;
	and.b64  	%rd6118, %rd6117, 240;
	add.s64 	%rd6119, %rd1, %rd6118;
	ld.local.v2.u64 	{%rd6120, %rd6121}, [%rd6119];
	xor.b64  	%rd6122, %rd6116, %rd6120;
	xor.b64  	%rd6123, %rd6121, %rd6106;
	shr.u64 	%rd6124, %rd6123, 60;
	cvt.u32.u64 	%r3355, %rd6124;
	mov.b64 	{%r3356, %r3357}, %rd6122;
	mov.b64 	{%r3358, %r3359}, %rd6123;
	shf.l.wrap.b32 	%r3360, %r3357, %r3358, 4;
	shf.l.wrap.b32 	%r3361, %r3358, %r3359, 4;
	mov.b64 	%rd6125, {%r3360, %r3361};
	shl.b64 	%rd6126, %rd6122, 4;
	and.b32  	%r3362, %r3355, 8;
	setp.eq.s32 	%p1249, %r3362, 0;
	selp.b64 	%rd6127, 0, 1080, %p1249;
	and.b32  	%r3363, %r3355, 4;
	setp.eq.s32 	%p1250, %r3363, 0;
	xor.b64  	%rd6128, %rd6127, 540;
	selp.b64 	%rd6129, %rd6127, %rd6128, %p1250;
	and.b32  	%r3364, %r3355, 2;
	setp.eq.s32 	%p1251, %r3364, 0;
	xor.b64  	%rd6130, %rd6129, 270;
	selp.b64 	%rd6131, %rd6129, %rd6130, %p1251;
	and.b64  	%rd6132, %rd6124, 1;
	setp.eq.b64 	%p1252, %rd6132, 1;
	xor.b64  	%rd6133, %rd6131, 135;
	selp.b64 	%rd6134, %rd6133, %rd6131, %p1252;
	xor.b64  	%rd6135, %rd6134, %rd6126;
	and.b64  	%rd6136, %rd5828, 240;
	add.s64 	%rd6137, %rd1, %rd6136;
	ld.local.v2.u64 	{%rd6138, %rd6139}, [%rd6137];
	xor.b64  	%rd6140, %rd6135, %rd6138;
	xor.b64  	%rd6141, %rd6139, %rd6125;
	shr.u64 	%rd6142, %rd6141, 60;
	cvt.u32.u64 	%r3365, %rd6142;
	mov.b64 	{%r3366, %r3367}, %rd6140;
	mov.b64 	{%r3368, %r3369}, %rd6141;
	shf.l.wrap.b32 	%r3370, %r3367, %r3368, 4;
	shf.l.wrap.b32 	%r3371, %r3368, %r3369, 4;
	mov.b64 	%rd6143, {%r3370, %r3371};
	shl.b64 	%rd6144, %rd6140, 4;
	and.b32  	%r3372, %r3365, 8;
	setp.eq.s32 	%p1253, %r3372, 0;
	selp.b64 	%rd6145, 0, 1080, %p1253;
	and.b32  	%r3373, %r3365, 4;
	setp.eq.s32 	%p1254, %r3373, 0;
	xor.b64  	%rd6146, %rd6145, 540;
	selp.b64 	%rd6147, %rd6145, %rd6146, %p1254;
	and.b32  	%r3374, %r3365, 2;
	setp.eq.s32 	%p1255, %r3374, 0;
	xor.b64  	%rd6148, %rd6147, 270;
	selp.b64 	%rd6149, %rd6147, %rd6148, %p1255;
	and.b64  	%rd6150, %rd6142, 1;
	setp.eq.b64 	%p1256, %rd6150, 1;
	xor.b64  	%rd6151, %rd6149, 135;
	selp.b64 	%rd6152, %rd6151, %rd6149, %p1256;
	xor.b64  	%rd6153, %rd6152, %rd6144;
	shl.b64 	%rd6154, %rd5828, 4;
	and.b64  	%rd6155, %rd6154, 240;
	add.s64 	%rd6156, %rd1, %rd6155;
	ld.local.v2.u64 	{%rd6157, %rd6158}, [%rd6156];
	xor.b64  	%rd6159, %rd6153, %rd6157;
	xor.b64  	%rd6160, %rd6158, %rd6143;
	shr.u64 	%rd6161, %rd6160, 60;
	cvt.u32.u64 	%r3375, %rd6161;
	mov.b64 	{%r3376, %r3377}, %rd6159;
	mov.b64 	{%r3378, %r3379}, %rd6160;
	shf.l.wrap.b32 	%r3380, %r3377, %r3378, 4;
	shf.l.wrap.b32 	%r3381, %r3378, %r3379, 4;
	mov.b64 	%rd6162, {%r3380, %r3381};
	shl.b64 	%rd6163, %rd6159, 4;
	and.b32  	%r3382, %r3375, 8;
	setp.eq.s32 	%p1257, %r3382, 0;
	selp.b64 	%rd6164, 0, 1080, %p1257;
	and.b32  	%r3383, %r3375, 4;
	setp.eq.s32 	%p1258, %r3383, 0;
	xor.b64  	%rd6165, %rd6164, 540;
	selp.b64 	%rd6166, %rd6164, %rd6165, %p1258;
	and.b32  	%r3384, %r3375, 2;
	setp.eq.s32 	%p1259, %r3384, 0;
	xor.b64  	%rd6167, %rd6166, 270;
	selp.b64 	%rd6168, %rd6166, %rd6167, %p1259;
	and.b64  	%rd6169, %rd6161, 1;
	setp.eq.b64 	%p1260, %rd6169, 1;
	xor.b64  	%rd6170, %rd6168, 135;
	selp.b64 	%rd6171, %rd6170, %rd6168, %p1260;
	xor.b64  	%rd6172, %rd6171, %rd6163;
	shr.u64 	%rd6173, %rd5827, 56;
	and.b64  	%rd6174, %rd6173, 240;
	add.s64 	%rd6175, %rd1, %rd6174;
	ld.local.v2.u64 	{%rd6176, %rd6177}, [%rd6175];
	xor.b64  	%rd6178, %rd6172, %rd6176;
	xor.b64  	%rd6179, %rd6177, %rd6162;
	shr.u64 	%rd6180, %rd6179, 60;
	cvt.u32.u64 	%r3385, %rd6180;
	mov.b64 	{%r3386, %r3387}, %rd6178;
	mov.b64 	{%r3388, %r3389}, %rd6179;
	shf.l.wrap.b32 	%r3390, %r3387, %r3388, 4;
	shf.l.wrap.b32 	%r3391, %r3388, %r3389, 4;
	mov.b64 	%rd6181, {%r3390, %r3391};
	shl.b64 	%rd6182, %rd6178, 4;
	and.b32  	%r3392, %r3385, 8;
	setp.eq.s32 	%p1261, %r3392, 0;
	selp.b64 	%rd6183, 0, 1080, %p1261;
	and.b32  	%r3393, %r3385, 4;
	setp.eq.s32 	%p1262, %r3393, 0;
	xor.b64  	%rd6184, %rd6183, 540;
	selp.b64 	%rd6185, %rd6183, %rd6184, %p1262;
	and.b32  	%r3394, %r3385, 2;
	setp.eq.s32 	%p1263, %r3394, 0;
	xor.b64  	%rd6186, %rd6185, 270;
	selp.b64 	%rd6187, %rd6185, %rd6186, %p1263;
	and.b64  	%rd6188, %rd6180, 1;
	setp.eq.b64 	%p1264, %rd6188, 1;
	xor.b64  	%rd6189, %rd6187, 135;
	selp.b64 	%rd6190, %rd6189, %rd6187, %p1264;
	xor.b64  	%rd6191, %rd6190, %rd6182;
	shr.u64 	%rd6192, %rd5827, 52;
	and.b64  	%rd6193, %rd6192, 240;
	add.s64 	%rd6194, %rd1, %rd6193;
	ld.local.v2.u64 	{%rd6195, %rd6196}, [%rd6194];
	xor.b64  	%rd6197, %rd6191, %rd6195;
	xor.b64  	%rd6198, %rd6196, %rd6181;
	shr.u64 	%rd6199, %rd6198, 60;
	cvt.u32.u64 	%r3395, %rd6199;
	mov.b64 	{%r3396, %r3397}, %rd6197;
	mov.b64 	{%r3398, %r3399}, %rd6198;
	shf.l.wrap.b32 	%r3400, %r3397, %r3398, 4;
	shf.l.wrap.b32 	%r3401, %r3398, %r3399, 4;
	mov.b64 	%rd6200, {%r3400, %r3401};
	shl.b64 	%rd6201, %rd6197, 4;
	and.b32  	%r3402, %r3395, 8;
	setp.eq.s32 	%p1265, %r3402, 0;
	selp.b64 	%rd6202, 0, 1080, %p1265;
	and.b32  	%r3403, %r3395, 4;
	setp.eq.s32 	%p1266, %r3403, 0;
	xor.b64  	%rd6203, %rd6202, 540;
	selp.b64 	%rd6204, %rd6202, %rd6203, %p1266;
	and.b32  	%r3404, %r3395, 2;
	setp.eq.s32 	%p1267, %r3404, 0;
	xor.b64  	%rd6205, %rd6204, 270;
	selp.b64 	%rd6206, %rd6204, %rd6205, %p1267;
	and.b64  	%rd6207, %rd6199, 1;
	setp.eq.b64 	%p1268, %rd6207, 1;
	xor.b64  	%rd6208, %rd6206, 135;
	selp.b64 	%rd6209, %rd6208, %rd6206, %p1268;
	xor.b64  	%rd6210, %rd6209, %rd6201;
	shr.u64 	%rd6211, %rd5827, 48;
	and.b64  	%rd6212, %rd6211, 240;
	add.s64 	%rd6213, %rd1, %rd6212;
	ld.local.v2.u64 	{%rd6214, %rd6215}, [%rd6213];
	xor.b64  	%rd6216, %rd6210, %rd6214;
	xor.b64  	%rd6217, %rd6215, %rd6200;
	shr.u64 	%rd6218, %rd6217, 60;
	cvt.u32.u64 	%r3405, %rd6218;
	mov.b64 	{%r3406, %r3407}, %rd6216;
	mov.b64 	{%r3408, %r3409}, %rd6217;
	shf.l.wrap.b32 	%r3410, %r3407, %r3408, 4;
	shf.l.wrap.b32 	%r3411, %r3408, %r3409, 4;
	mov.b64 	%rd6219, {%r3410, %r3411};
	shl.b64 	%rd6220, %rd6216, 4;
	and.b32  	%r3412, %r3405, 8;
	setp.eq.s32 	%p1269, %r3412, 0;
	selp.b64 	%rd6221, 0, 1080, %p1269;
	and.b32  	%r3413, %r3405, 4;
	setp.eq.s32 	%p1270, %r3413, 0;
	xor.b64  	%rd6222, %rd6221, 540;
	selp.b64 	%rd6223, %rd6221, %rd6222, %p1270;
	and.b32  	%r3414, %r3405, 2;
	setp.eq.s32 	%p1271, %r3414, 0;
	xor.b64  	%rd6224, %rd6223, 270;
	selp.b64 	%rd6225, %rd6223, %rd6224, %p1271;
	and.b64  	%rd6226, %rd6218, 1;
	setp.eq.b64 	%p1272, %rd6226, 1;
	xor.b64  	%rd6227, %rd6225, 135;
	selp.b64 	%rd6228, %rd6227, %rd6225, %p1272;
	xor.b64  	%rd6229, %rd6228, %rd6220;
	shr.u64 	%rd6230, %rd5827, 44;
	and.b64  	%rd6231, %rd6230, 240;
	add.s64 	%rd6232, %rd1, %rd6231;
	ld.local.v2.u64 	{%rd6233, %rd6234}, [%rd6232];
	xor.b64  	%rd6235, %rd6229, %rd6233;
	xor.b64  	%rd6236, %rd6234, %rd6219;
	shr.u64 	%rd6237, %rd6236, 60;
	cvt.u32.u64 	%r3415, %rd6237;
	mov.b64 	{%r3416, %r3417}, %rd6235;
	mov.b64 	{%r3418, %r3419}, %rd6236;
	shf.l.wrap.b32 	%r3420, %r3417, %r3418, 4;
	shf.l.wrap.b32 	%r3421, %r3418, %r3419, 4;
	mov.b64 	%rd6238, {%r3420, %r3421};
	shl.b64 	%rd6239, %rd6235, 4;
	and.b32  	%r3422, %r3415, 8;
	setp.eq.s32 	%p1273, %r3422, 0;
	selp.b64 	%rd6240, 0, 1080, %p1273;
	and.b32  	%r3423, %r3415, 4;
	setp.eq.s32 	%p1274, %r3423, 0;
	xor.b64  	%rd6241, %rd6240, 540;
	selp.b64 	%rd6242, %rd6240, %rd6241, %p1274;
	and.b32  	%r3424, %r3415, 2;
	setp.eq.s32 	%p1275, %r3424, 0;
	xor.b64  	%rd6243, %rd6242, 270;
	selp.b64 	%rd6244, %rd6242, %rd6243, %p1275;
	and.b64  	%rd6245, %rd6237, 1;
	setp.eq.b64 	%p1276, %rd6245, 1;
	xor.b64  	%rd6246, %rd6244, 135;
	selp.b64 	%rd6247, %rd6246, %rd6244, %p1276;
	xor.b64  	%rd6248, %rd6247, %rd6239;
	shr.u64 	%rd6249, %rd5827, 40;
	and.b64  	%rd6250, %rd6249, 240;
	add.s64 	%rd6251, %rd1, %rd6250;
	ld.local.v2.u64 	{%rd6252, %rd6253}, [%rd6251];
	xor.b64  	%rd6254, %rd6248, %rd6252;
	xor.b64  	%rd6255, %rd6253, %rd6238;
	shr.u64 	%rd6256, %rd6255, 60;
	cvt.u32.u64 	%r3425, %rd6256;
	mov.b64 	{%r3426, %r3427}, %rd6254;
	mov.b64 	{%r3428, %r3429}, %rd6255;
	shf.l.wrap.b32 	%r3430, %r3427, %r3428, 4;
	shf.l.wrap.b32 	%r3431, %r3428, %r3429, 4;
	mov.b64 	%rd6257, {%r3430, %r3431};
	shl.b64 	%rd6258, %rd6254, 4;
	and.b32  	%r3432, %r3425, 8;
	setp.eq.s32 	%p1277, %r3432, 0;
	selp.b64 	%rd6259, 0, 1080, %p1277;
	and.b32  	%r3433, %r3425, 4;
	setp.eq.s32 	%p1278, %r3433, 0;
	xor.b64  	%rd6260, %rd6259, 540;
	selp.b64 	%rd6261, %rd6259, %rd6260, %p1278;
	and.b32  	%r3434, %r3425, 2;
	setp.eq.s32 	%p1279, %r3434, 0;
	xor.b64  	%rd6262, %rd6261, 270;
	selp.b64 	%rd6263, %rd6261, %rd6262, %p1279;
	and.b64  	%rd6264, %rd6256, 1;
	setp.eq.b64 	%p1280, %rd6264, 1;
	xor.b64  	%rd6265, %rd6263, 135;
	selp.b64 	%rd6266, %rd6265, %rd6263, %p1280;
	xor.b64  	%rd6267, %rd6266, %rd6258;
	shr.u64 	%rd6268, %rd5827, 36;
	and.b64  	%rd6269, %rd6268, 240;
	add.s64 	%rd6270, %rd1, %rd6269;
	ld.local.v2.u64 	{%rd6271, %rd6272}, [%rd6270];
	xor.b64  	%rd6273, %rd6267, %rd6271;
	xor.b64  	%rd6274, %rd6272, %rd6257;
	shr.u64 	%rd6275, %rd6274, 60;
	cvt.u32.u64 	%r3435, %rd6275;
	mov.b64 	{%r3436, %r3437}, %rd6273;
	mov.b64 	{%r3438, %r3439}, %rd6274;
	shf.l.wrap.b32 	%r3440, %r3437, %r3438, 4;
	shf.l.wrap.b32 	%r3441, %r3438, %r3439, 4;
	mov.b64 	%rd6276, {%r3440, %r3441};
	shl.b64 	%rd6277, %rd6273, 4;
	and.b32  	%r3442, %r3435, 8;
	setp.eq.s32 	%p1281, %r3442, 0;
	selp.b64 	%rd6278, 0, 1080, %p1281;
	and.b32  	%r3443, %r3435, 4;
	setp.eq.s32 	%p1282, %r3443, 0;
	xor.b64  	%rd6279, %rd6278, 540;
	selp.b64 	%rd6280, %rd6278, %rd6279, %p1282;
	and.b32  	%r3444, %r3435, 2;
	setp.eq.s32 	%p1283, %r3444, 0;
	xor.b64  	%rd6281, %rd6280, 270;
	selp.b64 	%rd6282, %rd6280, %rd6281, %p1283;
	and.b64  	%rd6283, %rd6275, 1;
	setp.eq.b64 	%p1284, %rd6283, 1;
	xor.b64  	%rd6284, %rd6282, 135;
	selp.b64 	%rd6285, %rd6284, %rd6282, %p1284;
	xor.b64  	%rd6286, %rd6285, %rd6277;
	shr.u64 	%rd6287, %rd5827, 32;
	and.b64  	%rd6288, %rd6287, 240;
	add.s64 	%rd6289, %rd1, %rd6288;
	ld.local.v2.u64 	{%rd6290, %rd6291}, [%rd6289];
	xor.b64  	%rd6292, %rd6286, %rd6290;
	xor.b64  	%rd6293, %rd6291, %rd6276;
	shr.u64 	%rd6294, %rd6293, 60;
	cvt.u32.u64 	%r3445, %rd6294;
	mov.b64 	{%r3446, %r3447}, %rd6292;
	mov.b64 	{%r3448, %r3449}, %rd6293;
	shf.l.wrap.b32 	%r3450, %r3447, %r3448, 4;
	shf.l.wrap.b32 	%r3451, %r3448, %r3449, 4;
	mov.b64 	%rd6295, {%r3450, %r3451};
	shl.b64 	%rd6296, %rd6292, 4;
	and.b32  	%r3452, %r3445, 8;
	setp.eq.s32 	%p1285, %r3452, 0;
	selp.b64 	%rd6297, 0, 1080, %p1285;
	and.b32  	%r3453, %r3445, 4;
	setp.eq.s32 	%p1286, %r3453, 0;
	xor.b64  	%rd6298, %rd6297, 540;
	selp.b64 	%rd6299, %rd6297, %rd6298, %p1286;
	and.b32  	%r3454, %r3445, 2;
	setp.eq.s32 	%p1287, %r3454, 0;
	xor.b64  	%rd6300, %rd6299, 270;
	selp.b64 	%rd6301, %rd6299, %rd6300, %p1287;
	and.b64  	%rd6302, %rd6294, 1;
	setp.eq.b64 	%p1288, %rd6302, 1;
	xor.b64  	%rd6303, %rd6301, 135;
	selp.b64 	%rd6304, %rd6303, %rd6301, %p1288;
	xor.b64  	%rd6305, %rd6304, %rd6296;
	shr.u64 	%rd6306, %rd5827, 28;
	and.b64  	%rd6307, %rd6306, 240;
	add.s64 	%rd6308, %rd1, %rd6307;
	ld.local.v2.u64 	{%rd6309, %rd6310}, [%rd6308];
	xor.b64  	%rd6311, %rd6305, %rd6309;
	xor.b64  	%rd6312, %rd6310, %rd6295;
	shr.u64 	%rd6313, %rd6312, 60;
	cvt.u32.u64 	%r3455, %rd6313;
	mov.b64 	{%r3456, %r3457}, %rd6311;
	mov.b64 	{%r3458, %r3459}, %rd6312;
	shf.l.wrap.b32 	%r3460, %r3457, %r3458, 4;
	shf.l.wrap.b32 	%r3461, %r3458, %r3459, 4;
	mov.b64 	%rd6314, {%r3460, %r3461};
	shl.b64 	%rd6315, %rd6311, 4;
	and.b32  	%r3462, %r3455, 8;
	setp.eq.s32 	%p1289, %r3462, 0;
	selp.b64 	%rd6316, 0, 1080, %p1289;
	and.b32  	%r3463, %r3455, 4;
	setp.eq.s32 	%p1290, %r3463, 0;
	xor.b64  	%rd6317, %rd6316, 540;
	selp.b64 	%rd6318, %rd6316, %rd6317, %p1290;
	and.b32  	%r3464, %r3455, 2;
	setp.eq.s32 	%p1291, %r3464, 0;
	xor.b64  	%rd6319, %rd6318, 270;
	selp.b64 	%rd6320, %rd6318, %rd6319, %p1291;
	and.b64  	%rd6321, %rd6313, 1;
	setp.eq.b64 	%p1292, %rd6321, 1;
	xor.b64  	%rd6322, %rd6320, 135;
	selp.b64 	%rd6323, %rd6322, %rd6320, %p1292;
	xor.b64  	%rd6324, %rd6323, %rd6315;
	shr.u64 	%rd6325, %rd5827, 24;
	and.b64  	%rd6326, %rd6325, 240;
	add.s64 	%rd6327, %rd1, %rd6326;
	ld.local.v2.u64 	{%rd6328, %rd6329}, [%rd6327];
	xor.b64  	%rd6330, %rd6324, %rd6328;
	xor.b64  	%rd6331, %rd6329, %rd6314;
	shr.u64 	%rd6332, %rd6331, 60;
	cvt.u32.u64 	%r3465, %rd6332;
	mov.b64 	{%r3466, %r3467}, %rd6330;
	mov.b64 	{%r3468, %r3469}, %rd6331;
	shf.l.wrap.b32 	%r3470, %r3467, %r3468, 4;
	shf.l.wrap.b32 	%r3471, %r3468, %r3469, 4;
	mov.b64 	%rd6333, {%r3470, %r3471};
	shl.b64 	%rd6334, %rd6330, 4;
	and.b32  	%r3472, %r3465, 8;
	setp.eq.s32 	%p1293, %r3472, 0;
	selp.b64 	%rd6335, 0, 1080, %p1293;
	and.b32  	%r3473, %r3465, 4;
	setp.eq.s32 	%p1294, %r3473, 0;
	xor.b64  	%rd6336, %rd6335, 540;
	selp.b64 	%rd6337, %rd6335, %rd6336, %p1294;
	and.b32  	%r3474, %r3465, 2;
	setp.eq.s32 	%p1295, %r3474, 0;
	xor.b64  	%rd6338, %rd6337, 270;
	selp.b64 	%rd6339, %rd6337, %rd6338, %p1295;
	and.b64  	%rd6340, %rd6332, 1;
	setp.eq.b64 	%p1296, %rd6340, 1;
	xor.b64  	%rd6341, %rd6339, 135;
	selp.b64 	%rd6342, %rd6341, %rd6339, %p1296;
	xor.b64  	%rd6343, %rd6342, %rd6334;
	shr.u64 	%rd6344, %rd5827, 20;
	and.b64  	%rd6345, %rd6344, 240;
	add.s64 	%rd6346, %rd1, %rd6345;
	ld.local.v2.u64 	{%rd6347, %rd6348}, [%rd6346];
	xor.b64  	%rd6349, %rd6343, %rd6347;
	xor.b64  	%rd6350, %rd6348, %rd6333;
	shr.u64 	%rd6351, %rd6350, 60;
	cvt.u32.u64 	%r3475, %rd6351;
	mov.b64 	{%r3476, %r3477}, %rd6349;
	mov.b64 	{%r3478, %r3479}, %rd6350;
	shf.l.wrap.b32 	%r3480, %r3477, %r3478, 4;
	shf.l.wrap.b32 	%r3481, %r3478, %r3479, 4;
	mov.b64 	%rd6352, {%r3480, %r3481};
	shl.b64 	%rd6353, %rd6349, 4;
	and.b32  	%r3482, %r3475, 8;
	setp.eq.s32 	%p1297, %r3482, 0;
	selp.b64 	%rd6354, 0, 1080, %p1297;
	and.b32  	%r3483, %r3475, 4;
	setp.eq.s32 	%p1298, %r3483, 0;
	xor.b64  	%rd6355, %rd6354, 540;
	selp.b64 	%rd6356, %rd6354, %rd6355, %p1298;
	and.b32  	%r3484, %r3475, 2;
	setp.eq.s32 	%p1299, %r3484, 0;
	xor.b64  	%rd6357, %rd6356, 270;
	selp.b64 	%rd6358, %rd6356, %rd6357, %p1299;
	and.b64  	%rd6359, %rd6351, 1;
	setp.eq.b64 	%p1300, %rd6359, 1;
	xor.b64  	%rd6360, %rd6358, 135;
	selp.b64 	%rd6361, %rd6360, %rd6358, %p1300;
	xor.b64  	%rd6362, %rd6361, %rd6353;
	shr.u64 	%rd6363, %rd5827, 16;
	and.b64  	%rd6364, %rd6363, 240;
	add.s64 	%rd6365, %rd1, %rd6364;
	ld.local.v2.u64 	{%rd6366, %rd6367}, [%rd6365];
	xor.b64  	%rd6368, %rd6362, %rd6366;
	xor.b64  	%rd6369, %rd6367, %rd6352;
	shr.u64 	%rd6370, %rd6369, 60;
	cvt.u32.u64 	%r3485, %rd6370;
	mov.b64 	{%r3486, %r3487}, %rd6368;
	mov.b64 	{%r3488, %r3489}, %rd6369;
	shf.l.wrap.b32 	%r3490, %r3487, %r3488, 4;
	shf.l.wrap.b32 	%r3491, %r3488, %r3489, 4;
	mov.b64 	%rd6371, {%r3490, %r3491};
	shl.b64 	%rd6372, %rd6368, 4;
	and.b32  	%r3492, %r3485, 8;
	setp.eq.s32 	%p1301, %r3492, 0;
	selp.b64 	%rd6373, 0, 1080, %p1301;
	and.b32  	%r3493, %r3485, 4;
	setp.eq.s32 	%p1302, %r3493, 0;
	xor.b64  	%rd6374, %rd6373, 540;
	selp.b64 	%rd6375, %rd6373, %rd6374, %p1302;
	and.b32  	%r3494, %r3485, 2;
	setp.eq.s32 	%p1303, %r3494, 0;
	xor.b64  	%rd6376, %rd6375, 270;
	selp.b64 	%rd6377, %rd6375, %rd6376, %p1303;
	and.b64  	%rd6378, %rd6370, 1;
	setp.eq.b64 	%p1304, %rd6378, 1;
	xor.b64  	%rd6379, %rd6377, 135;
	selp.b64 	%rd6380, %rd6379, %rd6377, %p1304;
	xor.b64  	%rd6381, %rd6380, %rd6372;
	shr.u64 	%rd6382, %rd5827, 12;
	and.b64  	%rd6383, %rd6382, 240;
	add.s64 	%rd6384, %rd1, %rd6383;
	ld.local.v2.u64 	{%rd6385, %rd6386}, [%rd6384];
	xor.b64  	%rd6387, %rd6381, %rd6385;
	xor.b64  	%rd6388, %rd6386, %rd6371;
	shr.u64 	%rd6389, %rd6388, 60;
	cvt.u32.u64 	%r3495, %rd6389;
	mov.b64 	{%r3496, %r3497}, %rd6387;
	mov.b64 	{%r3498, %r3499}, %rd6388;
	shf.l.wrap.b32 	%r3500, %r3497, %r3498, 4;
	shf.l.wrap.b32 	%r3501, %r3498, %r3499, 4;
	mov.b64 	%rd6390, {%r3500, %r3501};
	shl.b64 	%rd6391, %rd6387, 4;
	and.b32  	%r3502, %r3495, 8;
	setp.eq.s32 	%p1305, %r3502, 0;
	selp.b64 	%rd6392, 0, 1080, %p1305;
	and.b32  	%r3503, %r3495, 4;
	setp.eq.s32 	%p1306, %r3503, 0;
	xor.b64  	%rd6393, %rd6392, 540;
	selp.b64 	%rd6394, %rd6392, %rd6393, %p1306;
	and.b32  	%r3504, %r3495, 2;
	setp.eq.s32 	%p1307, %r3504, 0;
	xor.b64  	%rd6395, %rd6394, 270;
	selp.b64 	%rd6396, %rd6394, %rd6395, %p1307;
	and.b64  	%rd6397, %rd6389, 1;
	setp.eq.b64 	%p1308, %rd6397, 1;
	xor.b64  	%rd6398, %rd6396, 135;
	selp.b64 	%rd6399, %rd6398, %rd6396, %p1308;
	xor.b64  	%rd6400, %rd6399, %rd6391;
	shr.u64 	%rd6401, %rd5827, 8;
	and.b64  	%rd6402, %rd6401, 240;
	add.s64 	%rd6403, %rd1, %rd6402;
	ld.local.v2.u64 	{%rd6404, %rd6405}, [%rd6403];
	xor.b64  	%rd6406, %rd6400, %rd6404;
	xor.b64  	%rd6407, %rd6405, %rd6390;
	shr.u64 	%rd6408, %rd6407, 60;
	cvt.u32.u64 	%r3505, %rd6408;
	mov.b64 	{%r3506, %r3507}, %rd6406;
	mov.b64 	{%r3508, %r3509}, %rd6407;
	shf.l.wrap.b32 	%r3510, %r3507, %r3508, 4;
	shf.l.wrap.b32 	%r3511, %r3508, %r3509, 4;
	mov.b64 	%rd6409, {%r3510, %r3511};
	shl.b64 	%rd6410, %rd6406, 4;
	and.b32  	%r3512, %r3505, 8;
	setp.eq.s32 	%p1309, %r3512, 0;
	selp.b64 	%rd6411, 0, 1080, %p1309;
	and.b32  	%r3513, %r3505, 4;
	setp.eq.s32 	%p1310, %r3513, 0;
	xor.b64  	%rd6412, %rd6411, 540;
	selp.b64 	%rd6413, %rd6411, %rd6412, %p1310;
	and.b32  	%r3514, %r3505, 2;
	setp.eq.s32 	%p1311, %r3514, 0;
	xor.b64  	%rd6414, %rd6413, 270;
	selp.b64 	%rd6415, %rd6413, %rd6414, %p1311;
	and.b64  	%rd6416, %rd6408, 1;
	setp.eq.b64 	%p1312, %rd6416, 1;
	xor.b64  	%rd6417, %rd6415, 135;
	selp.b64 	%rd6418, %rd6417, %rd6415, %p1312;
	xor.b64  	%rd6419, %rd6418, %rd6410;
	shr.u64 	%rd6420, %rd5827, 4;
	and.b64  	%rd6421, %rd6420, 240;
	add.s64 	%rd6422, %rd1, %rd6421;
	ld.local.v2.u64 	{%rd6423, %rd6424}, [%rd6422];
	xor.b64  	%rd6425, %rd6419, %rd6423;
	xor.b64  	%rd6426, %rd6424, %rd6409;
	shr.u64 	%rd6427, %rd6426, 60;
	cvt.u32.u64 	%r3515, %rd6427;
	mov.b64 	{%r3516, %r3517}, %rd6425;
	mov.b64 	{%r3518, %r3519}, %rd6426;
	shf.l.wrap.b32 	%r3520, %r3517, %r3518, 4;
	shf.l.wrap.b32 	%r3521, %r3518, %r3519, 4;
	mov.b64 	%rd6428, {%r3520, %r3521};
	shl.b64 	%rd6429, %rd6425, 4;
	and.b32  	%r3522, %r3515, 8;
	setp.eq.s32 	%p1313, %r3522, 0;
	selp.b64 	%rd6430, 0, 1080, %p1313;
	and.b32  	%r3523, %r3515, 4;
	setp.eq.s32 	%p1314, %r3523, 0;
	xor.b64  	%rd6431, %rd6430, 540;
	selp.b64 	%rd6432, %rd6430, %rd6431, %p1314;
	and.b32  	%r3524, %r3515, 2;
	setp.eq.s32 	%p1315, %r3524, 0;
	xor.b64  	%rd6433, %rd6432, 270;
	selp.b64 	%rd6434, %rd6432, %rd6433, %p1315;
	and.b64  	%rd6435, %rd6427, 1;
	setp.eq.b64 	%p1316, %rd6435, 1;
	xor.b64  	%rd6436, %rd6434, 135;
	selp.b64 	%rd6437, %rd6436, %rd6434, %p1316;
	xor.b64  	%rd6438, %rd6437, %rd6429;
	and.b64  	%rd6439, %rd5827, 240;
	add.s64 	%rd6440, %rd1, %rd6439;
	ld.local.v2.u64 	{%rd6441, %rd6442}, [%rd6440];
	xor.b64  	%rd6443, %rd6438, %rd6441;
	xor.b64  	%rd6444, %rd6442, %rd6428;
	shr.u64 	%rd6445, %rd6444, 60;
	cvt.u32.u64 	%r3525, %rd6445;
	mov.b64 	{%r3526, %r3527}, %rd6443;
	mov.b64 	{%r3528, %r3529}, %rd6444;
	shf.l.wrap.b32 	%r3530, %r3527, %r3528, 4;
	shf.l.wrap.b32 	%r3531, %r3528, %r3529, 4;
	mov.b64 	%rd6446, {%r3530, %r3531};
	shl.b64 	%rd6447, %rd6443, 4;
	and.b32  	%r3532, %r3525, 8;
	setp.eq.s32 	%p1317, %r3532, 0;
	selp.b64 	%rd6448, 0, 1080, %p1317;
	and.b32  	%r3533, %r3525, 4;
	setp.eq.s32 	%p1318, %r3533, 0;
	xor.b64  	%rd6449, %rd6448, 540;
	selp.b64 	%rd6450, %rd6448, %rd6449, %p1318;
	and.b32  	%r3534, %r3525, 2;
	setp.eq.s32 	%p1319, %r3534, 0;
	xor.b64  	%rd6451, %rd6450, 270;
	selp.b64 	%rd6452, %rd6450, %rd6451, %p1319;
	and.b64  	%rd6453, %rd6445, 1;
	setp.eq.b64 	%p1320, %rd6453, 1;
	xor.b64  	%rd6454, %rd6452, 135;
	selp.b64 	%rd6455, %rd6454, %rd6452, %p1320;
	xor.b64  	%rd6456, %rd6455, %rd6447;
	shl.b64 	%rd6457, %rd5827, 4;
	and.b64  	%rd6458, %rd6457, 240;
	add.s64 	%rd6459, %rd1, %rd6458;
	ld.local.v2.u64 	{%rd6460, %rd6461}, [%rd6459];
	xor.b64  	%rd6462, %rd6456, %rd6460;
	xor.b64  	%rd6463, %rd6461, %rd6446;
	xor.b64  	%rd10303, %rd6462, %rd10303;
	xor.b64  	%rd10302, %rd6463, %rd10302;
$L__BB2_20:
	add.s32 	%r3535, %r1, 2560;
	setp.ge.s32 	%p1321, %r3535, %r2;
	@%p1321 bra 	$L__BB2_22;
	ld.global.nc.u64 	%rd6464, [%rd2+40960];
	ld.global.nc.u64 	%rd6465, [%rd2+40968];
	ld.global.nc.u64 	%rd6466, [%rd3+40960];
	ld.global.nc.u64 	%rd6467, [%rd3+40968];
	mov.b64 	%rd6468, 0;
	st.local.v2.u64 	[%rd1], {%rd6468, %rd6468};
	st.local.v2.u64 	[%rd1+16], {%rd6464, %rd6465};
	shl.b64 	%rd6469, %rd6464, 1;
	mov.b64 	{%r3536, %r3537}, %rd6465;
	mov.b64 	{%r3538, %r3539}, %rd6464;
	shf.l.wrap.b32 	%r3540, %r3539, %r3536, 1;
	shf.l.wrap.b32 	%r3541, %r3536, %r3537, 1;
	mov.b64 	%rd6470, {%r3540, %r3541};
	xor.b64  	%rd6471, %rd6469, 135;
	setp.lt.s64 	%p1322, %rd6465, 0;
	selp.b64 	%rd6472, %rd6471, %rd6469, %p1322;
	st.local.v2.u64 	[%rd1+32], {%rd6472, %rd6470};
	xor.b64  	%rd6473, %rd6464, %rd6472;
	xor.b64  	%rd6474, %rd6465, %rd6470;
	st.local.v2.u64 	[%rd1+48], {%rd6473, %rd6474};
	shl.b64 	%rd6475, %rd6472, 1;
	mov.b64 	{%r3542, %r3543}, %rd6472;
	mov.b64 	{%r3544, %r3545}, %rd6470;
	shf.l.wrap.b32 	%r3546, %r3543, %r3544, 1;
	shf.l.wrap.b32 	%r3547, %r3544, %r3545, 1;
	mov.b64 	%rd6476, {%r3546, %r3547};
	xor.b64  	%rd6477, %rd6475, 135;
	setp.lt.s64 	%p1323, %rd6470, 0;
	selp.b64 	%rd6478, %rd6477, %rd6475, %p1323;
	st.local.v2.u64 	[%rd1+64], {%rd6478, %rd6476};
	xor.b64  	%rd6479, %rd6464, %rd6478;
	xor.b64  	%rd6480, %rd6465, %rd6476;
	st.local.v2.u64 	[%rd1+80], {%rd6479, %rd6480};
	shl.b64 	%rd6481, %rd6473, 1;
	mov.b64 	{%r3548, %r3549}, %rd6473;
	mov.b64 	{%r3550, %r3551}, %rd6474;
	shf.l.wrap.b32 	%r3552, %r3549, %r3550, 1;
	shf.l.wrap.b32 	%r3553, %r3550, %r3551, 1;
	mov.b64 	%rd6482, {%r3552, %r3553};
	xor.b64  	%rd6483, %rd6481, 135;
	setp.lt.s64 	%p1324, %rd6474, 0;
	selp.b64 	%rd6484, %rd6483, %rd6481, %p1324;
	st.local.v2.u64 	[%rd1+96], {%rd6484, %rd6482};
	xor.b64  	%rd6485, %rd6464, %rd6484;
	xor.b64  	%rd6486, %rd6465, %rd6482;
	st.local.v2.u64 	[%rd1+112], {%rd6485, %rd6486};
	shl.b64 	%rd6487, %rd6478, 1;
	mov.b64 	{%r3554, %r3555}, %rd6478;
	mov.b64 	{%r3556, %r3557}, %rd6476;
	shf.l.wrap.b32 	%r3558, %r3555, %r3556, 1;
	shf.l.wrap.b32 	%r3559, %r3556, %r3557, 1;
	mov.b64 	%rd6488, {%r3558, %r3559};
	xor.b64  	%rd6489, %rd6487, 135;
	setp.lt.s64 	%p1325, %rd6476, 0;
	selp.b64 	%rd6490, %rd6489, %rd6487, %p1325;
	st.local.v2.u64 	[%rd1+128], {%rd6490, %rd6488};
	xor.b64  	%rd6491, %rd6464, %rd6490;
	xor.b64  	%rd6492, %rd6465, %rd6488;
	st.local.v2.u64 	[%rd1+144], {%rd6491, %rd6492};
	shl.b64 	%rd6493, %rd6479, 1;
	mov.b64 	{%r3560, %r3561}, %rd6479;
	mov.b64 	{%r3562, %r3563}, %rd6480;
	shf.l.wrap.b32 	%r3564, %r3561, %r3562, 1;
	shf.l.wrap.b32 	%r3565, %r3562, %r3563, 1;
	mov.b64 	%rd6494, {%r3564, %r3565};
	xor.b64  	%rd6495, %rd6493, 135;
	setp.lt.s64 	%p1326, %rd6480, 0;
	selp.b64 	%rd6496, %rd6495, %rd6493, %p1326;
	st.local.v2.u64 	[%rd1+160], {%rd6496, %rd6494};
	xor.b64  	%rd6497, %rd6464, %rd6496;
	xor.b64  	%rd6498, %rd6465, %rd6494;
	st.local.v2.u64 	[%rd1+176], {%rd6497, %rd6498};
	shl.b64 	%rd6499, %rd6484, 1;
	mov.b64 	{%r3566, %r3567}, %rd6484;
	mov.b64 	{%r3568, %r3569}, %rd6482;
	shf.l.wrap.b32 	%r3570, %r3567, %r3568, 1;
	shf.l.wrap.b32 	%r3571, %r3568, %r3569, 1;
	mov.b64 	%rd6500, {%r3570, %r3571};
	xor.b64  	%rd6501, %rd6499, 135;
	setp.lt.s64 	%p1327, %rd6482, 0;
	selp.b64 	%rd6502, %rd6501, %rd6499, %p1327;
	st.local.v2.u64 	[%rd1+192], {%rd6502, %rd6500};
	xor.b64  	%rd6503, %rd6464, %rd6502;
	xor.b64  	%rd6504, %rd6465, %rd6500;
	st.local.v2.u64 	[%rd1+208], {%rd6503, %rd6504};
	shl.b64 	%rd6505, %rd6485, 1;
	mov.b64 	{%r3572, %r3573}, %rd6485;
	mov.b64 	{%r3574, %r3575}, %rd6486;
	shf.l.wrap.b32 	%r3576, %r3573, %r3574, 1;
	shf.l.wrap.b32 	%r3577, %r3574, %r3575, 1;
	mov.b64 	%rd6506, {%r3576, %r3577};
	xor.b64  	%rd6507, %rd6505, 135;
	setp.lt.s64 	%p1328, %rd6486, 0;
	selp.b64 	%rd6508, %rd6507, %rd6505, %p1328;
	st.local.v2.u64 	[%rd1+224], {%rd6508, %rd6506};
	xor.b64  	%rd6509, %rd6464, %rd6508;
	xor.b64  	%rd6510, %rd6465, %rd6506;
	st.local.v2.u64 	[%rd1+240], {%rd6509, %rd6510};
	shr.u64 	%rd6511, %rd6467, 56;
	and.b64  	%rd6512, %rd6511, 240;
	add.s64 	%rd6513, %rd1, %rd6512;
	ld.local.v2.u64 	{%rd6514, %rd6515}, [%rd6513];
	shr.u64 	%rd6516, %rd6515, 60;
	cvt.u32.u64 	%r3578, %rd6516;
	mov.b64 	{%r3579, %r3580}, %rd6515;
	mov.b64 	{%r3581, %r3582}, %rd6514;
	shf.l.wrap.b32 	%r3583, %r3582, %r3579, 4;
	shf.l.wrap.b32 	%r3584, %r3579, %r3580, 4;
	mov.b64 	%rd6517, {%r3583, %r3584};
	shl.b64 	%rd6518, %rd6514, 4;
	and.b32  	%r3585, %r3578, 8;
	setp.eq.s32 	%p1329, %r3585, 0;
	selp.b64 	%rd6519, 0, 1080, %p1329;
	and.b32  	%r3586, %r3578, 4;
	setp.eq.s32 	%p1330, %r3586, 0;
	xor.b64  	%rd6520, %rd6519, 540;
	selp.b64 	%rd6521, %rd6519, %rd6520, %p1330;
	and.b32  	%r3587, %r3578, 2;
	setp.eq.s32 	%p1331, %r3587, 0;
	xor.b64  	%rd6522, %rd6521, 270;
	selp.b64 	%rd6523, %rd6521, %rd6522, %p1331;
	and.b64  	%rd6524, %rd6516, 1;
	setp.eq.b64 	%p1332, %rd6524, 1;
	xor.b64  	%rd6525, %rd6523, 135;
	selp.b64 	%rd6526, %rd6525, %rd6523, %p1332;
	xor.b64  	%rd6527, %rd6526, %rd6518;
	shr.u64 	%rd6528, %rd6467, 52;
	and.b64  	%rd6529, %rd6528, 240;
	add.s64 	%rd6530, %rd1, %rd6529;
	ld.local.v2.u64 	{%rd6531, %rd6532}, [%rd6530];
	xor.b64  	%rd6533, %rd6527, %rd6531;
	xor.b64  	%rd6534, %rd6532, %rd6517;
	shr.u64 	%rd6535, %rd6534, 60;
	cvt.u32.u64 	%r3588, %rd6535;
	mov.b64 	{%r3589, %r3590}, %rd6533;
	mov.b64 	{%r3591, %r3592}, %rd6534;
	shf.l.wrap.b32 	%r3593, %r3590, %r3591, 4;
	shf.l.wrap.b32 	%r3594, %r3591, %r3592, 4;
	mov.b64 	%rd6536, {%r3593, %r3594};
	shl.b64 	%rd6537, %rd6533, 4;
	and.b32  	%r3595, %r3588, 8;
	setp.eq.s32 	%p1333, %r3595, 0;
	selp.b64 	%rd6538, 0, 1080, %p1333;
	and.b32  	%r3596, %r3588, 4;
	setp.eq.s32 	%p1334, %r3596, 0;
	xor.b64  	%rd6539, %rd6538, 540;
	selp.b64 	%rd6540, %rd6538, %rd6539, %p1334;
	and.b32  	%r3597, %r3588, 2;
	setp.eq.s32 	%p1335, %r3597, 0;
	xor.b64  	%rd6541, %rd6540, 270;
	selp.b64 	%rd6542, %rd6540, %rd6541, %p1335;
	and.b64  	%rd6543, %rd6535, 1;
	setp.eq.b64 	%p1336, %rd6543, 1;
	xor.b64  	%rd6544, %rd6542, 135;
	selp.b64 	%rd6545, %rd6544, %rd6542, %p1336;
	xor.b64  	%rd6546, %rd6545, %rd6537;
	shr.u64 	%rd6547, %rd6467, 48;
	and.b64  	%rd6548, %rd6547, 240;
	add.s64 	%rd6549, %rd1, %rd6548;
	ld.local.v2.u64 	{%rd6550, %rd6551}, [%rd6549];
	xor.b64  	%rd6552, %rd6546, %rd6550;
	xor.b64  	%rd6553, %rd6551, %rd6536;
	shr.u64 	%rd6554, %rd6553, 60;
	cvt.u32.u64 	%r3598, %rd6554;
	mov.b64 	{%r3599, %r3600}, %rd6552;
	mov.b64 	{%r3601, %r3602}, %rd6553;
	shf.l.wrap.b32 	%r3603, %r3600, %r3601, 4;
	shf.l.wrap.b32 	%r3604, %r3601, %r3602, 4;
	mov.b64 	%rd6555, {%r3603, %r3604};
	shl.b64 	%rd6556, %rd6552, 4;
	and.b32  	%r3605, %r3598, 8;
	setp.eq.s32 	%p1337, %r3605, 0;
	selp.b64 	%rd6557, 0, 1080, %p1337;
	and.b32  	%r3606, %r3598, 4;
	setp.eq.s32 	%p1338, %r3606, 0;
	xor.b64  	%rd6558, %rd6557, 540;
	selp.b64 	%rd6559, %rd6557, %rd6558, %p1338;
	and.b32  	%r3607, %r3598, 2;
	setp.eq.s32 	%p1339, %r3607, 0;
	xor.b64  	%rd6560, %rd6559, 270;
	selp.b64 	%rd6561, %rd6559, %rd6560, %p1339;
	and.b64  	%rd6562, %rd6554, 1;
	setp.eq.b64 	%p1340, %rd6562, 1;
	xor.b64  	%rd6563, %rd6561, 135;
	selp.b64 	%rd6564, %rd6563, %rd6561, %p1340;
	xor.b64  	%rd6565, %rd6564, %rd6556;
	shr.u64 	%rd6566, %rd6467, 44;
	and.b64  	%rd6567, %rd6566, 240;
	add.s64 	%rd6568, %rd1, %rd6567;
	ld.local.v2.u64 	{%rd6569, %rd6570}, [%rd6568];
	xor.b64  	%rd6571, %rd6565, %rd6569;
	xor.b64  	%rd6572, %rd6570, %rd6555;
	shr.u64 	%rd6573, %rd6572, 60;
	cvt.u32.u64 	%r3608, %rd6573;
	mov.b64 	{%r3609, %r3610}, %rd6571;
	mov.b64 	{%r3611, %r3612}, %rd6572;
	shf.l.wrap.b32 	%r3613, %r3610, %r3611, 4;
	shf.l.wrap.b32 	%r3614, %r3611, %r3612, 4;
	mov.b64 	%rd6574, {%r3613, %r3614};
	shl.b64 	%rd6575, %rd6571, 4;
	and.b32  	%r3615, %r3608, 8;
	setp.eq.s32 	%p1341, %r3615, 0;
	selp.b64 	%rd6576, 0, 1080, %p1341;
	and.b32  	%r3616, %r3608, 4;
	setp.eq.s32 	%p1342, %r3616, 0;
	xor.b64  	%rd6577, %rd6576, 540;
	selp.b64 	%rd6578, %rd6576, %rd6577, %p1342;
	and.b32  	%r3617, %r3608, 2;
	setp.eq.s32 	%p1343, %r3617, 0;
	xor.b64  	%rd6579, %rd6578, 270;
	selp.b64 	%rd6580, %rd6578, %rd6579, %p1343;
	and.b64  	%rd6581, %rd6573, 1;
	setp.eq.b64 	%p1344, %rd6581, 1;
	xor.b64  	%rd6582, %rd6580, 135;
	selp.b64 	%rd6583, %rd6582, %rd6580, %p1344;
	xor.b64  	%rd6584, %rd6583, %rd6575;
	shr.u64 	%rd6585, %rd6467, 40;
	and.b64  	%rd6586, %rd6585, 240;
	add.s64 	%rd6587, %rd1, %rd6586;
	ld.local.v2.u64 	{%rd6588, %rd6589}, [%rd6587];
	xor.b64  	%rd6590, %rd6584, %rd6588;
	xor.b64  	%rd6591, %rd6589, %rd6574;
	shr.u64 	%rd6592, %rd6591, 60;
	cvt.u32.u64 	%r3618, %rd6592;
	mov.b64 	{%r3619, %r3620}, %rd6590;
	mov.b64 	{%r3621, %r3622}, %rd6591;
	shf.l.wrap.b32 	%r3623, %r3620, %r3621, 4;
	shf.l.wrap.b32 	%r3624, %r3621, %r3622, 4;
	mov.b64 	%rd6593, {%r3623, %r3624};
	shl.b64 	%rd6594, %rd6590, 4;
	and.b32  	%r3625, %r3618, 8;
	setp.eq.s32 	%p1345, %r3625, 0;
	selp.b64 	%rd6595, 0, 1080, %p1345;
	and.b32  	%r3626, %r3618, 4;
	setp.eq.s32 	%p1346, %r3626, 0;
	xor.b64  	%rd6596, %rd6595, 540;
	selp.b64 	%rd6597, %rd6595, %rd6596, %p1346;
	and.b32  	%r3627, %r3618, 2;
	setp.eq.s32 	%p1347, %r3627, 0;
	xor.b64  	%rd6598, %rd6597, 270;
	selp.b64 	%rd6599, %rd6597, %rd6598, %p1347;
	and.b64  	%rd6600, %rd6592, 1;
	setp.eq.b64 	%p1348, %rd6600, 1;
	xor.b64  	%rd6601, %rd6599, 135;
	selp.b64 	%rd6602, %rd6601, %rd6599, %p1348;
	xor.b64  	%rd6603, %rd6602, %rd6594;
	shr.u64 	%rd6604, %rd6467, 36;
	and.b64  	%rd6605, %rd6604, 240;
	add.s64 	%rd6606, %rd1, %rd6605;
	ld.local.v2.u64 	{%rd6607, %rd6608}, [%rd6606];
	xor.b64  	%rd6609, %rd6603, %rd6607;
	xor.b64  	%rd6610, %rd6608, %rd6593;
	shr.u64 	%rd6611, %rd6610, 60;
	cvt.u32.u64 	%r3628, %rd6611;
	mov.b64 	{%r3629, %r3630}, %rd6609;
	mov.b64 	{%r3631, %r3632}, %rd6610;
	shf.l.wrap.b32 	%r3633, %r3630, %r3631, 4;
	shf.l.wrap.b32 	%r3634, %r3631, %r3632, 4;
	mov.b64 	%rd6612, {%r3633, %r3634};
	shl.b64 	%rd6613, %rd6609, 4;
	and.b32  	%r3635, %r3628, 8;
	setp.eq.s32 	%p1349, %r3635, 0;
	selp.b64 	%rd6614, 0, 1080, %p1349;
	and.b32  	%r3636, %r3628, 4;
	setp.eq.s32 	%p1350, %r3636, 0;
	xor.b64  	%rd6615, %rd6614, 540;
	selp.b64 	%rd6616, %rd6614, %rd6615, %p1350;
	and.b32  	%r3637, %r3628, 2;
	setp.eq.s32 	%p1351, %r3637, 0;
	xor.b64  	%rd6617, %rd6616, 270;
	selp.b64 	%rd6618, %rd6616, %rd6617, %p1351;
	and.b64  	%rd6619, %rd6611, 1;
	setp.eq.b64 	%p1352, %rd6619, 1;
	xor.b64  	%rd6620, %rd6618, 135;
	selp.b64 	%rd6621, %rd6620, %rd6618, %p1352;
	xor.b64  	%rd6622, %rd6621, %rd6613;
	shr.u64 	%rd6623, %rd6467, 32;
	and.b64  	%rd6624, %rd6623, 240;
	add.s64 	%rd6625, %rd1, %rd6624;
	ld.local.v2.u64 	{%rd6626, %rd6627}, [%rd6625];
	xor.b64  	%rd6628, %rd6622, %rd6626;
	xor.b64  	%rd6629, %rd6627, %rd6612;
	shr.u64 	%rd6630, %rd6629, 60;
	cvt.u32.u64 	%r3638, %rd6630;
	mov.b64 	{%r3639, %r3640}, %rd6628;
	mov.b64 	{%r3641, %r3642}, %rd6629;
	shf.l.wrap.b32 	%r3643, %r3640, %r3641, 4;
	shf.l.wrap.b32 	%r3644, %r3641, %r3642, 4;
	mov.b64 	%rd6631, {%r3643, %r3644};
	shl.b64 	%rd6632, %rd6628, 4;
	and.b32  	%r3645, %r3638, 8;
	setp.eq.s32 	%p1353, %r3645, 0;
	selp.b64 	%rd6633, 0, 1080, %p1353;
	and.b32  	%r3646, %r3638, 4;
	setp.eq.s32 	%p1354, %r3646, 0;
	xor.b64  	%rd6634, %rd6633, 540;
	selp.b64 	%rd6635, %rd6633, %rd6634, %p1354;
	and.b32  	%r3647, %r3638, 2;
	setp.eq.s32 	%p1355, %r3647, 0;
	xor.b64  	%rd6636, %rd6635, 270;
	selp.b64 	%rd6637, %rd6635, %rd6636, %p1355;
	and.b64  	%rd6638, %rd6630, 1;
	setp.eq.b64 	%p1356, %rd6638, 1;
	xor.b64  	%rd6639, %rd6637, 135;
	selp.b64 	%rd6640, %rd6639, %rd6637, %p1356;
	xor.b64  	%rd6641, %rd6640, %rd6632;
	shr.u64 	%rd6642, %rd6467, 28;
	and.b64  	%rd6643, %rd6642, 240;
	add.s64 	%rd6644, %rd1, %rd6643;
	ld.local.v2.u64 	{%rd6645, %rd6646}, [%rd6644];
	xor.b64  	%rd6647, %rd6641, %rd6645;
	xor.b64  	%rd6648, %rd6646, %rd6631;
	shr.u64 	%rd6649, %rd6648, 60;
	cvt.u32.u64 	%r3648, %rd6649;
	mov.b64 	{%r3649, %r3650}, %rd6647;
	mov.b64 	{%r3651, %r3652}, %rd6648;
	shf.l.wrap.b32 	%r3653, %r3650, %r3651, 4;
	shf.l.wrap.b32 	%r3654, %r3651, %r3652, 4;
	mov.b64 	%rd6650, {%r3653, %r3654};
	shl.b64 	%rd6651, %rd6647, 4;
	and.b32  	%r3655, %r3648, 8;
	setp.eq.s32 	%p1357, %r3655, 0;
	selp.b64 	%rd6652, 0, 1080, %p1357;
	and.b32  	%r3656, %r3648, 4;
	setp.eq.s32 	%p1358, %r3656, 0;
	xor.b64  	%rd6653, %rd6652, 540;
	selp.b64 	%rd6654, %rd6652, %rd6653, %p1358;
	and.b32  	%r3657, %r3648, 2;
	setp.eq.s32 	%p1359, %r3657, 0;
	xor.b64  	%rd6655, %rd6654, 270;
	selp.b64 	%rd6656, %rd6654, %rd6655, %p1359;
	and.b64  	%rd6657, %rd6649, 1;
	setp.eq.b64 	%p1360, %rd6657, 1;
	xor.b64  	%rd6658, %rd6656, 135;
	selp.b64 	%rd6659, %rd6658, %rd6656, %p1360;
	xor.b64  	%rd6660, %rd6659, %rd6651;
	shr.u64 	%rd6661, %rd6467, 24;
	and.b64  	%rd6662, %rd6661, 240;
	add.s64 	%rd6663, %rd1, %rd6662;
	ld.local.v2.u64 	{%rd6664, %rd6665}, [%rd6663];
	xor.b64  	%rd6666, %rd6660, %rd6664;
	xor.b64  	%rd6667, %rd6665, %rd6650;
	shr.u64 	%rd6668, %rd6667, 60;
	cvt.u32.u64 	%r3658, %rd6668;
	mov.b64 	{%r3659, %r3660}, %rd6666;
	mov.b64 	{%r3661, %r3662}, %rd6667;
	shf.l.wrap.b32 	%r3663, %r3660, %r3661, 4;
	shf.l.wrap.b32 	%r3664, %r3661, %r3662, 4;
	mov.b64 	%rd6669, {%r3663, %r3664};
	shl.b64 	%rd6670, %rd6666, 4;
	and.b32  	%r3665, %r3658, 8;
	setp.eq.s32 	%p1361, %r3665, 0;
	selp.b64 	%rd6671, 0, 1080, %p1361;
	and.b32  	%r3666, %r3658, 4;
	setp.eq.s32 	%p1362, %r3666, 0;
	xor.b64  	%rd6672, %rd6671, 540;
	selp.b64 	%rd6673, %rd6671, %rd6672, %p1362;
	and.b32  	%r3667, %r3658, 2;
	setp.eq.s32 	%p1363, %r3667, 0;
	xor.b64  	%rd6674, %rd6673, 270;
	selp.b64 	%rd6675, %rd6673, %rd6674, %p1363;
	and.b64  	%rd6676, %rd6668, 1;
	setp.eq.b64 	%p1364, %rd6676, 1;
	xor.b64  	%rd6677, %rd6675, 135;
	selp.b64 	%rd6678, %rd6677, %rd6675, %p1364;
	xor.b64  	%rd6679, %rd6678, %rd6670;
	shr.u64 	%rd6680, %rd6467, 20;
	and.b64  	%rd6681, %rd6680, 240;
	add.s64 	%rd6682, %rd1, %rd6681;
	ld.local.v2.u64 	{%rd6683, %rd6684}, [%rd6682];
	xor.b64  	%rd6685, %rd6679, %rd6683;
	xor.b64  	%rd6686, %rd6684, %rd6669;
	shr.u64 	%rd6687, %rd6686, 60;
	cvt.u32.u64 	%r3668, %rd6687;
	mov.b64 	{%r3669, %r3670}, %rd6685;
	mov.b64 	{%r3671, %r3672}, %rd6686;
	shf.l.wrap.b32 	%r3673, %r3670, %r3671, 4;
	shf.l.wrap.b32 	%r3674, %r3671, %r3672, 4;
	mov.b64 	%rd6688, {%r3673, %r3674};
	shl.b64 	%rd6689, %rd6685, 4;
	and.b32  	%r3675, %r3668, 8;
	setp.eq.s32 	%p1365, %r3675, 0;
	selp.b64 	%rd6690, 0, 1080, %p1365;
	and.b32  	%r3676, %r3668, 4;
	setp.eq.s32 	%p1366, %r3676, 0;
	xor.b64  	%rd6691, %rd6690, 540;
	selp.b64 	%rd6692, %rd6690, %rd6691, %p1366;
	and.b32  	%r3677, %r3668, 2;
	setp.eq.s32 	%p1367, %r3677, 0;
	xor.b64  	%rd6693, %rd6692, 270;
	selp.b64 	%rd6694, %rd6692, %rd6693, %p1367;
	and.b64  	%rd6695, %rd6687, 1;
	setp.eq.b64 	%p1368, %rd6695, 1;
	xor.b64  	%rd6696, %rd6694, 135;
	selp.b64 	%rd6697, %rd6696, %rd6694, %p1368;
	xor.b64  	%rd6698, %rd6697, %rd6689;
	shr.u64 	%rd6699, %rd6467, 16;
	and.b64  	%rd6700, %rd6699, 240;
	add.s64 	%rd6701, %rd1, %rd6700;
	ld.local.v2.u64 	{%rd6702, %rd6703}, [%rd6701];
	xor.b64  	%rd6704, %rd6698, %rd6702;
	xor.b64  	%rd6705, %rd6703, %rd6688;
	shr.u64 	%rd6706, %rd6705, 60;
	cvt.u32.u64 	%r3678, %rd6706;
	mov.b64 	{%r3679, %r3680}, %rd6704;
	mov.b64 	{%r3681, %r3682}, %rd6705;
	shf.l.wrap.b32 	%r3683, %r3680, %r3681, 4;
	shf.l.wrap.b32 	%r3684, %r3681, %r3682, 4;
	mov.b64 	%rd6707, {%r3683, %r3684};
	shl.b64 	%rd6708, %rd6704, 4;
	and.b32  	%r3685, %r3678, 8;
	setp.eq.s32 	%p1369, %r3685, 0;
	selp.b64 	%rd6709, 0, 1080, %p1369;
	and.b32  	%r3686, %r3678, 4;
	setp.eq.s32 	%p1370, %r3686, 0;
	xor.b64  	%rd6710, %rd6709, 540;
	selp.b64 	%rd6711, %rd6709, %rd6710, %p1370;
	and.b32  	%r3687, %r3678, 2;
	setp.eq.s32 	%p1371, %r3687, 0;
	xor.b64  	%rd6712, %rd6711, 270;
	selp.b64 	%rd6713, %rd6711, %rd6712, %p1371;
	and.b64  	%rd6714, %rd6706, 1;
	setp.eq.b64 	%p1372, %rd6714, 1;
	xor.b64  	%rd6715, %rd6713, 135;
	selp.b64 	%rd6716, %rd6715, %rd6713, %p1372;
	xor.b64  	%rd6717, %rd6716, %rd6708;
	shr.u64 	%rd6718, %rd6467, 12;
	and.b64  	%rd6719, %rd6718, 240;
	add.s64 	%rd6720, %rd1, %rd6719;
	ld.local.v2.u64 	{%rd6721, %rd6722}, [%rd6720];
	xor.b64  	%rd6723, %rd6717, %rd6721;
	xor.b64  	%rd6724, %rd6722, %rd6707;
	shr.u64 	%rd6725, %rd6724, 60;
	cvt.u32.u64 	%r3688, %rd6725;
	mov.b64 	{%r3689, %r3690}, %rd6723;
	mov.b64 	{%r3691, %r3692}, %rd6724;
	shf.l.wrap.b32 	%r3693, %r3690, %r3691, 4;
	shf.l.wrap.b32 	%r3694, %r3691, %r3692, 4;
	mov.b64 	%rd6726, {%r3693, %r3694};
	shl.b64 	%rd6727, %rd6723, 4;
	and.b32  	%r3695, %r3688, 8;
	setp.eq.s32 	%p1373, %r3695, 0;
	selp.b64 	%rd6728, 0, 1080, %p1373;
	and.b32  	%r3696, %r3688, 4;
	setp.eq.s32 	%p1374, %r3696, 0;
	xor.b64  	%rd6729, %rd6728, 540;
	selp.b64 	%rd6730, %rd6728, %rd6729, %p1374;
	and.b32  	%r3697, %r3688, 2;
	setp.eq.s32 	%p1375, %r3697, 0;
	xor.b64  	%rd6731, %rd6730, 270;
	selp.b64 	%rd6732, %rd6730, %rd6731, %p1375;
	and.b64  	%rd6733, %rd6725, 1;
	setp.eq.b64 	%p1376, %rd6733, 1;
	xor.b64  	%rd6734, %rd6732, 135;
	selp.b64 	%rd6735, %rd6734, %rd6732, %p1376;
	xor.b64  	%rd6736, %rd6735, %rd6727;
	shr.u64 	%rd6737, %rd6467, 8;
	and.b64  	%rd6738, %rd6737, 240;
	add.s64 	%rd6739, %rd1, %rd6738;
	ld.local.v2.u64 	{%rd6740, %rd6741}, [%rd6739];
	xor.b64  	%rd6742, %rd6736, %rd6740;
	xor.b64  	%rd6743, %rd6741, %rd6726;
	shr.u64 	%rd6744, %rd6743, 60;
	cvt.u32.u64 	%r3698, %rd6744;
	mov.b64 	{%r3699, %r3700}, %rd6742;
	mov.b64 	{%r3701, %r3702}, %rd6743;
	shf.l.wrap.b32 	%r3703, %r3700, %r3701, 4;
	shf.l.wrap.b32 	%r3704, %r3701, %r3702, 4;
	mov.b64 	%rd6745, {%r3703, %r3704};
	shl.b64 	%rd6746, %rd6742, 4;
	and.b32  	%r3705, %r3698, 8;
	setp.eq.s32 	%p1377, %r3705, 0;
	selp.b64 	%rd6747, 0, 1080, %p1377;
	and.b32  	%r3706, %r3698, 4;
	setp.eq.s32 	%p1378, %r3706, 0;
	xor.b64  	%rd6748, %rd6747, 540;
	selp.b64 	%rd6749, %rd6747, %rd6748, %p1378;
	and.b32  	%r3707, %r3698, 2;
	setp.eq.s32 	%p1379, %r3707, 0;
	xor.b64  	%rd6750, %rd6749, 270;
	selp.b64 	%rd6751, %rd6749, %rd6750, %p1379;
	and.b64  	%rd6752, %rd6744, 1;
	setp.eq.b64 	%p1380, %rd6752, 1;
	xor.b64  	%rd6753, %rd6751, 135;
	selp.b64 	%rd6754, %rd6753, %rd6751, %p1380;
	xor.b64  	%rd6755, %rd6754, %rd6746;
	shr.u64 	%rd6756, %rd6467, 4;
	and.b64  	%rd6757, %rd6756, 240;
	add.s64 	%rd6758, %rd1, %rd6757;
	ld.local.v2.u64 	{%rd6759, %rd6760}, [%rd6758];
	xor.b64  	%rd6761, %rd6755, %rd6759;
	xor.b64  	%rd6762, %rd6760, %rd6745;
	shr.u64 	%rd6763, %rd6762, 60;
	cvt.u32.u64 	%r3708, %rd6763;
	mov.b64 	{%r3709, %r3710}, %rd6761;
	mov.b64 	{%r3711, %r3712}, %rd6762;
	shf.l.wrap.b32 	%r3713, %r3710, %r3711, 4;
	shf.l.wrap.b32 	%r3714, %r3711, %r3712, 4;
	mov.b64 	%rd6764, {%r3713, %r3714};
	shl.b64 	%rd6765, %rd6761, 4;
	and.b32  	%r3715, %r3708, 8;
	setp.eq.s32 	%p1381, %r3715, 0;
	selp.b64 	%rd6766, 0, 1080, %p1381;
	and.b32  	%r3716, %r3708, 4;
	setp.eq.s32 	%p1382, %r3716, 0;
	xor.b64  	%rd6767, %rd6766, 540;
	selp.b64 	%rd6768, %rd6766, %rd6767, %p1382;
	and.b32  	%r3717, %r3708, 2;
	setp.eq.s32 	%p1383, %r3717, 0;
	xor.b64  	%rd6769, %rd6768, 270;
	selp.b64 	%rd6770, %rd6768, %rd6769, %p1383;
	and.b64  	%rd6771, %rd6763, 1;
	setp.eq.b64 	%p1384, %rd6771, 1;
	xor.b64  	%rd6772, %rd6770, 135;
	selp.b64 	%rd6773, %rd6772, %rd6770, %p1384;
	xor.b64  	%rd6774, %rd6773, %rd6765;
	and.b64  	%rd6775, %rd6467, 240;
	add.s64 	%rd6776, %rd1, %rd6775;
	ld.local.v2.u64 	{%rd6777, %rd6778}, [%rd6776];
	xor.b64  	%rd6779, %rd6774, %rd6777;
	xor.b64  	%rd6780, %rd6778, %rd6764;
	shr.u64 	%rd6781, %rd6780, 60;
	cvt.u32.u64 	%r3718, %rd6781;
	mov.b64 	{%r3719, %r3720}, %rd6779;
	mov.b64 	{%r3721, %r3722}, %rd6780;
	shf.l.wrap.b32 	%r3723, %r3720, %r3721, 4;
	shf.l.wrap.b32 	%r3724, %r3721, %r3722, 4;
	mov.b64 	%rd6782, {%r3723, %r3724};
	shl.b64 	%rd6783, %rd6779, 4;
	and.b32  	%r3725, %r3718, 8;
	setp.eq.s32 	%p1385, %r3725, 0;
	selp.b64 	%rd6784, 0, 1080, %p1385;
	and.b32  	%r3726, %r3718, 4;
	setp.eq.s32 	%p1386, %r3726, 0;
	xor.b64  	%rd6785, %rd6784, 540;
	selp.b64 	%rd6786, %rd6784, %rd6785, %p1386;
	and.b32  	%r3727, %r3718, 2;
	setp.eq.s32 	%p1387, %r3727, 0;
	xor.b64  	%rd6787, %rd6786, 270;
	selp.b64 	%rd6788, %rd6786, %rd6787, %p1387;
	and.b64  	%rd6789, %rd6781, 1;
	setp.eq.b64 	%p1388, %rd6789, 1;
	xor.b64  	%rd6790, %rd6788, 135;
	selp.b64 	%rd6791, %rd6790, %rd6788, %p1388;
	xor.b64  	%rd6792, %rd6791, %rd6783;
	shl.b64 	%rd6793, %rd6467, 4;
	and.b64  	%rd6794, %rd6793, 240;
	add.s64 	%rd6795, %rd1, %rd6794;
	ld.local.v2.u64 	{%rd6796, %rd6797}, [%rd6795];
	xor.b64  	%rd6798, %rd6792, %rd6796;
	xor.b64  	%rd6799, %rd6797, %rd6782;
	shr.u64 	%rd6800, %rd6799, 60;
	cvt.u32.u64 	%r3728, %rd6800;
	mov.b64 	{%r3729, %r3730}, %rd6798;
	mov.b64 	{%r3731, %r3732}, %rd6799;
	shf.l.wrap.b32 	%r3733, %r3730, %r3731, 4;
	shf.l.wrap.b32 	%r3734, %r3731, %r3732, 4;
	mov.b64 	%rd6801, {%r3733, %r3734};
	shl.b64 	%rd6802, %rd6798, 4;
	and.b32  	%r3735, %r3728, 8;
	setp.eq.s32 	%p1389, %r3735, 0;
	selp.b64 	%rd6803, 0, 1080, %p1389;
	and.b32  	%r3736, %r3728, 4;
	setp.eq.s32 	%p1390, %r3736, 0;
	xor.b64  	%rd6804, %rd6803, 540;
	selp.b64 	%rd6805, %rd6803, %rd6804, %p1390;
	and.b32  	%r3737, %r3728, 2;
	setp.eq.s32 	%p1391, %r3737, 0;
	xor.b64  	%rd6806, %rd6805, 270;
	selp.b64 	%rd6807, %rd6805, %rd6806, %p1391;
	and.b64  	%rd6808, %rd6800, 1;
	setp.eq.b64 	%p1392, %rd6808, 1;
	xor.b64  	%rd6809, %rd6807, 135;
	selp.b64 	%rd6810, %rd6809, %rd6807, %p1392;
	xor.b64  	%rd6811, %rd6810, %rd6802;
	shr.u64 	%rd6812, %rd6466, 56;
	and.b64  	%rd6813, %rd6812, 240;
	add.s64 	%rd6814, %rd1, %rd6813;
	ld.local.v2.u64 	{%rd6815, %rd6816}, [%rd6814];
	xor.b64  	%rd6817, %rd6811, %rd6815;
	xor.b64  	%rd6818, %rd6816, %rd6801;
	shr.u64 	%rd6819, %rd6818, 60;
	cvt.u32.u64 	%r3738, %rd6819;
	mov.b64 	{%r3739, %r3740}, %rd6817;
	mov.b64 	{%r3741, %r3742}, %rd6818;
	shf.l.wrap.b32 	%r3743, %r3740, %r3741, 4;
	shf.l.wrap.b32 	%r3744, %r3741, %r3742, 4;
	mov.b64 	%rd6820, {%r3743, %r3744};
	shl.b64 	%rd6821, %rd6817, 4;
	and.b32  	%r3745, %r3738, 8;
	setp.eq.s32 	%p1393, %r3745, 0;
	selp.b64 	%rd6822, 0, 1080, %p1393;
	and.b32  	%r3746, %r3738, 4;
	setp.eq.s32 	%p1394, %r3746, 0;
	xor.b64  	%rd6823, %rd6822, 540;
	selp.b64 	%rd6824, %rd6822, %rd6823, %p1394;
	and.b32  	%r3747, %r3738, 2;
	setp.eq.s32 	%p1395, %r3747, 0;
	xor.b64  	%rd6825, %rd6824, 270;
	selp.b64 	%rd6826, %rd6824, %rd6825, %p1395;
	and.b64  	%rd6827, %rd6819, 1;
	setp.eq.b64 	%p1396, %rd6827, 1;
	xor.b64  	%rd6828, %rd6826, 135;
	selp.b64 	%rd6829, %rd6828, %rd6826, %p1396;
	xor.b64  	%rd6830, %rd6829, %rd6821;
	shr.u64 	%rd6831, %rd6466, 52;
	and.b64  	%rd6832, %rd6831, 240;
	add.s64 	%rd6833, %rd1, %rd6832;
	ld.local.v2.u64 	{%rd6834, %rd6835}, [%rd6833];
	xor.b64  	%rd6836, %rd6830, %rd6834;
	xor.b64  	%rd6837, %rd6835, %rd6820;
	shr.u64 	%rd6838, %rd6837, 60;
	cvt.u32.u64 	%r3748, %rd6838;
	mov.b64 	{%r3749, %r3750}, %rd6836;
	mov.b64 	{%r3751, %r3752}, %rd6837;
	shf.l.wrap.b32 	%r3753, %r3750, %r3751, 4;
	shf.l.wrap.b32 	%r3754, %r3751, %r3752, 4;
	mov.b64 	%rd6839, {%r3753, %r3754};
	shl.b64 	%rd6840, %rd6836, 4;
	and.b32  	%r3755, %r3748, 8;
	setp.eq.s32 	%p1397, %r3755, 0;
	selp.b64 	%rd6841, 0, 1080, %p1397;
	and.b32  	%r3756, %r3748, 4;
	setp.eq.s32 	%p1398, %r3756, 0;
	xor.b64  	%rd6842, %rd6841, 540;
	selp.b64 	%rd6843, %rd6841, %rd6842, %p1398;
	and.b32  	%r3757, %r3748, 2;
	setp.eq.s32 	%p1399, %r3757, 0;
	xor.b64  	%rd6844, %rd6843, 270;
	selp.b64 	%rd6845, %rd6843, %rd6844, %p1399;
	and.b64  	%rd6846, %rd6838, 1;
	setp.eq.b64 	%p1400, %rd6846, 1;
	xor.b64  	%rd6847, %rd6845, 135;
	selp.b64 	%rd6848, %rd6847, %rd6845, %p1400;
	xor.b64  	%rd6849, %rd6848, %rd6840;
	shr.u64 	%rd6850, %rd6466, 48;
	and.b64  	%rd6851, %rd6850, 240;
	add.s64 	%rd6852, %rd1, %rd6851;
	ld.local.v2.u64 	{%rd6853, %rd6854}, [%rd6852];
	xor.b64  	%rd6855, %rd6849, %rd6853;
	xor.b64  	%rd6856, %rd6854, %rd6839;
	shr.u64 	%rd6857, %rd6856, 60;
	cvt.u32.u64 	%r3758, %rd6857;
	mov.b64 	{%r3759, %r3760}, %rd6855;
	mov.b64 	{%r3761, %r3762}, %rd6856;
	shf.l.wrap.b32 	%r3763, %r3760, %r3761, 4;
	shf.l.wrap.b32 	%r3764, %r3761, %r3762, 4;
	mov.b64 	%rd6858, {%r3763, %r3764};
	shl.b64 	%rd6859, %rd6855, 4;
	and.b32  	%r3765, %r3758, 8;
	setp.eq.s32 	%p1401, %r3765, 0;
	selp.b64 	%rd6860, 0, 1080, %p1401;
	and.b32  	%r3766, %r3758, 4;
	setp.eq.s32 	%p1402, %r3766, 0;
	xor.b64  	%rd6861, %rd6860, 540;
	selp.b64 	%rd6862, %rd6860, %rd6861, %p1402;
	and.b32  	%r3767, %r3758, 2;
	setp.eq.s32 	%p1403, %r3767, 0;
	xor.b64  	%rd6863, %rd6862, 270;
	selp.b64 	%rd6864, %rd6862, %rd6863, %p1403;
	and.b64  	%rd6865, %rd6857, 1;
	setp.eq.b64 	%p1404, %rd6865, 1;
	xor.b64  	%rd6866, %rd6864, 135;
	selp.b64 	%rd6867, %rd6866, %rd6864, %p1404;
	xor.b64  	%rd6868, %rd6867, %rd6859;
	shr.u64 	%rd6869, %rd6466, 44;
	and.b64  	%rd6870, %rd6869, 240;
	add.s64 	%rd6871, %rd1, %rd6870;
	ld.local.v2.u64 	{%rd6872, %rd6873}, [%rd6871];
	xor.b64  	%rd6874, %rd6868, %rd6872;
	xor.b64  	%rd6875, %rd6873, %rd6858;
	shr.u64 	%rd6876, %rd6875, 60;
	cvt.u32.u64 	%r3768, %rd6876;
	mov.b64 	{%r3769, %r3770}, %rd6874;
	mov.b64 	{%r3771, %r3772}, %rd6875;
	shf.l.wrap.b32 	%r3773, %r3770, %r3771, 4;
	shf.l.wrap.b32 	%r3774, %r3771, %r3772, 4;
	mov.b64 	%rd6877, {%r3773, %r3774};
	shl.b64 	%rd6878, %rd6874, 4;
	and.b32  	%r3775, %r3768, 8;
	setp.eq.s32 	%p1405, %r3775, 0;
	selp.b64 	%rd6879, 0, 1080, %p1405;
	and.b32  	%r3776, %r3768, 4;
	setp.eq.s32 	%p1406, %r3776, 0;
	xor.b64  	%rd6880, %rd6879, 540;
	selp.b64 	%rd6881, %rd6879, %rd6880, %p1406;
	and.b32  	%r3777, %r3768, 2;
	setp.eq.s32 	%p1407, %r3777, 0;
	xor.b64  	%rd6882, %rd6881, 270;
	selp.b64 	%rd6883, %rd6881, %rd6882, %p1407;
	and.b64  	%rd6884, %rd6876, 1;
	setp.eq.b64 	%p1408, %rd6884, 1;
	xor.b64  	%rd6885, %rd6883, 135;
	selp.b64 	%rd6886, %rd6885, %rd6883, %p1408;
	xor.b64  	%rd6887, %rd6886, %rd6878;
	shr.u64 	%rd6888, %rd6466, 40;
	and.b64  	%rd6889, %rd6888, 240;
	add.s64 	%rd6890, %rd1, %rd6889;
	ld.local.v2.u64 	{%rd6891, %rd6892}, [%rd6890];
	xor.b64  	%rd6893, %rd6887, %rd6891;
	xor.b64  	%rd6894, %rd6892, %rd6877;
	shr.u64 	%rd6895, %rd6894, 60;
	cvt.u32.u64 	%r3778, %rd6895;
	mov.b64 	{%r3779, %r3780}, %rd6893;
	mov.b64 	{%r3781, %r3782}, %rd6894;
	shf.l.wrap.b32 	%r3783, %r3780, %r3781, 4;
	shf.l.wrap.b32 	%r3784, %r3781, %r3782, 4;
	mov.b64 	%rd6896, {%r3783, %r3784};
	shl.b64 	%rd6897, %rd6893, 4;
	and.b32  	%r3785, %r3778, 8;
	setp.eq.s32 	%p1409, %r3785, 0;
	selp.b64 	%rd6898, 0, 1080, %p1409;
	and.b32  	%r3786, %r3778, 4;
	setp.eq.s32 	%p1410, %r3786, 0;
	xor.b64  	%rd6899, %rd6898, 540;
	selp.b64 	%rd6900, %rd6898, %rd6899, %p1410;
	and.b32  	%r3787, %r3778, 2;
	setp.eq.s32 	%p1411, %r3787, 0;
	xor.b64  	%rd6901, %rd6900, 270;
	selp.b64 	%rd6902, %rd6900, %rd6901, %p1411;
	and.b64  	%rd6903, %rd6895, 1;
	setp.eq.b64 	%p1412, %rd6903, 1;
	xor.b64  	%rd6904, %rd6902, 135;
	selp.b64 	%rd6905, %rd6904, %rd6902, %p1412;
	xor.b64  	%rd6906, %rd6905, %rd6897;
	shr.u64 	%rd6907, %rd6466, 36;
	and.b64  	%rd6908, %rd6907, 240;
	add.s64 	%rd6909, %rd1, %rd6908;
	ld.local.v2.u64 	{%rd6910, %rd6911}, [%rd6909];
	xor.b64  	%rd6912, %rd6906, %rd6910;
	xor.b64  	%rd6913, %rd6911, %rd6896;
	shr.u64 	%rd6914, %rd6913, 60;
	cvt.u32.u64 	%r3788, %rd6914;
	mov.b64 	{%r3789, %r3790}, %rd6912;
	mov.b64 	{%r3791, %r3792}, %rd6913;
	shf.l.wrap.b32 	%r3793, %r3790, %r3791, 4;
	shf.l.wrap.b32 	%r3794, %r3791, %r3792, 4;
	mov.b64 	%rd6915, {%r3793, %r3794};
	shl.b64 	%rd6916, %rd6912, 4;
	and.b32  	%r3795, %r3788, 8;
	setp.eq.s32 	%p1413, %r3795, 0;
	selp.b64 	%rd6917, 0, 1080, %p1413;
	and.b32  	%r3796, %r3788, 4;
	setp.eq.s32 	%p1414, %r3796, 0;
	xor.b64  	%rd6918, %rd6917, 540;
	selp.b64 	%rd6919, %rd6917, %rd6918, %p1414;
	and.b32  	%r3797, %r3788, 2;
	setp.eq.s32 	%p1415, %r3797, 0;
	xor.b64  	%rd6920, %rd6919, 270;
	selp.b64 	%rd6921, %rd6919, %rd6920, %p1415;
	and.b64  	%rd6922, %rd6914, 1;
	setp.eq.b64 	%p1416, %rd6922, 1;
	xor.b64  	%rd6923, %rd6921, 135;
	selp.b64 	%rd6924, %rd6923, %rd6921, %p1416;
	xor.b64  	%rd6925, %rd6924, %rd6916;
	shr.u64 	%rd6926, %rd6466, 32;
	and.b64  	%rd6927, %rd6926, 240;
	add.s64 	%rd6928, %rd1, %rd6927;
	ld.local.v2.u64 	{%rd6929, %rd6930}, [%rd6928];
	xor.b64  	%rd6931, %rd6925, %rd6929;
	xor.b64  	%rd6932, %rd6930, %rd6915;
	shr.u64 	%rd6933, %rd6932, 60;
	cvt.u32.u64 	%r3798, %rd6933;
	mov.b64 	{%r3799, %r3800}, %rd6931;
	mov.b64 	{%r3801, %r3802}, %rd6932;
	shf.l.wrap.b32 	%r3803, %r3800, %r3801, 4;
	shf.l.wrap.b32 	%r3804, %r3801, %r3802, 4;
	mov.b64 	%rd6934, {%r3803, %r3804};
	shl.b64 	%rd6935, %rd6931, 4;
	and.b32  	%r3805, %r3798, 8;
	setp.eq.s32 	%p1417, %r3805, 0;
	selp.b64 	%rd6936, 0, 1080, %p1417;
	and.b32  	%r3806, %r3798, 4;
	setp.eq.s32 	%p1418, %r3806, 0;
	xor.b64  	%rd6937, %rd6936, 540;
	selp.b64 	%rd6938, %rd6936, %rd6937, %p1418;
	and.b32  	%r3807, %r3798, 2;
	setp.eq.s32 	%p1419, %r3807, 0;
	xor.b64  	%rd6939, %rd6938, 270;
	selp.b64 	%rd6940, %rd6938, %rd6939, %p1419;
	and.b64  	%rd6941, %rd6933, 1;
	setp.eq.b64 	%p1420, %rd6941, 1;
	xor.b64  	%rd6942, %rd6940, 135;
	selp.b64 	%rd6943, %rd6942, %rd6940, %p1420;
	xor.b64  	%rd6944, %rd6943, %rd6935;
	shr.u64 	%rd6945, %rd6466, 28;
	and.b64  	%rd6946, %rd6945, 240;
	add.s64 	%rd6947, %rd1, %rd6946;
	ld.local.v2.u64 	{%rd6948, %rd6949}, [%rd6947];
	xor.b64  	%rd6950, %rd6944, %rd6948;
	xor.b64  	%rd6951, %rd6949, %rd6934;
	shr.u64 	%rd6952, %rd6951, 60;
	cvt.u32.u64 	%r3808, %rd6952;
	mov.b64 	{%r3809, %r3810}, %rd6950;
	mov.b64 	{%r3811, %r3812}, %rd6951;
	shf.l.wrap.b32 	%r3813, %r3810, %r3811, 4;
	shf.l.wrap.b32 	%r3814, %r3811, %r3812, 4;
	mov.b64 	%rd6953, {%r3813, %r3814};
	shl.b64 	%rd6954, %rd6950, 4;
	and.b32  	%r3815, %r3808, 8;
	setp.eq.s32 	%p1421, %r3815, 0;
	selp.b64 	%rd6955, 0, 1080, %p1421;
	and.b32  	%r3816, %r3808, 4;
	setp.eq.s32 	%p1422, %r3816, 0;
	xor.b64  	%rd6956, %rd6955, 540;
	selp.b64 	%rd6957, %rd6955, %rd6956, %p1422;
	and.b32  	%r3817, %r3808, 2;
	setp.eq.s32 	%p1423, %r3817, 0;
	xor.b64  	%rd6958, %rd6957, 270;
	selp.b64 	%rd6959, %rd6957, %rd6958, %p1423;
	and.b64  	%rd6960, %rd6952, 1;
	setp.eq.b64 	%p1424, %rd6960, 1;
	xor.b64  	%rd6961, %rd6959, 135;
	selp.b64 	%rd6962, %rd6961, %rd6959, %p1424;
	xor.b64  	%rd6963, %rd6962, %rd6954;
	shr.u64 	%rd6964, %rd6466, 24;
	and.b64  	%rd6965, %rd6964, 240;
	add.s64 	%rd6966, %rd1, %rd6965;
	ld.local.v2.u64 	{%rd6967, %rd6968}, [%rd6966];
	xor.b64  	%rd6969, %rd6963, %rd6967;
	xor.b64  	%rd6970, %rd6968, %rd6953;
	shr.u64 	%rd6971, %rd6970, 60;
	cvt.u32.u64 	%r3818, %rd6971;
	mov.b64 	{%r3819, %r3820}, %rd6969;
	mov.b64 	{%r3821, %r3822}, %rd6970;
	shf.l.wrap.b32 	%r3823, %r3820, %r3821, 4;
	shf.l.wrap.b32 	%r3824, %r3821, %r3822, 4;
	mov.b64 	%rd6972, {%r3823, %r3824};
	shl.b64 	%rd6973, %rd6969, 4;
	and.b32  	%r3825, %r3818, 8;
	setp.eq.s32 	%p1425, %r3825, 0;
	selp.b64 	%rd6974, 0, 1080, %p1425;
	and.b32  	%r3826, %r3818, 4;
	setp.eq.s32 	%p1426, %r3826, 0;
	xor.b64  	%rd6975, %rd6974, 540;
	selp.b64 	%rd6976, %rd6974, %rd6975, %p1426;
	and.b32  	%r3827, %r3818, 2;
	setp.eq.s32 	%p1427, %r3827, 0;
	xor.b64  	%rd6977, %rd6976, 270;
	selp.b64 	%rd6978, %rd6976, %rd6977, %p1427;
	and.b64  	%rd6979, %rd6971, 1;
	setp.eq.b64 	%p1428, %rd6979, 1;
	xor.b64  	%rd6980, %rd6978, 135;
	selp.b64 	%rd6981, %rd6980, %rd6978, %p1428;
	xor.b64  	%rd6982, %rd6981, %rd6973;
	shr.u64 	%rd6983, %rd6466, 20;
	and.b64  	%rd6984, %rd6983, 240;
	add.s64 	%rd6985, %rd1, %rd6984;
	ld.local.v2.u64 	{%rd6986, %rd6987}, [%rd6985];
	xor.b64  	%rd6988, %rd6982, %rd6986;
	xor.b64  	%rd6989, %rd6987, %rd6972;
	shr.u64 	%rd6990, %rd6989, 60;
	cvt.u32.u64 	%r3828, %rd6990;
	mov.b64 	{%r3829, %r3830}, %rd6988;
	mov.b64 	{%r3831, %r3832}, %rd6989;
	shf.l.wrap.b32 	%r3833, %r3830, %r3831, 4;
	shf.l.wrap.b32 	%r3834, %r3831, %r3832, 4;
	mov.b64 	%rd6991, {%r3833, %r3834};
	shl.b64 	%rd6992, %rd6988, 4;
	and.b32  	%r3835, %r3828, 8;
	setp.eq.s32 	%p1429, %r3835, 0;
	selp.b64 	%rd6993, 0, 1080, %p1429;
	and.b32  	%r3836, %r3828, 4;
	setp.eq.s32 	%p1430, %r3836, 0;
	xor.b64  	%rd6994, %rd6993, 540;
	selp.b64 	%rd6995, %rd6993, %rd6994, %p1430;
	and.b32  	%r3837, %r3828, 2;
	setp.eq.s32 	%p1431, %r3837, 0;
	xor.b64  	%rd6996, %rd6995, 270;
	selp.b64 	%rd6997, %rd6995, %rd6996, %p1431;
	and.b64  	%rd6998, %rd6990, 1;
	setp.eq.b64 	%p1432, %rd6998, 1;
	xor.b64  	%rd6999, %rd6997, 135;
	selp.b64 	%rd7000, %rd6999, %rd6997, %p1432;
	xor.b64  	%rd7001, %rd7000, %rd6992;
	shr.u64 	%rd7002, %rd6466, 16;
	and.b64  	%rd7003, %rd7002, 240;
	add.s64 	%rd7004, %rd1, %rd7003;
	ld.local.v2.u64 	{%rd7005, %rd7006}, [%rd7004];
	xor.b64  	%rd7007, %rd7001, %rd7005;
	xor.b64  	%rd7008, %rd7006, %rd6991;
	shr.u64 	%rd7009, %rd7008, 60;
	cvt.u32.u64 	%r3838, %rd7009;
	mov.b64 	{%r3839, %r3840}, %rd7007;
	mov.b64 	{%r3841, %r3842}, %rd7008;
	shf.l.wrap.b32 	%r3843, %r3840, %r3841, 4;
	shf.l.wrap.b32 	%r3844, %r3841, %r3842, 4;
	mov.b64 	%rd7010, {%r3843, %r3844};
	shl.b64 	%rd7011, %rd7007, 4;
	and.b32  	%r3845, %r3838, 8;
	setp.eq.s32 	%p1433, %r3845, 0;
	selp.b64 	%rd7012, 0, 1080, %p1433;
	and.b32  	%r3846, %r3838, 4;
	setp.eq.s32 	%p1434, %r3846, 0;
	xor.b64  	%rd7013, %rd7012, 540;
	selp.b64 	%rd7014, %rd7012, %rd7013, %p1434;
	and.b32  	%r3847, %r3838, 2;
	setp.eq.s32 	%p1435, %r3847, 0;
	xor.b64  	%rd7015, %rd7014, 270;
	selp.b64 	%rd7016, %rd7014, %rd7015, %p1435;
	and.b64  	%rd7017, %rd7009, 1;
	setp.eq.b64 	%p1436, %rd7017, 1;
	xor.b64  	%rd7018, %rd7016, 135;
	selp.b64 	%rd7019, %rd7018, %rd7016, %p1436;
	xor.b64  	%rd7020, %rd7019, %rd7011;
	shr.u64 	%rd7021, %rd6466, 12;
	and.b64  	%rd7022, %rd7021, 240;
	add.s64 	%rd7023, %rd1, %rd7022;
	ld.local.v2.u64 	{%rd7024, %rd7025}, [%rd7023];
	xor.b64  	%rd7026, %rd7020, %rd7024;
	xor.b64  	%rd7027, %rd7025, %rd7010;
	shr.u64 	%rd7028, %rd7027, 60;
	cvt.u32.u64 	%r3848, %rd7028;
	mov.b64 	{%r3849, %r3850}, %rd7026;
	mov.b64 	{%r3851, %r3852}, %rd7027;
	shf.l.wrap.b32 	%r3853, %r3850, %r3851, 4;
	shf.l.wrap.b32 	%r3854, %r3851, %r3852, 4;
	mov.b64 	%rd7029, {%r3853, %r3854};
	shl.b64 	%rd7030, %rd7026, 4;
	and.b32  	%r3855, %r3848, 8;
	setp.eq.s32 	%p1437, %r3855, 0;
	selp.b64 	%rd7031, 0, 1080, %p1437;
	and.b32  	%r3856, %r3848, 4;
	setp.eq.s32 	%p1438, %r3856, 0;
	xor.b64  	%rd7032, %rd7031, 540;
	selp.b64 	%rd7033, %rd7031, %rd7032, %p1438;
	and.b32  	%r3857, %r3848, 2;
	setp.eq.s32 	%p1439, %r3857, 0;
	xor.b64  	%rd7034, %rd7033, 270;
	selp.b64 	%rd7035, %rd7033, %rd7034, %p1439;
	and.b64  	%rd7036, %rd7028, 1;
	setp.eq.b64 	%p1440, %rd7036, 1;
	xor.b64  	%rd7037, %rd7035, 135;
	selp.b64 	%rd7038, %rd7037, %rd7035, %p1440;
	xor.b64  	%rd7039, %rd7038, %rd7030;
	shr.u64 	%rd7040, %rd6466, 8;
	and.b64  	%rd7041, %rd7040, 240;
	add.s64 	%rd7042, %rd1, %rd7041;
	ld.local.v2.u64 	{%rd7043, %rd7044}, [%rd7042];
	xor.b64  	%rd7045, %rd7039, %rd7043;
	xor.b64  	%rd7046, %rd7044, %rd7029;
	shr.u64 	%rd7047, %rd7046, 60;
	cvt.u32.u64 	%r3858, %rd7047;
	mov.b64 	{%r3859, %r3860}, %rd7045;
	mov.b64 	{%r3861, %r3862}, %rd7046;
	shf.l.wrap.b32 	%r3863, %r3860, %r3861, 4;
	shf.l.wrap.b32 	%r3864, %r3861, %r3862, 4;
	mov.b64 	%rd7048, {%r3863, %r3864};
	shl.b64 	%rd7049, %rd7045, 4;
	and.b32  	%r3865, %r3858, 8;
	setp.eq.s32 	%p1441, %r3865, 0;
	selp.b64 	%rd7050, 0, 1080, %p1441;
	and.b32  	%r3866, %r3858, 4;
	setp.eq.s32 	%p1442, %r3866, 0;
	xor.b64  	%rd7051, %rd7050, 540;
	selp.b64 	%rd7052, %rd7050, %rd7051, %p1442;
	and.b32  	%r3867, %r3858, 2;
	setp.eq.s32 	%p1443, %r3867, 0;
	xor.b64  	%rd7053, %rd7052, 270;
	selp.b64 	%rd7054, %rd7052, %rd7053, %p1443;
	and.b64  	%rd7055, %rd7047, 1;
	setp.eq.b64 	%p1444, %rd7055, 1;
	xor.b64  	%rd7056, %rd7054, 135;
	selp.b64 	%rd7057, %rd7056, %rd7054, %p1444;
	xor.b64  	%rd7058, %rd7057, %rd7049;
	shr.u64 	%rd7059, %rd6466, 4;
	and.b64  	%rd7060, %rd7059, 240;
	add.s64 	%rd7061, %rd1, %rd7060;
	ld.local.v2.u64 	{%rd7062, %rd7063}, [%rd7061];
	xor.b64  	%rd7064, %rd7058, %rd7062;
	xor.b64  	%rd7065, %rd7063, %rd7048;
	shr.u64 	%rd7066, %rd7065, 60;
	cvt.u32.u64 	%r3868, %rd7066;
	mov.b64 	{%r3869, %r3870}, %rd7064;
	mov.b64 	{%r3871, %r3872}, %rd7065;
	shf.l.wrap.b32 	%r3873, %r3870, %r3871, 4;
	shf.l.wrap.b32 	%r3874, %r3871, %r3872, 4;
	mov.b64 	%rd7067, {%r3873, %r3874};
	shl.b64 	%rd7068, %rd7064, 4;
	and.b32  	%r3875, %r3868, 8;
	setp.eq.s32 	%p1445, %r3875, 0;
	selp.b64 	%rd7069, 0, 1080, %p1445;
	and.b32  	%r3876, %r3868, 4;
	setp.eq.s32 	%p1446, %r3876, 0;
	xor.b64  	%rd7070, %rd7069, 540;
	selp.b64 	%rd7071, %rd7069, %rd7070, %p1446;
	and.b32  	%r3877, %r3868, 2;
	setp.eq.s32 	%p1447, %r3877, 0;
	xor.b64  	%rd7072, %rd7071, 270;
	selp.b64 	%rd7073, %rd7071, %rd7072, %p1447;
	and.b64  	%rd7074, %rd7066, 1;
	setp.eq.b64 	%p1448, %rd7074, 1;
	xor.b64  	%rd7075, %rd7073, 135;
	selp.b64 	%rd7076, %rd7075, %rd7073, %p1448;
	xor.b64  	%rd7077, %rd7076, %rd7068;
	and.b64  	%rd7078, %rd6466, 240;
	add.s64 	%rd7079, %rd1, %rd7078;
	ld.local.v2.u64 	{%rd7080, %rd7081}, [%rd7079];
	xor.b64  	%rd7082, %rd7077, %rd7080;
	xor.b64  	%rd7083, %rd7081, %rd7067;
	shr.u64 	%rd7084, %rd7083, 60;
	cvt.u32.u64 	%r3878, %rd7084;
	mov.b64 	{%r3879, %r3880}, %rd7082;
	mov.b64 	{%r3881, %r3882}, %rd7083;
	shf.l.wrap.b32 	%r3883, %r3880, %r3881, 4;
	shf.l.wrap.b32 	%r3884, %r3881, %r3882, 4;
	mov.b64 	%rd7085, {%r3883, %r3884};
	shl.b64 	%rd7086, %rd7082, 4;
	and.b32  	%r3885, %r3878, 8;
	setp.eq.s32 	%p1449, %r3885, 0;
	selp.b64 	%rd7087, 0, 1080, %p1449;
	and.b32  	%r3886, %r3878, 4;
	setp.eq.s32 	%p1450, %r3886, 0;
	xor.b64  	%rd7088, %rd7087, 540;
	selp.b64 	%rd7089, %rd7087, %rd7088, %p1450;
	and.b32  	%r3887, %r3878, 2;
	setp.eq.s32 	%p1451, %r3887, 0;
	xor.b64  	%rd7090, %rd7089, 270;
	selp.b64 	%rd7091, %rd7089, %rd7090, %p1451;
	and.b64  	%rd7092, %rd7084, 1;
	setp.eq.b64 	%p1452, %rd7092, 1;
	xor.b64  	%rd7093, %rd7091, 135;
	selp.b64 	%rd7094, %rd7093, %rd7091, %p1452;
	xor.b64  	%rd7095, %rd7094, %rd7086;
	shl.b64 	%rd7096, %rd6466, 4;
	and.b64  	%rd7097, %rd7096, 240;
	add.s64 	%rd7098, %rd1, %rd7097;
	ld.local.v2.u64 	{%rd7099, %rd7100}, [%rd7098];
	xor.b64  	%rd7101, %rd7095, %rd7099;
	xor.b64  	%rd7102, %rd7100, %rd7085;
	xor.b64  	%rd10303, %rd7101, %rd10303;
	xor.b64  	%rd10302, %rd7102, %rd10302;
$L__BB2_22:
	add.s32 	%r3888, %r1, 2816;
	setp.ge.s32 	%p1453, %r3888, %r2;
	@%p1453 bra 	$L__BB2_24;
	ld.global.nc.u64 	%rd7103, [%rd2+45056];
	ld.global.nc.u64 	%rd7104, [%rd2+45064];
	ld.global.nc.u64 	%rd7105, [%rd3+45056];
	ld.global.nc.u64 	%rd7106, [%rd3+45064];
	mov.b64 	%rd7107, 0;
	st.local.v2.u64 	[%rd1], {%rd7107, %rd7107};
	st.local.v2.u64 	[%rd1+16], {%rd7103, %rd7104};
	shl.b64 	%rd7108, %rd7103, 1;
	mov.b64 	{%r3889, %r3890}, %rd7104;
	mov.b64 	{%r3891, %r3892}, %rd7103;
	shf.l.wrap.b32 	%r3893, %r3892, %r3889, 1;
	shf.l.wrap.b32 	%r3894, %r3889, %r3890, 1;
	mov.b64 	%rd7109, {%r3893, %r3894};
	xor.b64  	%rd7110, %rd7108, 135;
	setp.lt.s64 	%p1454, %rd7104, 0;
	selp.b64 	%rd7111, %rd7110, %rd7108, %p1454;
	st.local.v2.u64 	[%rd1+32], {%rd7111, %rd7109};
	xor.b64  	%rd7112, %rd7103, %rd7111;
	xor.b64  	%rd7113, %rd7104, %rd7109;
	st.local.v2.u64 	[%rd1+48], {%rd7112, %rd7113};
	shl.b64 	%rd7114, %rd7111, 1;
	mov.b64 	{%r3895, %r3896}, %rd7111;
	mov.b64 	{%r3897, %r3898}, %rd7109;
	shf.l.wrap.b32 	%r3899, %r3896, %r3897, 1;
	shf.l.wrap.b32 	%r3900, %r3897, %r3898, 1;
	mov.b64 	%rd7115, {%r3899, %r3900};
	xor.b64  	%rd7116, %rd7114, 135;
	setp.lt.s64 	%p1455, %rd7109, 0;
	selp.b64 	%rd7117, %rd7116, %rd7114, %p1455;
	st.local.v2.u64 	[%rd1+64], {%rd7117, %rd7115};
	xor.b64  	%rd7118, %rd7103, %rd7117;
	xor.b64  	%rd7119, %rd7104, %rd7115;
	st.local.v2.u64 	[%rd1+80], {%rd7118, %rd7119};
	shl.b64 	%rd7120, %rd7112, 1;
	mov.b64 	{%r3901, %r3902}, %rd7112;
	mov.b64 	{%r3903, %r3904}, %rd7113;
	shf.l.wrap.b32 	%r3905, %r3902, %r3903, 1;
	shf.l.wrap.b32 	%r3906, %r3903, %r3904, 1;
	mov.b64 	%rd7121, {%r3905, %r3906};
	xor.b64  	%rd7122, %rd7120, 135;
	setp.lt.s64 	%p1456, %rd7113, 0;
	selp.b64 	%rd7123, %rd7122, %rd7120, %p1456;
	st.local.v2.u64 	[%rd1+96], {%rd7123, %rd7121};
	xor.b64  	%rd7124, %rd7103, %rd7123;
	xor.b64  	%rd7125, %rd7104, %rd7121;
	st.local.v2.u64 	[%rd1+112], {%rd7124, %rd7125};
	shl.b64 	%rd7126, %rd7117, 1;
	mov.b64 	{%r3907, %r3908}, %rd7117;
	mov.b64 	{%r3909, %r3910}, %rd7115;
	shf.l.wrap.b32 	%r3911, %r3908, %r3909, 1;
	shf.l.wrap.b32 	%r3912, %r3909, %r3910, 1;
	mov.b64 	%rd7127, {%r3911, %r3912};
	xor.b64  	%rd7128, %rd7126, 135;
	setp.lt.s64 	%p1457, %rd7115, 0;
	selp.b64 	%rd7129, %rd7128, %rd7126, %p1457;
	st.local.v2.u64 	[%rd1+128], {%rd7129, %rd7127};
	xor.b64  	%rd7130, %rd7103, %rd7129;
	xor.b64  	%rd7131, %rd7104, %rd7127;
	st.local.v2.u64 	[%rd1+144], {%rd7130, %rd7131};
	shl.b64 	%rd7132, %rd7118, 1;
	mov.b64 	{%r3913, %r3914}, %rd7118;
	mov.b64 	{%r3915, %r3916}, %rd7119;
	shf.l.wrap.b32 	%r3917, %r3914, %r3915, 1;
	shf.l.wrap.b32 	%r3918, %r3915, %r3916, 1;
	mov.b64 	%rd7133, {%r3917, %r3918};
	xor.b64  	%rd7134, %rd7132, 135;
	setp.lt.s64 	%p1458, %rd7119, 0;
	selp.b64 	%rd7135, %rd7134, %rd7132, %p1458;
	st.local.v2.u64 	[%rd1+160], {%rd7135, %rd7133};
	xor.b64  	%rd7136, %rd7103, %rd7135;
	xor.b64  	%rd7137, %rd7104, %rd7133;
	st.local.v2.u64 	[%rd1+176], {%rd7136, %rd7137};
	shl.b64 	%rd7138, %rd7123, 1;
	mov.b64 	{%r3919, %r3920}, %rd7123;
	mov.b64 	{%r3921, %r3922}, %rd7121;
	shf.l.wrap.b32 	%r3923, %r3920, %r3921, 1;
	shf.l.wrap.b32 	%r3924, %r3921, %r3922, 1;
	mov.b64 	%rd7139, {%r3923, %r3924};
	xor.b64  	%rd7140, %rd7138, 135;
	setp.lt.s64 	%p1459, %rd7121, 0;
	selp.b64 	%rd7141, %rd7140, %rd7138, %p1459;
	st.local.v2.u64 	[%rd1+192], {%rd7141, %rd7139};
	xor.b64  	%rd7142, %rd7103, %rd7141;
	xor.b64  	%rd7143, %rd7104, %rd7139;
	st.local.v2.u64 	[%rd1+208], {%rd7142, %rd7143};
	shl.b64 	%rd7144, %rd7124, 1;
	mov.b64 	{%r3925, %r3926}, %rd7124;
	mov.b64 	{%r3927, %r3928}, %rd7125;
	shf.l.wrap.b32 	%r3929, %r3926, %r3927, 1;
	shf.l.wrap.b32 	%r3930, %r3927, %r3928, 1;
	mov.b64 	%rd7145, {%r3929, %r3930};
	xor.b64  	%rd7146, %rd7144, 135;
	setp.lt.s64 	%p1460, %rd7125, 0;
	selp.b64 	%rd7147, %rd7146, %rd7144, %p1460;
	st.local.v2.u64 	[%rd1+224], {%rd7147, %rd7145};
	xor.b64  	%rd7148, %rd7103, %rd7147;
	xor.b64  	%rd7149, %rd7104, %rd7145;
	st.local.v2.u64 	[%rd1+240], {%rd7148, %rd7149};
	shr.u64 	%rd7150, %rd7106, 56;
	and.b64  	%rd7151, %rd7150, 240;
	add.s64 	%rd7152, %rd1, %rd7151;
	ld.local.v2.u64 	{%rd7153, %rd7154}, [%rd7152];
	shr.u64 	%rd7155, %rd7154, 60;
	cvt.u32.u64 	%r3931, %rd7155;
	mov.b64 	{%r3932, %r3933}, %rd7154;
	mov.b64 	{%r3934, %r3935}, %rd7153;
	shf.l.wrap.b32 	%r3936, %r3935, %r3932, 4;
	shf.l.wrap.b32 	%r3937, %r3932, %r3933, 4;
	mov.b64 	%rd7156, {%r3936, %r3937};
	shl.b64 	%rd7157, %rd7153, 4;
	and.b32  	%r3938, %r3931, 8;
	setp.eq.s32 	%p1461, %r3938, 0;
	selp.b64 	%rd7158, 0, 1080, %p1461;
	and.b32  	%r3939, %r3931, 4;
	setp.eq.s32 	%p1462, %r3939, 0;
	xor.b64  	%rd7159, %rd7158, 540;
	selp.b64 	%rd7160, %rd7158, %rd7159, %p1462;
	and.b32  	%r3940, %r3931, 2;
	setp.eq.s32 	%p1463, %r3940, 0;
	xor.b64  	%rd7161, %rd7160, 270;
	selp.b64 	%rd7162, %rd7160, %rd7161, %p1463;
	and.b64  	%rd7163, %rd7155, 1;
	setp.eq.b64 	%p1464, %rd7163, 1;
	xor.b64  	%rd7164, %rd7162, 135;
	selp.b64 	%rd7165, %rd7164, %rd7162, %p1464;
	xor.b64  	%rd7166, %rd7165, %rd7157;
	shr.u64 	%rd7167, %rd7106, 52;
	and.b64  	%rd7168, %rd7167, 240;
	add.s64 	%rd7169, %rd1, %rd7168;
	ld.local.v2.u64 	{%rd7170, %rd7171}, [%rd7169];
	xor.b64  	%rd7172, %rd7166, %rd7170;
	xor.b64  	%rd7173, %rd7171, %rd7156;
	shr.u64 	%rd7174, %rd7173, 60;
	cvt.u32.u64 	%r3941, %rd7174;
	mov.b64 	{%r3942, %r3943}, %rd7172;
	mov.b64 	{%r3944, %r3945}, %rd7173;
	shf.l.wrap.b32 	%r3946, %r3943, %r3944, 4;
	shf.l.wrap.b32 	%r3947, %r3944, %r3945, 4;
	mov.b64 	%rd7175, {%r3946, %r3947};
	shl.b64 	%rd7176, %rd7172, 4;
	and.b32  	%r3948, %r3941, 8;
	setp.eq.s32 	%p1465, %r3948, 0;
	selp.b64 	%rd7177, 0, 1080, %p1465;
	and.b32  	%r3949, %r3941, 4;
	setp.eq.s32 	%p1466, %r3949, 0;
	xor.b64  	%rd7178, %rd7177, 540;
	selp.b64 	%rd7179, %rd7177, %rd7178, %p1466;
	and.b32  	%r3950, %r3941, 2;
	setp.eq.s32 	%p1467, %r3950, 0;
	xor.b64  	%rd7180, %rd7179, 270;
	selp.b64 	%rd7181, %rd7179, %rd7180, %p1467;
	and.b64  	%rd7182, %rd7174, 1;
	setp.eq.b64 	%p1468, %rd7182, 1;
	xor.b64  	%rd7183, %rd7181, 135;
	selp.b64 	%rd7184, %rd7183, %rd7181, %p1468;
	xor.b64  	%rd7185, %rd7184, %rd7176;
	shr.u64 	%rd7186, %rd7106, 48;
	and.b64  	%rd7187, %rd7186, 240;
	add.s64 	%rd7188, %rd1, %rd7187;
	ld.local.v2.u64 	{%rd7189, %rd7190}, [%rd7188];
	xor.b64  	%rd7191, %rd7185, %rd7189;
	xor.b64  	%rd7192, %rd7190, %rd7175;
	shr.u64 	%rd7193, %rd7192, 60;
	cvt.u32.u64 	%r3951, %rd7193;
	mov.b64 	{%r3952, %r3953}, %rd7191;
	mov.b64 	{%r3954, %r3955}, %rd7192;
	shf.l.wrap.b32 	%r3956, %r3953, %r3954, 4;
	shf.l.wrap.b32 	%r3957, %r3954, %r3955, 4;
	mov.b64 	%rd7194, {%r3956, %r3957};
	shl.b64 	%rd7195, %rd7191, 4;
	and.b32  	%r3958, %r3951, 8;
	setp.eq.s32 	%p1469, %r3958, 0;
	selp.b64 	%rd7196, 0, 1080, %p1469;
	and.b32  	%r3959, %r3951, 4;
	setp.eq.s32 	%p1470, %r3959, 0;
	xor.b64  	%rd7197, %rd7196, 540;
	selp.b64 	%rd7198, %rd7196, %rd7197, %p1470;
	and.b32  	%r3960, %r3951, 2;
	setp.eq.s32 	%p1471, %r3960, 0;
	xor.b64  	%rd7199, %rd7198, 270;
	selp.b64 	%rd7200, %rd7198, %rd7199, %p1471;
	and.b64  	%rd7201, %rd7193, 1;
	setp.eq.b64 	%p1472, %rd7201, 1;
	xor.b64  	%rd7202, %rd7200, 135;
	selp.b64 	%rd7203, %rd7202, %rd7200, %p1472;
	xor.b64  	%rd7204, %rd7203, %rd7195;
	shr.u64 	%rd7205, %rd7106, 44;
	and.b64  	%rd7206, %rd7205, 240;
	add.s64 	%rd7207, %rd1, %rd7206;
	ld.local.v2.u64 	{%rd7208, %rd7209}, [%rd7207];
	xor.b64  	%rd7210, %rd7204, %rd7208;
	xor.b64  	%rd7211, %rd7209, %rd7194;
	shr.u64 	%rd7212, %rd7211, 60;
	cvt.u32.u64 	%r3961, %rd7212;
	mov.b64 	{%r3962, %r3963}, %rd7210;
	mov.b64 	{%r3964, %r3965}, %rd7211;
	shf.l.wrap.b32 	%r3966, %r3963, %r3964, 4;
	shf.l.wrap.b32 	%r3967, %r3964, %r3965, 4;
	mov.b64 	%rd7213, {%r3966, %r3967};
	shl.b64 	%rd7214, %rd7210, 4;
	and.b32  	%r3968, %r3961, 8;
	setp.eq.s32 	%p1473, %r3968, 0;
	selp.b64 	%rd7215, 0, 1080, %p1473;
	and.b32  	%r3969, %r3961, 4;
	setp.eq.s32 	%p1474, %r3969, 0;
	xor.b64  	%rd7216, %rd7215, 540;
	selp.b64 	%rd7217, %rd7215, %rd7216, %p1474;
	and.b32  	%r3970, %r3961, 2;
	setp.eq.s32 	%p1475, %r3970, 0;
	xor.b64  	%rd7218, %rd7217, 270;
	selp.b64 	%rd7219, %rd7217, %rd7218, %p1475;
	and.b64  	%rd7220, %rd7212, 1;
	setp.eq.b64 	%p1476, %rd7220, 1;
	xor.b64  	%rd7221, %rd7219, 135;
	selp.b64 	%rd7222, %rd7221, %rd7219, %p1476;
	xor.b64  	%rd7223, %rd7222, %rd7214;
	shr.u64 	%rd7224, %rd7106, 40;
	and.b64  	%rd7225, %rd7224, 240;
	add.s64 	%rd7226, %rd1, %rd7225;
	ld.local.v2.u64 	{%rd7227, %rd7228}, [%rd7226];
	xor.b64  	%rd7229, %rd7223, %rd7227;
	xor.b64  	%rd7230, %rd7228, %rd7213;
	shr.u64 	%rd7231, %rd7230, 60;
	cvt.u32.u64 	%r3971, %rd7231;
	mov.b64 	{%r3972, %r3973}, %rd7229;
	mov.b64 	{%r3974, %r3975}, %rd7230;
	shf.l.wrap.b32 	%r3976, %r3973, %r3974, 4;
	shf.l.wrap.b32 	%r3977, %r3974, %r3975, 4;
	mov.b64 	%rd7232, {%r3976, %r3977};
	shl.b64 	%rd7233, %rd7229, 4;
	and.b32  	%r3978, %r3971, 8;
	setp.eq.s32 	%p1477, %r3978, 0;
	selp.b64 	%rd7234, 0, 1080, %p1477;
	and.b32  	%r3979, %r3971, 4;
	setp.eq.s32 	%p1478, %r3979, 0;
	xor.b64  	%rd7235, %rd7234, 540;
	selp.b64 	%rd7236, %rd7234, %rd7235, %p1478;
	and.b32  	%r3980, %r3971, 2;
	setp.eq.s32 	%p1479, %r3980, 0;
	xor.b64  	%rd7237, %rd7236, 270;
	selp.b64 	%rd7238, %rd7236, %rd7237, %p1479;
	and.b64  	%rd7239, %rd7231, 1;
	setp.eq.b64 	%p1480, %rd7239, 1;
	xor.b64  	%rd7240, %rd7238, 135;
	selp.b64 	%rd7241, %rd7240, %rd7238, %p1480;
	xor.b64  	%rd7242, %rd7241, %rd7233;
	shr.u64 	%rd7243, %rd7106, 36;
	and.b64  	%rd7244, %rd7243, 240;
	add.s64 	%rd7245, %rd1, %rd7244;
	ld.local.v2.u64 	{%rd7246, %rd7247}, [%rd7245];
	xor.b64  	%rd7248, %rd7242, %rd7246;
	xor.b64  	%rd7249, %rd7247, %rd7232;
	shr.u64 	%rd7250, %rd7249, 60;
	cvt.u32.u64 	%r3981, %rd7250;
	mov.b64 	{%r3982, %r3983}, %rd7248;
	mov.b64 	{%r3984, %r3985}, %rd7249;
	shf.l.wrap.b32 	%r3986, %r3983, %r3984, 4;
	shf.l.wrap.b32 	%r3987, %r3984, %r3985, 4;
	mov.b64 	%rd7251, {%r3986, %r3987};
	shl.b64 	%rd7252, %rd7248, 4;
	and.b32  	%r3988, %r3981, 8;
	setp.eq.s32 	%p1481, %r3988, 0;
	selp.b64 	%rd7253, 0, 1080, %p1481;
	and.b32  	%r3989, %r3981, 4;
	setp.eq.s32 	%p1482, %r3989, 0;
	xor.b64  	%rd7254, %rd7253, 540;
	selp.b64 	%rd7255, %rd7253, %rd7254, %p1482;
	and.b32  	%r3990, %r3981, 2;
	setp.eq.s32 	%p1483, %r3990, 0;
	xor.b64  	%rd7256, %rd7255, 270;
	selp.b64 	%rd7257, %rd7255, %rd7256, %p1483;
	and.b64  	%rd7258, %rd7250, 1;
	setp.eq.b64 	%p1484, %rd7258, 1;
	xor.b64  	%rd7259, %rd7257, 135;
	selp.b64 	%rd7260, %rd7259, %rd7257, %p1484;
	xor.b64  	%rd7261, %rd7260, %rd7252;
	shr.u64 	%rd7262, %rd7106, 32;
	and.b64  	%rd7263, %rd7262, 240;
	add.s64 	%rd7264, %rd1, %rd7263;
	ld.local.v2.u64 	{%rd7265, %rd7266}, [%rd7264];
	xor.b64  	%rd7267, %rd7261, %rd7265;
	xor.b64  	%rd7268, %rd7266, %rd7251;
	shr.u64 	%rd7269, %rd7268, 60;
	cvt.u32.u64 	%r3991, %rd7269;
	mov.b64 	{%r3992, %r3993}, %rd7267;
	mov.b64 	{%r3994, %r3995}, %rd7268;
	shf.l.wrap.b32 	%r3996, %r3993, %r3994, 4;
	shf.l.wrap.b32 	%r3997, %r3994, %r3995, 4;
	mov.b64 	%rd7270, {%r3996, %r3997};
	shl.b64 	%rd7271, %rd7267, 4;
	and.b32  	%r3998, %r3991, 8;
	setp.eq.s32 	%p1485, %r3998, 0;
	selp.b64 	%rd7272, 0, 1080, %p1485;
	and.b32  	%r3999, %r3991, 4;
	setp.eq.s32 	%p1486, %r3999, 0;
	xor.b64  	%rd7273, %rd7272, 540;
	selp.b64 	%rd7274, %rd7272, %rd7273, %p1486;
	and.b32  	%r4000, %r3991, 2;
	setp.eq.s32 	%p1487, %r4000, 0;
	xor.b64  	%rd7275, %rd7274, 270;
	selp.b64 	%rd7276, %rd7274, %rd7275, %p1487;
	and.b64  	%rd7277, %rd7269, 1;
	setp.eq.b64 	%p1488, %rd7277, 1;
	xor.b64  	%rd7278, %rd7276, 135;
	selp.b64 	%rd7279, %rd7278, %rd7276, %p1488;
	xor.b64  	%rd7280, %rd7279, %rd7271;
	shr.u64 	%rd7281, %rd7106, 28;
	and.b64  	%rd7282, %rd7281, 240;
	add.s64 	%rd7283, %rd1, %rd7282;
	ld.local.v2.u64 	{%rd7284, %rd7285}, [%rd7283];
	xor.b64  	%rd7286, %rd7280, %rd7284;
	xor.b64  	%rd7287, %rd7285, %rd7270;
	shr.u64 	%rd7288, %rd7287, 60;
	cvt.u32.u64 	%r4001, %rd7288;
	mov.b64 	{%r4002, %r4003}, %rd7286;
	mov.b64 	{%r4004, %r4005}, %rd7287;
	shf.l.wrap.b32 	%r4006, %r4003, %r4004, 4;
	shf.l.wrap.b32 	%r4007, %r4004, %r4005, 4;
	mov.b64 	%rd7289, {%r4006, %r4007};
	shl.b64 	%rd7290, %rd7286, 4;
	and.b32  	%r4008, %r4001, 8;
	setp.eq.s32 	%p1489, %r4008, 0;
	selp.b64 	%rd7291, 0, 1080, %p1489;
	and.b32  	%r4009, %r4001, 4;
	setp.eq.s32 	%p1490, %r4009, 0;
	xor.b64  	%rd7292, %rd7291, 540;
	selp.b64 	%rd7293, %rd7291, %rd7292, %p1490;
	and.b32  	%r4010, %r4001, 2;
	setp.eq.s32 	%p1491, %r4010, 0;
	xor.b64  	%rd7294, %rd7293, 270;
	selp.b64 	%rd7295, %rd7293, %rd7294, %p1491;
	and.b64  	%rd7296, %rd7288, 1;
	setp.eq.b64 	%p1492, %rd7296, 1;
	xor.b64  	%rd7297, %rd7295, 135;
	selp.b64 	%rd7298, %rd7297, %rd7295, %p1492;
	xor.b64  	%rd7299, %rd7298, %rd7290;
	shr.u64 	%rd7300, %rd7106, 24;
	and.b64  	%rd7301, %rd7300, 240;
	add.s64 	%rd7302, %rd1, %rd7301;
	ld.local.v2.u64 	{%rd7303, %rd7304}, [%rd7302];
	xor.b64  	%rd7305, %rd7299, %rd7303;
	xor.b64  	%rd7306, %rd7304, %rd7289;
	shr.u64 	%rd7307, %rd7306, 60;
	cvt.u32.u64 	%r4011, %rd7307;
	mov.b64 	{%r4012, %r4013}, %rd7305;
	mov.b64 	{%r4014, %r4015}, %rd7306;
	shf.l.wrap.b32 	%r4016, %r4013, %r4014, 4;
	shf.l.wrap.b32 	%r4017, %r4014, %r4015, 4;
	mov.b64 	%rd7308, {%r4016, %r4017};
	shl.b64 	%rd7309, %rd7305, 4;
	and.b32  	%r4018, %r4011, 8;
	setp.eq.s32 	%p1493, %r4018, 0;
	selp.b64 	%rd7310, 0, 1080, %p1493;
	and.b32  	%r4019, %r4011, 4;
	setp.eq.s32 	%p1494, %r4019, 0;
	xor.b64  	%rd7311, %rd7310, 540;
	selp.b64 	%rd7312, %rd7310, %rd7311, %p1494;
	and.b32  	%r4020, %r4011, 2;
	setp.eq.s32 	%p1495, %r4020, 0;
	xor.b64  	%rd7313, %rd7312, 270;
	selp.b64 	%rd7314, %rd7312, %rd7313, %p1495;
	and.b64  	%rd7315, %rd7307, 1;
	setp.eq.b64 	%p1496, %rd7315, 1;
	xor.b64  	%rd7316, %rd7314, 135;
	selp.b64 	%rd7317, %rd7316, %rd7314, %p1496;
	xor.b64  	%rd7318, %rd7317, %rd7309;
	shr.u64 	%rd7319, %rd7106, 20;
	and.b64  	%rd7320, %rd7319, 240;
	add.s64 	%rd7321, %rd1, %rd7320;
	ld.local.v2.u64 	{%rd7322, %rd7323}, [%rd7321];
	xor.b64  	%rd7324, %rd7318, %rd7322;
	xor.b64  	%rd7325, %rd7323, %rd7308;
	shr.u64 	%rd7326, %rd7325, 60;
	cvt.u32.u64 	%r4021, %rd7326;
	mov.b64 	{%r4022, %r4023}, %rd7324;
	mov.b64 	{%r4024, %r4025}, %rd7325;
	shf.l.wrap.b32 	%r4026, %r4023, %r4024, 4;
	shf.l.wrap.b32 	%r4027, %r4024, %r4025, 4;
	mov.b64 	%rd7327, {%r4026, %r4027};
	shl.b64 	%rd7328, %rd7324, 4;
	and.b32  	%r4028, %r4021, 8;
	setp.eq.s32 	%p1497, %r4028, 0;
	selp.b64 	%rd7329, 0, 1080, %p1497;
	and.b32  	%r4029, %r4021, 4;
	setp.eq.s32 	%p1498, %r4029, 0;
	xor.b64  	%rd7330, %rd7329, 540;
	selp.b64 	%rd7331, %rd7329, %rd7330, %p1498;
	and.b32  	%r4030, %r4021, 2;
	setp.eq.s32 	%p1499, %r4030, 0;
	xor.b64  	%rd7332, %rd7331, 270;
	selp.b64 	%rd7333, %rd7331, %rd7332, %p1499;
	and.b64  	%rd7334, %rd7326, 1;
	setp.eq.b64 	%p1500, %rd7334, 1;
	xor.b64  	%rd7335, %rd7333, 135;
	selp.b64 	%rd7336, %rd7335, %rd7333, %p1500;
	xor.b64  	%rd7337, %rd7336, %rd7328;
	shr.u64 	%rd7338, %rd7106, 16;
	and.b64  	%rd7339, %rd7338, 240;
	add.s64 	%rd7340, %rd1, %rd7339;
	ld.local.v2.u64 	{%rd7341, %rd7342}, [%rd7340];
	xor.b64  	%rd7343, %rd7337, %rd7341;
	xor.b64  	%rd7344, %rd7342, %rd7327;
	shr.u64 	%rd7345, %rd7344, 60;
	cvt.u32.u64 	%r4031, %rd7345;
	mov.b64 	{%r4032, %r4033}, %rd7343;
	mov.b64 	{%r4034, %r4035}, %rd7344;
	shf.l.wrap.b32 	%r4036, %r4033, %r4034, 4;
	shf.l.wrap.b32 	%r4037, %r4034, %r4035, 4;
	mov.b64 	%rd7346, {%r4036, %r4037};
	shl.b64 	%rd7347, %rd7343, 4;
	and.b32  	%r4038, %r4031, 8;
	setp.eq.s32 	%p1501, %r4038, 0;
	selp.b64 	%rd7348, 0, 1080, %p1501;
	and.b32  	%r4039, %r4031, 4;
	setp.eq.s32 	%p1502, %r4039, 0;
	xor.b64  	%rd7349, %rd7348, 540;
	selp.b64 	%rd7350, %rd7348, %rd7349, %p1502;
	and.b32  	%r4040, %r4031, 2;
	setp.eq.s32 	%p1503, %r4040, 0;
	xor.b64  	%rd7351, %rd7350, 270;
	selp.b64 	%rd7352, %rd7350, %rd7351, %p1503;
	and.b64  	%rd7353, %rd7345, 1;
	setp.eq.b64 	%p1504, %rd7353, 1;
	xor.b64  	%rd7354, %rd7352, 135;
	selp.b64 	%rd7355, %rd7354, %rd7352, %p1504;
	xor.b64  	%rd7356, %rd7355, %rd7347;
	shr.u64 	%rd7357, %rd7106, 12;
	and.b64  	%rd7358, %rd7357, 240;
	add.s64 	%rd7359, %rd1, %rd7358;
	ld.local.v2.u64 	{%rd7360, %rd7361}, [%rd7359];
	xor.b64  	%rd7362, %rd7356, %rd7360;
	xor.b64  	%rd7363, %rd7361, %rd7346;
	shr.u64 	%rd7364, %rd7363, 60;
	cvt.u32.u64 	%r4041, %rd7364;
	mov.b64 	{%r4042, %r4043}, %rd7362;
	mov.b64 	{%r4044, %r4045}, %rd7363;
	shf.l.wrap.b32 	%r4046, %r4043, %r4044, 4;
	shf.l.wrap.b32 	%r4047, %r4044, %r4045, 4;
	mov.b64 	%rd7365, {%r4046, %r4047};
	shl.b64 	%rd7366, %rd7362, 4;
	and.b32  	%r4048, %r4041, 8;
	setp.eq.s32 	%p1505, %r4048, 0;
	selp.b64 	%rd7367, 0, 1080, %p1505;
	and.b32  	%r4049, %r4041, 4;
	setp.eq.s32 	%p1506, %r4049, 0;
	xor.b64  	%rd7368, %rd7367, 540;
	selp.b64 	%rd7369, %rd7367, %rd7368, %p1506;
	and.b32  	%r4050, %r4041, 2;
	setp.eq.s32 	%p1507, %r4050, 0;
	xor.b64  	%rd7370, %rd7369, 270;
	selp.b64 	%rd7371, %rd7369, %rd7370, %p1507;
	and.b64  	%rd7372, %rd7364, 1;
	setp.eq.b64 	%p1508, %rd7372, 1;
	xor.b64  	%rd7373, %rd7371, 135;
	selp.b64 	%rd7374, %rd7373, %rd7371, %p1508;
	xor.b64  	%rd7375, %rd7374, %rd7366;
	shr.u64 	%rd7376, %rd7106, 8;
	and.b64  	%rd7377, %rd7376, 240;
	add.s64 	%rd7378, %rd1, %rd7377;
	ld.local.v2.u64 	{%rd7379, %rd7380}, [%rd7378];
	xor.b64  	%rd7381, %rd7375, %rd7379;
	xor.b64  	%rd7382, %rd7380, %rd7365;
	shr.u64 	%rd7383, %rd7382, 60;
	cvt.u32.u64 	%r4051, %rd7383;
	mov.b64 	{%r4052, %r4053}, %rd7381;
	mov.b64 	{%r4054, %r4055}, %rd7382;
	shf.l.wrap.b32 	%r4056, %r4053, %r4054, 4;
	shf.l.wrap.b32 	%r4057, %r4054, %r4055, 4;
	mov.b64 	%rd7384, {%r4056, %r4057};
	shl.b64 	%rd7385, %rd7381, 4;
	and.b32  	%r4058, %r4051, 8;
	setp.eq.s32 	%p1509, %r4058, 0;
	selp.b64 	%rd7386, 0, 1080, %p1509;
	and.b32  	%r4059, %r4051, 4;
	setp.eq.s32 	%p1510, %r4059, 0;
	xor.b64  	%rd7387, %rd7386, 540;
	selp.b64 	%rd7388, %rd7386, %rd7387, %p1510;
	and.b32  	%r4060, %r4051, 2;
	setp.eq.s32 	%p1511, %r4060, 0;
	xor.b64  	%rd7389, %rd7388, 270;
	selp.b64 	%rd7390, %rd7388, %rd7389, %p1511;
	and.b64  	%rd7391, %rd7383, 1;
	setp.eq.b64 	%p1512, %rd7391, 1;
	xor.b64  	%rd7392, %rd7390, 135;
	selp.b64 	%rd7393, %rd7392, %rd7390, %p1512;
	xor.b64  	%rd7394, %rd7393, %rd7385;
	shr.u64 	%rd7395, %rd7106, 4;
	and.b64  	%rd7396, %rd7395, 240;
	add.s64 	%rd7397, %rd1, %rd7396;
	ld.local.v2.u64 	{%rd7398, %rd7399}, [%rd7397];
	xor.b64  	%rd7400, %rd7394, %rd7398;
	xor.b64  	%rd7401, %rd7399, %rd7384;
	shr.u64 	%rd7402, %rd7401, 60;
	cvt.u32.u64 	%r4061, %rd7402;
	mov.b64 	{%r4062, %r4063}, %rd7400;
	mov.b64 	{%r4064, %r4065}, %rd7401;
	shf.l.wrap.b32 	%r4066, %r4063, %r4064, 4;
	shf.l.wrap.b32 	%r4067, %r4064, %r4065, 4;
	mov.b64 	%rd7403, {%r4066, %r4067};
	shl.b64 	%rd7404, %rd7400, 4;
	and.b32  	%r4068, %r4061, 8;
	setp.eq.s32 	%p1513, %r4068, 0;
	selp.b64 	%rd7405, 0, 1080, %p1513;
	and.b32  	%r4069, %r4061, 4;
	setp.eq.s32 	%p1514, %r4069, 0;
	xor.b64  	%rd7406, %rd7405, 540;
	selp.b64 	%rd7407, %rd7405, %rd7406, %p1514;
	and.b32  	%r4070, %r4061, 2;
	setp.eq.s32 	%p1515, %r4070, 0;
	xor.b64  	%rd7408, %rd7407, 270;
	selp.b64 	%rd7409, %rd7407, %rd7408, %p1515;
	and.b64  	%rd7410, %rd7402, 1;
	setp.eq.b64 	%p1516, %rd7410, 1;
	xor.b64  	%rd7411, %rd7409, 135;
	selp.b64 	%rd7412, %rd7411, %rd7409, %p1516;
	xor.b64  	%rd7413, %rd7412, %rd7404;
	and.b64  	%rd7414, %rd7106, 240;
	add.s64 	%rd7415, %rd1, %rd7414;
	ld.local.v2.u64 	{%rd7416, %rd7417}, [%rd7415];
	xor.b64  	%rd7418, %rd7413, %rd7416;
	xor.b64  	%rd7419, %rd7417, %rd7403;
	shr.u64 	%rd7420, %rd7419, 60;
	cvt.u32.u64 	%r4071, %rd7420;
	mov.b64 	{%r4072, %r4073}, %rd7418;
	mov.b64 	{%r4074, %r4075}, %rd7419;
	shf.l.wrap.b32 	%r4076, %r4073, %r4074, 4;
	shf.l.wrap.b32 	%r4077, %r4074, %r4075, 4;
	mov.b64 	%rd7421, {%r4076, %r4077};
	shl.b64 	%rd7422, %rd7418, 4;
	and.b32  	%r4078, %r4071, 8;
	setp.eq.s32 	%p1517, %r4078, 0;
	selp.b64 	%rd7423, 0, 1080, %p1517;
	and.b32  	%r4079, %r4071, 4;
	setp.eq.s32 	%p1518, %r4079, 0;
	xor.b64  	%rd7424, %rd7423, 540;
	selp.b64 	%rd7425, %rd7423, %rd7424, %p1518;
	and.b32  	%r4080, %r4071, 2;
	setp.eq.s32 	%p1519, %r4080, 0;
	xor.b64  	%rd7426, %rd7425, 270;
	selp.b64 	%rd7427, %rd7425, %rd7426, %p1519;
	and.b64  	%rd7428, %rd7420, 1;
	setp.eq.b64 	%p1520, %rd7428, 1;
	xor.b64  	%rd7429, %rd7427, 135;
	selp.b64 	%rd7430, %rd7429, %rd7427, %p1520;
	xor.b64  	%rd7431, %rd7430, %rd7422;
	shl.b64 	%rd7432, %rd7106, 4;
	and.b64  	%rd7433, %rd7432, 240;
	add.s64 	%rd7434, %rd1, %rd7433;
	ld.local.v2.u64 	{%rd7435, %rd7436}, [%rd7434];
	xor.b64  	%rd7437, %rd7431, %rd7435;
	xor.b64  	%rd7438, %rd7436, %rd7421;
	shr.u64 	%rd7439, %rd7438, 60;
	cvt.u32.u64 	%r4081, %rd7439;
	mov.b64 	{%r4082, %r4083}, %rd7437;
	mov.b64 	{%r4084, %r4085}, %rd7438;
	shf.l.wrap.b32 	%r4086, %r4083, %r4084, 4;
	shf.l.wrap.b32 	%r4087, %r4084, %r4085, 4;
	mov.b64 	%rd7440, {%r4086, %r4087};
	shl.b64 	%rd7441, %rd7437, 4;
	and.b32  	%r4088, %r4081, 8;
	setp.eq.s32 	%p1521, %r4088, 0;
	selp.b64 	%rd7442, 0, 1080, %p1521;
	and.b32  	%r4089, %r4081, 4;
	setp.eq.s32 	%p1522, %r4089, 0;
	xor.b64  	%rd7443, %rd7442, 540;
	selp.b64 	%rd7444, %rd7442, %rd7443, %p1522;
	and.b32  	%r4090, %r4081, 2;
	setp.eq.s32 	%p1523, %r4090, 0;
	xor.b64  	%rd7445, %rd7444, 270;
	selp.b64 	%rd7446, %rd7444, %rd7445, %p1523;
	and.b64  	%rd7447, %rd7439, 1;
	setp.eq.b64 	%p1524, %rd7447, 1;
	xor.b64  	%rd7448, %rd7446, 135;
	selp.b64 	%rd7449, %rd7448, %rd7446, %p1524;
	xor.b64  	%rd7450, %rd7449, %rd7441;
	shr.u64 	%rd7451, %rd7105, 56;
	and.b64  	%rd7452, %rd7451, 240;
	add.s64 	%rd7453, %rd1, %rd7452;
	ld.local.v2.u64 	{%rd7454, %rd7455}, [%rd7453];
	xor.b64  	%rd7456, %rd7450, %rd7454;
	xor.b64  	%rd7457, %rd7455, %rd7440;
	shr.u64 	%rd7458, %rd7457, 60;
	cvt.u32.u64 	%r4091, %rd7458;
	mov.b64 	{%r4092, %r4093}, %rd7456;
	mov.b64 	{%r4094, %r4095}, %rd7457;
	shf.l.wrap.b32 	%r4096, %r4093, %r4094, 4;
	shf.l.wrap.b32 	%r4097, %r4094, %r4095, 4;
	mov.b64 	%rd7459, {%r4096, %r4097};
	shl.b64 	%rd7460, %rd7456, 4;
	and.b32  	%r4098, %r4091, 8;
	setp.eq.s32 	%p1525, %r4098, 0;
	selp.b64 	%rd7461, 0, 1080, %p1525;
	and.b32  	%r4099, %r4091, 4;
	setp.eq.s32 	%p1526, %r4099, 0;
	xor.b64  	%rd7462, %rd7461, 540;
	selp.b64 	%rd7463, %rd7461, %rd7462, %p1526;
	and.b32  	%r4100, %r4091, 2;
	setp.eq.s32 	%p1527, %r4100, 0;
	xor.b64  	%rd7464, %rd7463, 270;
	selp.b64 	%rd7465, %rd7463, %rd7464, %p1527;
	and.b64  	%rd7466, %rd7458, 1;
	setp.eq.b64 	%p1528, %rd7466, 1;
	xor.b64  	%rd7467, %rd7465, 135;
	selp.b64 	%rd7468, %rd7467, %rd7465, %p1528;
	xor.b64  	%rd7469, %rd7468, %rd7460;
	shr.u64 	%rd7470, %rd7105, 52;
	and.b64  	%rd7471, %rd7470, 240;
	add.s64 	%rd7472, %rd1, %rd7471;
	ld.local.v2.u64 	{%rd7473, %rd7474}, [%rd7472];
	xor.b64  	%rd7475, %rd7469, %rd7473;
	xor.b64  	%rd7476, %rd7474, %rd7459;
	shr.u64 	%rd7477, %rd7476, 60;
	cvt.u32.u64 	%r4101, %rd7477;
	mov.b64 	{%r4102, %r4103}, %rd7475;
	mov.b64 	{%r4104, %r4105}, %rd7476;
	shf.l.wrap.b32 	%r4106, %r4103, %r4104, 4;
	shf.l.wrap.b32 	%r4107, %r4104, %r4105, 4;
	mov.b64 	%rd7478, {%r4106, %r4107};
	shl.b64 	%rd7479, %rd7475, 4;
	and.b32  	%r4108, %r4101, 8;
	setp.eq.s32 	%p1529, %r4108, 0;
	selp.b64 	%rd7480, 0, 1080, %p1529;
	and.b32  	%r4109, %r4101, 4;
	setp.eq.s32 	%p1530, %r4109, 0;
	xor.b64  	%rd7481, %rd7480, 540;
	selp.b64 	%rd7482, %rd7480, %rd7481, %p1530;
	and.b32  	%r4110, %r4101, 2;
	setp.eq.s32 	%p1531, %r4110, 0;
	xor.b64  	%rd7483, %rd7482, 270;
	selp.b64 	%rd7484, %rd7482, %rd7483, %p1531;
	and.b64  	%rd7485, %rd7477, 1;
	setp.eq.b64 	%p1532, %rd7485, 1;
	xor.b64  	%rd7486, %rd7484, 135;
	selp.b64 	%rd7487, %rd7486, %rd7484, %p1532;
	xor.b64  	%rd7488, %rd7487, %rd7479;
	shr.u64 	%rd7489, %rd7105, 48;
	and.b64  	%rd7490, %rd7489, 240;
	add.s64 	%rd7491, %rd1, %rd7490;
	ld.local.v2.u64 	{%rd7492, %rd7493}, [%rd7491];
	xor.b64  	%rd7494, %rd7488, %rd7492;
	xor.b64  	%rd7495, %rd7493, %rd7478;
	shr.u64 	%rd7496, %rd7495, 60;
	cvt.u32.u64 	%r4111, %rd7496;
	mov.b64 	{%r4112, %r4113}, %rd7494;
	mov.b64 	{%r4114, %r4115}, %rd7495;
	shf.l.wrap.b32 	%r4116, %r4113, %r4114, 4;
	shf.l.wrap.b32 	%r4117, %r4114, %r4115, 4;
	mov.b64 	%rd7497, {%r4116, %r4117};
	shl.b64 	%rd7498, %rd7494, 4;
	and.b32  	%r4118, %r4111, 8;
	setp.eq.s32 	%p1533, %r4118, 0;
	selp.b64 	%rd7499, 0, 1080, %p1533;
	and.b32  	%r4119, %r4111, 4;
	setp.eq.s32 	%p1534, %r4119, 0;
	xor.b64  	%rd7500, %rd7499, 540;
	selp.b64 	%rd7501, %rd7499, %rd7500, %p1534;
	and.b32  	%r4120, %r4111, 2;
	setp.eq.s32 	%p1535, %r4120, 0;
	xor.b64  	%rd7502, %rd7501, 270;
	selp.b64 	%rd7503, %rd7501, %rd7502, %p1535;
	and.b64  	%rd7504, %rd7496, 1;
	setp.eq.b64 	%p1536, %rd7504, 1;
	xor.b64  	%rd7505, %rd7503, 135;
	selp.b64 	%rd7506, %rd7505, %rd7503, %p1536;
	xor.b64  	%rd7507, %rd7506, %rd7498;
	shr.u64 	%rd7508, %rd7105, 44;
	and.b64  	%rd7509, %rd7508, 240;
	add.s64 	%rd7510, %rd1, %rd7509;
	ld.local.v2.u64 	{%rd7511, %rd7512}, [%rd7510];
	xor.b64  	%rd7513, %rd7507, %rd7511;
	xor.b64  	%rd7514, %rd7512, %rd7497;
	shr.u64 	%rd7515, %rd7514, 60;
	cvt.u32.u64 	%r4121, %rd7515;
	mov.b64 	{%r4122, %r4123}, %rd7513;
	mov.b64 	{%r4124, %r4125}, %rd7514;
	shf.l.wrap.b32 	%r4126, %r4123, %r4124, 4;
	shf.l.wrap.b32 	%r4127, %r4124, %r4125, 4;
	mov.b64 	%rd7516, {%r4126, %r4127};
	shl.b64 	%rd7517, %rd7513, 4;
	and.b32  	%r4128, %r4121, 8;
	setp.eq.s32 	%p1537, %r4128, 0;
	selp.b64 	%rd7518, 0, 1080, %p1537;
	and.b32  	%r4129, %r4121, 4;
	setp.eq.s32 	%p1538, %r4129, 0;
	xor.b64  	%rd7519, %rd7518, 540;
	selp.b64 	%rd7520, %rd7518, %rd7519, %p1538;
	and.b32  	%r4130, %r4121, 2;
	setp.eq.s32 	%p1539, %r4130, 0;
	xor.b64  	%rd7521, %rd7520, 270;
	selp.b64 	%rd7522, %rd7520, %rd7521, %p1539;
	and.b64  	%rd7523, %rd7515, 1;
	setp.eq.b64 	%p1540, %rd7523, 1;
	xor.b64  	%rd7524, %rd7522, 135;
	selp.b64 	%rd7525, %rd7524, %rd7522, %p1540;
	xor.b64  	%rd7526, %rd7525, %rd7517;
	shr.u64 	%rd7527, %rd7105, 40;
	and.b64  	%rd7528, %rd7527, 240;
	add.s64 	%rd7529, %rd1, %rd7528;
	ld.local.v2.u64 	{%rd7530, %rd7531}, [%rd7529];
	xor.b64  	%rd7532, %rd7526, %rd7530;
	xor.b64  	%rd7533, %rd7531, %rd7516;
	shr.u64 	%rd7534, %rd7533, 60;
	cvt.u32.u64 	%r4131, %rd7534;
	mov.b64 	{%r4132, %r4133}, %rd7532;
	mov.b64 	{%r4134, %r4135}, %rd7533;
	shf.l.wrap.b32 	%r4136, %r4133, %r4134, 4;
	shf.l.wrap.b32 	%r4137, %r4134, %r4135, 4;
	mov.b64 	%rd7535, {%r4136, %r4137};
	shl.b64 	%rd7536, %rd7532, 4;
	and.b32  	%r4138, %r4131, 8;
	setp.eq.s32 	%p1541, %r4138, 0;
	selp.b64 	%rd7537, 0, 1080, %p1541;
	and.b32  	%r4139, %r4131, 4;
	setp.eq.s32 	%p1542, %r4139, 0;
	xor.b64  	%rd7538, %rd7537, 540;
	selp.b64 	%rd7539, %rd7537, %rd7538, %p1542;
	and.b32  	%r4140, %r4131, 2;
	setp.eq.s32 	%p1543, %r4140, 0;
	xor.b64  	%rd7540, %rd7539, 270;
	selp.b64 	%rd7541, %rd7539, %rd7540, %p1543;
	and.b64  	%rd7542, %rd7534, 1;
	setp.eq.b64 	%p1544, %rd7542, 1;
	xor.b64  	%rd7543, %rd7541, 135;
	selp.b64 	%rd7544, %rd7543, %rd7541, %p1544;
	xor.b64  	%rd7545, %rd7544, %rd7536;
	shr.u64 	%rd7546, %rd7105, 36;
	and.b64  	%rd7547, %rd7546, 240;
	add.s64 	%rd7548, %rd1, %rd7547;
	ld.local.v2.u64 	{%rd7549, %rd7550}, [%rd7548];
	xor.b64  	%rd7551, %rd7545, %rd7549;
	xor.b64  	%rd7552, %rd7550, %rd7535;
	shr.u64 	%rd7553, %rd7552, 60;
	cvt.u32.u64 	%r4141, %rd7553;
	mov.b64 	{%r4142, %r4143}, %rd7551;
	mov.b64 	{%r4144, %r4145}, %rd7552;
	shf.l.wrap.b32 	%r4146, %r4143, %r4144, 4;
	shf.l.wrap.b32 	%r4147, %r4144, %r4145, 4;
	mov.b64 	%rd7554, {%r4146, %r4147};
	shl.b64 	%rd7555, %rd7551, 4;
	and.b32  	%r4148, %r4141, 8;
	setp.eq.s32 	%p1545, %r4148, 0;
	selp.b64 	%rd7556, 0, 1080, %p1545;
	and.b32  	%r4149, %r4141, 4;
	setp.eq.s32 	%p1546, %r4149, 0;
	xor.b64  	%rd7557, %rd7556, 540;
	selp.b64 	%rd7558, %rd7556, %rd7557, %p1546;
	and.b32  	%r4150, %r4141, 2;
	setp.eq.s32 	%p1547, %r4150, 0;
	xor.b64  	%rd7559, %rd7558, 270;
	selp.b64 	%rd7560, %rd7558, %rd7559, %p1547;
	and.b64  	%rd7561, %rd7553, 1;
	setp.eq.b64 	%p1548, %rd7561, 1;
	xor.b64  	%rd7562, %rd7560, 135;
	selp.b64 	%rd7563, %rd7562, %rd7560, %p1548;
	xor.b64  	%rd7564, %rd7563, %rd7555;
	shr.u64 	%rd7565, %rd7105, 32;
	and.b64  	%rd7566, %rd7565, 240;
	add.s64 	%rd7567, %rd1, %rd7566;
	ld.local.v2.u64 	{%rd7568, %rd7569}, [%rd7567];
	xor.b64  	%rd7570, %rd7564, %rd7568;
	xor.b64  	%rd7571, %rd7569, %rd7554;
	shr.u64 	%rd7572, %rd7571, 60;
	cvt.u32.u64 	%r4151, %rd7572;
	mov.b64 	{%r4152, %r4153}, %rd7570;
	mov.b64 	{%r4154, %r4155}, %rd7571;
	shf.l.wrap.b32 	%r4156, %r4153, %r4154, 4;
	shf.l.wrap.b32 	%r4157, %r4154, %r4155, 4;
	mov.b64 	%rd7573, {%r4156, %r4157};
	shl.b64 	%rd7574, %rd7570, 4;
	and.b32  	%r4158, %r4151, 8;
	setp.eq.s32 	%p1549, %r4158, 0;
	selp.b64 	%rd7575, 0, 1080, %p1549;
	and.b32  	%r4159, %r4151, 4;
	setp.eq.s32 	%p1550, %r4159, 0;
	xor.b64  	%rd7576, %rd7575, 540;
	selp.b64 	%rd7577, %rd7575, %rd7576, %p1550;
	and.b32  	%r4160, %r4151, 2;
	setp.eq.s32 	%p1551, %r4160, 0;
	xor.b64  	%rd7578, %rd7577, 270;
	selp.b64 	%rd7579, %rd7577, %rd7578, %p1551;
	and.b64  	%rd7580, %rd7572, 1;
	setp.eq.b64 	%p1552, %rd7580, 1;
	xor.b64  	%rd7581, %rd7579, 135;
	selp.b64 	%rd7582, %rd7581, %rd7579, %p1552;
	xor.b64  	%rd7583, %rd7582, %rd7574;
	shr.u64 	%rd7584, %rd7105, 28;
	and.b64  	%rd7585, %rd7584, 240;
	add.s64 	%rd7586, %rd1, %rd7585;
	ld.local.v2.u64 	{%rd7587, %rd7588}, [%rd7586];
	xor.b64  	%rd7589, %rd7583, %rd7587;
	xor.b64  	%rd7590, %rd7588, %rd7573;
	shr.u64 	%rd7591, %rd7590, 60;
	cvt.u32.u64 	%r4161, %rd7591;
	mov.b64 	{%r4162, %r4163}, %rd7589;
	mov.b64 	{%r4164, %r4165}, %rd7590;
	shf.l.wrap.b32 	%r4166, %r4163, %r4164, 4;
	shf.l.wrap.b32 	%r4167, %r4164, %r4165, 4;
	mov.b64 	%rd7592, {%r4166, %r4167};
	shl.b64 	%rd7593, %rd7589, 4;
	and.b32  	%r4168, %r4161, 8;
	setp.eq.s32 	%p1553, %r4168, 0;
	selp.b64 	%rd7594, 0, 1080, %p1553;
	and.b32  	%r4169, %r4161, 4;
	setp.eq.s32 	%p1554, %r4169, 0;
	xor.b64  	%rd7595, %rd7594, 540;
	selp.b64 	%rd7596, %rd7594, %rd7595, %p1554;
	and.b32  	%r4170, %r4161, 2;
	setp.eq.s32 	%p1555, %r4170, 0;
	xor.b64  	%rd7597, %rd7596, 270;
	selp.b64 	%rd7598, %rd7596, %rd7597, %p1555;
	and.b64  	%rd7599, %rd7591, 1;
	setp.eq.b64 	%p1556, %rd7599, 1;
	xor.b64  	%rd7600, %rd7598, 135;
	selp.b64 	%rd7601, %rd7600, %rd7598, %p1556;
	xor.b64  	%rd7602, %rd7601, %rd7593;
	shr.u64 	%rd7603, %rd7105, 24;
	and.b64  	%rd7604, %rd7603, 240;
	add.s64 	%rd7605, %rd1, %rd7604;
	ld.local.v2.u64 	{%rd7606, %rd7607}, [%rd7605];
	xor.b64  	%rd7608, %rd7602, %rd7606;
	xor.b64  	%rd7609, %rd7607, %rd7592;
	shr.u64 	%rd7610, %rd7609, 60;
	cvt.u32.u64 	%r4171, %rd7610;
	mov.b64 	{%r4172, %r4173}, %rd7608;
	mov.b64 	{%r4174, %r4175}, %rd7609;
	shf.l.wrap.b32 	%r4176, %r4173, %r4174, 4;
	shf.l.wrap.b32 	%r4177, %r4174, %r4175, 4;
	mov.b64 	%rd7611, {%r4176, %r4177};
	shl.b64 	%rd7612, %rd7608, 4;
	and.b32  	%r4178, %r4171, 8;
	setp.eq.s32 	%p1557, %r4178, 0;
	selp.b64 	%rd7613, 0, 1080, %p1557;
	and.b32  	%r4179, %r4171, 4;
	setp.eq.s32 	%p1558, %r4179, 0;
	xor.b64  	%rd7614, %rd7613, 540;
	selp.b64 	%rd7615, %rd7613, %rd7614, %p1558;
	and.b32  	%r4180, %r4171, 2;
	setp.eq.s32 	%p1559, %r4180, 0;
	xor.b64  	%rd7616, %rd7615, 270;
	selp.b64 	%rd7617, %rd7615, %rd7616, %p1559;
	and.b64  	%rd7618, %rd7610, 1;
	setp.eq.b64 	%p1560, %rd7618, 1;
	xor.b64  	%rd7619, %rd7617, 135;
	selp.b64 	%rd7620, %rd7619, %rd7617, %p1560;
	xor.b64  	%rd7621, %rd7620, %rd7612;
	shr.u64 	%rd7622, %rd7105, 20;
	and.b64  	%rd7623, %rd7622, 240;
	add.s64 	%rd7624, %rd1, %rd7623;
	ld.local.v2.u64 	{%rd7625, %rd7626}, [%rd7624];
	xor.b64  	%rd7627, %rd7621, %rd7625;
	xor.b64  	%rd7628, %rd7626, %rd7611;
	shr.u64 	%rd7629, %rd7628, 60;
	cvt.u32.u64 	%r4181, %rd7629;
	mov.b64 	{%r4182, %r4183}, %rd7627;
	mov.b64 	{%r4184, %r4185}, %rd7628;
	shf.l.wrap.b32 	%r4186, %r4183, %r4184, 4;
	shf.l.wrap.b32 	%r4187, %r4184, %r4185, 4;
	mov.b64 	%rd7630, {%r4186, %r4187};
	shl.b64 	%rd7631, %rd7627, 4;
	and.b32  	%r4188, %r4181, 8;
	setp.eq.s32 	%p1561, %r4188, 0;
	selp.b64 	%rd7632, 0, 1080, %p1561;
	and.b32  	%r4189, %r4181, 4;
	setp.eq.s32 	%p1562, %r4189, 0;
	xor.b64  	%rd7633, %rd7632, 540;
	selp.b64 	%rd7634, %rd7632, %rd7633, %p1562;
	and.b32  	%r4190, %r4181, 2;
	setp.eq.s32 	%p1563, %r4190, 0;
	xor.b64  	%rd7635, %rd7634, 270;
	selp.b64 	%rd7636, %rd7634, %rd7635, %p1563;
	and.b64  	%rd7637, %rd7629, 1;
	setp.eq.b64 	%p1564, %rd7637, 1;
	xor.b64  	%rd7638, %rd7636, 135;
	selp.b64 	%rd7639, %rd7638, %rd7636, %p1564;
	xor.b64  	%rd7640, %rd7639, %rd7631;
	shr.u64 	%rd7641, %rd7105, 16;
	and.b64  	%rd7642, %rd7641, 240;
	add.s64 	%rd7643, %rd1, %rd7642;
	ld.local.v2.u64 	{%rd7644, %rd7645}, [%rd7643];
	xor.b64  	%rd7646, %rd7640, %rd7644;
	xor.b64  	%rd7647, %rd7645, %rd7630;
	shr.u64 	%rd7648, %rd7647, 60;
	cvt.u32.u64 	%r4191, %rd7648;
	mov.b64 	{%r4192, %r4193}, %rd7646;
	mov.b64 	{%r4194, %r4195}, %rd7647;
	shf.l.wrap.b32 	%r4196, %r4193, %r4194, 4;
	shf.l.wrap.b32 	%r4197, %r4194, %r4195, 4;
	mov.b64 	%rd7649, {%r4196, %r4197};
	shl.b64 	%rd7650, %rd7646, 4;
	and.b32  	%r4198, %r4191, 8;
	setp.eq.s32 	%p1565, %r4198, 0;
	selp.b64 	%rd7651, 0, 1080, %p1565;
	and.b32  	%r4199, %r4191, 4;
	setp.eq.s32 	%p1566, %r4199, 0;
	xor.b64  	%rd7652, %rd7651, 540;
	selp.b64 	%rd7653, %rd7651, %rd7652, %p1566;
	and.b32  	%r4200, %r4191, 2;
	setp.eq.s32 	%p1567, %r4200, 0;
	xor.b64  	%rd7654, %rd7653, 270;
	selp.b64 	%rd7655, %rd7653, %rd7654, %p1567;
	and.b64  	%rd7656, %rd7648, 1;
	setp.eq.b64 	%p1568, %rd7656, 1;
	xor.b64  	%rd7657, %rd7655, 135;
	selp.b64 	%rd7658, %rd7657, %rd7655, %p1568;
	xor.b64  	%rd7659, %rd7658, %rd7650;
	shr.u64 	%rd7660, %rd7105, 12;
	and.b64  	%rd7661, %rd7660, 240;
	add.s64 	%rd7662, %rd1, %rd7661;
	ld.local.v2.u64 	{%rd7663, %rd7664}, [%rd7662];
	xor.b64  	%rd7665, %rd7659, %rd7663;
	xor.b64  	%rd7666, %rd7664, %rd7649;
	shr.u64 	%rd7667, %rd7666, 60;
	cvt.u32.u64 	%r4201, %rd7667;
	mov.b64 	{%r4202, %r4203}, %rd7665;
	mov.b64 	{%r4204, %r4205}, %rd7666;
	shf.l.wrap.b32 	%r4206, %r4203, %r4204, 4;
	shf.l.wrap.b32 	%r4207, %r4204, %r4205, 4;
	mov.b64 	%rd7668, {%r4206, %r4207};
	shl.b64 	%rd7669, %rd7665, 4;
	and.b32  	%r4208, %r4201, 8;
	setp.eq.s32 	%p1569, %r4208, 0;
	selp.b64 	%rd7670, 0, 1080, %p1569;
	and.b32  	%r4209, %r4201, 4;
	setp.eq.s32 	%p1570, %r4209, 0;
	xor.b64  	%rd7671, %rd7670, 540;
	selp.b64 	%rd7672, %rd7670, %rd7671, %p1570;
	and.b32  	%r4210, %r4201, 2;
	setp.eq.s32 	%p1571, %r4210, 0;
	xor.b64  	%rd7673, %rd7672, 270;
	selp.b64 	%rd7674, %rd7672, %rd7673, %p1571;
	and.b64  	%rd7675, %rd7667, 1;
	setp.eq.b64 	%p1572, %rd7675, 1;
	xor.b64  	%rd7676, %rd7674, 135;
	selp.b64 	%rd7677, %rd7676, %rd7674, %p1572;
	xor.b64  	%rd7678, %rd7677, %rd7669;
	shr.u64 	%rd7679, %rd7105, 8;
	and.b64  	%rd7680, %rd7679, 240;
	add.s64 	%rd7681, %rd1, %rd7680;
	ld.local.v2.u64 	{%rd7682, %rd7683}, [%rd7681];
	xor.b64  	%rd7684, %rd7678, %rd7682;
	xor.b64  	%rd7685, %rd7683, %rd7668;
	shr.u64 	%rd7686, %rd7685, 60;
	cvt.u32.u64 	%r4211, %rd7686;
	mov.b64 	{%r4212, %r4213}, %rd7684;
	mov.b64 	{%r4214, %r4215}, %rd7685;
	shf.l.wrap.b32 	%r4216, %r4213, %r4214, 4;
	shf.l.wrap.b32 	%r4217, %r4214, %r4215, 4;
	mov.b64 	%rd7687, {%r4216, %r4217};
	shl.b64 	%rd7688, %rd7684, 4;
	and.b32  	%r4218, %r4211, 8;
	setp.eq.s32 	%p1573, %r4218, 0;
	selp.b64 	%rd7689, 0, 1080, %p1573;
	and.b32  	%r4219, %r4211, 4;
	setp.eq.s32 	%p1574, %r4219, 0;
	xor.b64  	%rd7690, %rd7689, 540;
	selp.b64 	%rd7691, %rd7689, %rd7690, %p1574;
	and.b32  	%r4220, %r4211, 2;
	setp.eq.s32 	%p1575, %r4220, 0;
	xor.b64  	%rd7692, %rd7691, 270;
	selp.b64 	%rd7693, %rd7691, %rd7692, %p1575;
	and.b64  	%rd7694, %rd7686, 1;
	setp.eq.b64 	%p1576, %rd7694, 1;
	xor.b64  	%rd7695, %rd7693, 135;
	selp.b64 	%rd7696, %rd7695, %rd7693, %p1576;
	xor.b64  	%rd7697, %rd7696, %rd7688;
	shr.u64 	%rd7698, %rd7105, 4;
	and.b64  	%rd7699, %rd7698, 240;
	add.s64 	%rd7700, %rd1, %rd7699;
	ld.local.v2.u64 	{%rd7701, %rd7702}, [%rd7700];
	xor.b64  	%rd7703, %rd7697, %rd7701;
	xor.b64  	%rd7704, %rd7702, %rd7687;
	shr.u64 	%rd7705, %rd7704, 60;
	cvt.u32.u64 	%r4221, %rd7705;
	mov.b64 	{%r4222, %r4223}, %rd7703;
	mov.b64 	{%r4224, %r4225}, %rd7704;
	shf.l.wrap.b32 	%r4226, %r4223, %r4224, 4;
	shf.l.wrap.b32 	%r4227, %r4224, %r4225, 4;
	mov.b64 	%rd7706, {%r4226, %r4227};
	shl.b64 	%rd7707, %rd7703, 4;
	and.b32  	%r4228, %r4221, 8;
	setp.eq.s32 	%p1577, %r4228, 0;
	selp.b64 	%rd7708, 0, 1080, %p1577;
	and.b32  	%r4229, %r4221, 4;
	setp.eq.s32 	%p1578, %r4229, 0;
	xor.b64  	%rd7709, %rd7708, 540;
	selp.b64 	%rd7710, %rd7708, %rd7709, %p1578;
	and.b32  	%r4230, %r4221, 2;
	setp.eq.s32 	%p1579, %r4230, 0;
	xor.b64  	%rd7711, %rd7710, 270;
	selp.b64 	%rd7712, %rd7710, %rd7711, %p1579;
	and.b64  	%rd7713, %rd7705, 1;
	setp.eq.b64 	%p1580, %rd7713, 1;
	xor.b64  	%rd7714, %rd7712, 135;
	selp.b64 	%rd7715, %rd7714, %rd7712, %p1580;
	xor.b64  	%rd7716, %rd7715, %rd7707;
	and.b64  	%rd7717, %rd7105, 240;
	add.s64 	%rd7718, %rd1, %rd7717;
	ld.local.v2.u64 	{%rd7719, %rd7720}, [%rd7718];
	xor.b64  	%rd7721, %rd7716, %rd7719;
	xor.b64  	%rd7722, %rd7720, %rd7706;
	shr.u64 	%rd7723, %rd7722, 60;
	cvt.u32.u64 	%r4231, %rd7723;
	mov.b64 	{%r4232, %r4233}, %rd7721;
	mov.b64 	{%r4234, %r4235}, %rd7722;
	shf.l.wrap.b32 	%r4236, %r4233, %r4234, 4;
	shf.l.wrap.b32 	%r4237, %r4234, %r4235, 4;
	mov.b64 	%rd7724, {%r4236, %r4237};
	shl.b64 	%rd7725, %rd7721, 4;
	and.b32  	%r4238, %r4231, 8;
	setp.eq.s32 	%p1581, %r4238, 0;
	selp.b64 	%rd7726, 0, 1080, %p1581;
	and.b32  	%r4239, %r4231, 4;
	setp.eq.s32 	%p1582, %r4239, 0;
	xor.b64  	%rd7727, %rd7726, 540;
	selp.b64 	%rd7728, %rd7726, %rd7727, %p1582;
	and.b32  	%r4240, %r4231, 2;
	setp.eq.s32 	%p1583, %r4240, 0;
	xor.b64  	%rd7729, %rd7728, 270;
	selp.b64 	%rd7730, %rd7728, %rd7729, %p1583;
	and.b64  	%rd7731, %rd7723, 1;
	setp.eq.b64 	%p1584, %rd7731, 1;
	xor.b64  	%rd7732, %rd7730, 135;
	selp.b64 	%rd7733, %rd7732, %rd7730, %p1584;
	xor.b64  	%rd7734, %rd7733, %rd7725;
	shl.b64 	%rd7735, %rd7105, 4;
	and.b64  	%rd7736, %rd7735, 240;
	add.s64 	%rd7737, %rd1, %rd7736;
	ld.local.v2.u64 	{%rd7738, %rd7739}, [%rd7737];
	xor.b64  	%rd7740, %rd7734, %rd7738;
	xor.b64  	%rd7741, %rd7739, %rd7724;
	xor.b64  	%rd10303, %rd7740, %rd10303;
	xor.b64  	%rd10302, %rd7741, %rd10302;
$L__BB2_24:
	add.s32 	%r4241, %r1, 3072;
	setp.ge.s32 	%p1585, %r4241, %r2;
	@%p1585 bra 	$L__BB2_26;
	ld.global.nc.u64 	%rd7742, [%rd2+49152];
	ld.global.nc.u64 	%rd7743, [%rd2+49160];
	ld.global.nc.u64 	%rd7744, [%rd3+49152];
	ld.global.nc.u64 	%rd7745, [%rd3+49160];
	mov.b64 	%rd7746, 0;
	st.local.v2.u64 	[%rd1], {%rd7746, %rd7746};
	st.local.v2.u64 	[%rd1+16], {%rd7742, %rd7743};
	shl.b64 	%rd7747, %rd7742, 1;
	mov.b64 	{%r4242, %r4243}, %rd7743;
	mov.b64 	{%r4244, %r4245}, %rd7742;
	shf.l.wrap.b32 	%r4246, %r4245, %r4242, 1;
	shf.l.wrap.b32 	%r4247, %r4242, %r4243, 1;
	mov.b64 	%rd7748, {%r4246, %r4247};
	xor.b64  	%rd7749, %rd7747, 135;
	setp.lt.s64 	%p1586, %rd7743, 0;
	selp.b64 	%rd7750, %rd7749, %rd7747, %p1586;
	st.local.v2.u64 	[%rd1+32], {%rd7750, %rd7748};
	xor.b64  	%rd7751, %rd7742, %rd7750;
	xor.b64  	%rd7752, %rd7743, %rd7748;
	st.local.v2.u64 	[%rd1+48], {%rd7751, %rd7752};
	shl.b64 	%rd7753, %rd7750, 1;
	mov.b64 	{%r4248, %r4249}, %rd7750;
	mov.b64 	{%r4250, %r4251}, %rd7748;
	shf.l.wrap.b32 	%r4252, %r4249, %r4250, 1;
	shf.l.wrap.b32 	%r4253, %r4250, %r4251, 1;
	mov.b64 	%rd7754, {%r4252, %r4253};
	xor.b64  	%rd7755, %rd7753, 135;
	setp.lt.s64 	%p1587, %rd7748, 0;
	selp.b64 	%rd7756, %rd7755, %rd7753, %p1587;
	st.local.v2.u64 	[%rd1+64], {%rd7756, %rd7754};
	xor.b64  	%rd7757, %rd7742, %rd7756;
	xor.b64  	%rd7758, %rd7743, %rd7754;
	st.local.v2.u64 	[%rd1+80], {%rd7757, %rd7758};
	shl.b64 	%rd7759, %rd7751, 1;
	mov.b64 	{%r4254, %r4255}, %rd7751;
	mov.b64 	{%r4256, %r4257}, %rd7752;
	shf.l.wrap.b32 	%r4258, %r4255, %r4256, 1;
	shf.l.wrap.b32 	%r4259, %r4256, %r4257, 1;
	mov.b64 	%rd7760, {%r4258, %r4259};
	xor.b64  	%rd7761, %rd7759, 135;
	setp.lt.s64 	%p1588, %rd7752, 0;
	selp.b64 	%rd7762, %rd7761, %rd7759, %p1588;
	st.local.v2.u64 	[%rd1+96], {%rd7762, %rd7760};
	xor.b64  	%rd7763, %rd7742, %rd7762;
	xor.b64  	%rd7764, %rd7743, %rd7760;
	st.local.v2.u64 	[%rd1+112], {%rd7763, %rd7764};
	shl.b64 	%rd7765, %rd7756, 1;
	mov.b64 	{%r4260, %r4261}, %rd7756;
	mov.b64 	{%r4262, %r4263}, %rd7754;
	shf.l.wrap.b32 	%r4264, %r4261, %r4262, 1;
	shf.l.wrap.b32 	%r4265, %r4262, %r4263, 1;
	mov.b64 	%rd7766, {%r4264, %r4265};
	xor.b64  	%rd7767, %rd7765, 135;
	setp.lt.s64 	%p1589, %rd7754, 0;
	selp.b64 	%rd7768, %rd7767, %rd7765, %p1589;
	st.local.v2.u64 	[%rd1+128], {%rd7768, %rd7766};
	xor.b64  	%rd7769, %rd7742, %rd7768;
	xor.b64  	%rd7770, %rd7743, %rd7766;
	st.local.v2.u64 	[%rd1+144], {%rd7769, %rd7770};
	shl.b64 	%rd7771, %rd7757, 1;
	mov.b64 	{%r4266, %r4267}, %rd7757;
	mov.b64 	{%r4268, %r4269}, %rd7758;
	shf.l.wrap.b32 	%r4270, %r4267, %r4268, 1;
	shf.l.wrap.b32 	%r4271, %r4268, %r4269, 1;
	mov.b64 	%rd7772, {%r4270, %r4271};
	xor.b64  	%rd7773, %rd7771, 135;
	setp.lt.s64 	%p1590, %rd7758, 0;
	selp.b64 	%rd7774, %rd7773, %rd7771, %p1590;
	st.local.v2.u64 	[%rd1+160], {%rd7774, %rd7772};
	xor.b64  	%rd7775, %rd7742, %rd7774;
	xor.b64  	%rd7776, %rd7743, %rd7772;
	st.local.v2.u64 	[%rd1+176], {%rd7775, %rd7776};
	shl.b64 	%rd7777, %rd7762, 1;
	mov.b64 	{%r4272, %r4273}, %rd7762;
	mov.b64 	{%r4274, %r4275}, %rd7760;
	shf.l.wrap.b32 	%r4276, %r4273, %r4274, 1;
	shf.l.wrap.b32 	%r4277, %r4274, %r4275, 1;
	mov.b64 	%rd7778, {%r4276, %r4277};
	xor.b64  	%rd7779, %rd7777, 135;
	setp.lt.s64 	%p1591, %rd7760, 0;
	selp.b64 	%rd7780, %rd7779, %rd7777, %p1591;
	st.local.v2.u64 	[%rd1+192], {%rd7780, %rd7778};
	xor.b64  	%rd7781, %rd7742, %rd7780;
	xor.b64  	%rd7782, %rd7743, %rd7778;
	st.local.v2.u64 	[%rd1+208], {%rd7781, %rd7782};
	shl.b64 	%rd7783, %rd7763, 1;
	mov.b64 	{%r4278, %r4279}, %rd7763;
	mov.b64 	{%r4280, %r4281}, %rd7764;
	shf.l.wrap.b32 	%r4282, %r4279, %r4280, 1;
	shf.l.wrap.b32 	%r4283, %r4280, %r4281, 1;
	mov.b64 	%rd7784, {%r4282, %r4283};
	xor.b64  	%rd7785, %rd7783, 135;
	setp.lt.s64 	%p1592, %rd7764, 0;
	selp.b64 	%rd7786, %rd7785, %rd7783, %p1592;
	st.local.v2.u64 	[%rd1+224], {%rd7786, %rd7784};
	xor.b64  	%rd7787, %rd7742, %rd7786;
	xor.b64  	%rd7788, %rd7743, %rd7784;
	st.local.v2.u64 	[%rd1+240], {%rd7787, %rd7788};
	shr.u64 	%rd7789, %rd7745, 56;
	and.b64  	%rd7790, %rd7789, 240;
	add.s64 	%rd7791, %rd1, %rd7790;
	ld.local.v2.u64 	{%rd7792, %rd7793}, [%rd7791];
	shr.u64 	%rd7794, %rd7793, 60;
	cvt.u32.u64 	%r4284, %rd7794;
	mov.b64 	{%r4285, %r4286}, %rd7793;
	mov.b64 	{%r4287, %r4288}, %rd7792;
	shf.l.wrap.b32 	%r4289, %r4288, %r4285, 4;
	shf.l.wrap.b32 	%r4290, %r4285, %r4286, 4;
	mov.b64 	%rd7795, {%r4289, %r4290};
	shl.b64 	%rd7796, %rd7792, 4;
	and.b32  	%r4291, %r4284, 8;
	setp.eq.s32 	%p1593, %r4291, 0;
	selp.b64 	%rd7797, 0, 1080, %p1593;
	and.b32  	%r4292, %r4284, 4;
	setp.eq.s32 	%p1594, %r4292, 0;
	xor.b64  	%rd7798, %rd7797, 540;
	selp.b64 	%rd7799, %rd7797, %rd7798, %p1594;
	and.b32  	%r4293, %r4284, 2;
	setp.eq.s32 	%p1595, %r4293, 0;
	xor.b64  	%rd7800, %rd7799, 270;
	selp.b64 	%rd7801, %rd7799, %rd7800, %p1595;
	and.b64  	%rd7802, %rd7794, 1;
	setp.eq.b64 	%p1596, %rd7802, 1;
	xor.b64  	%rd7803, %rd7801, 135;
	selp.b64 	%rd7804, %rd7803, %rd7801, %p1596;
	xor.b64  	%rd7805, %rd7804, %rd7796;
	shr.u64 	%rd7806, %rd7745, 52;
	and.b64  	%rd7807, %rd7806, 240;
	add.s64 	%rd7808, %rd1, %rd7807;
	ld.local.v2.u64 	{%rd7809, %rd7810}, [%rd7808];
	xor.b64  	%rd7811, %rd7805, %rd7809;
	xor.b64  	%rd7812, %rd7810, %rd7795;
	shr.u64 	%rd7813, %rd7812, 60;
	cvt.u32.u64 	%r4294, %rd7813;
	mov.b64 	{%r4295, %r4296}, %rd7811;
	mov.b64 	{%r4297, %r4298}, %rd7812;
	shf.l.wrap.b32 	%r4299, %r4296, %r4297, 4;
	shf.l.wrap.b32 	%r4300, %r4297, %r4298, 4;
	mov.b64 	%rd7814, {%r4299, %r4300};
	shl.b64 	%rd7815, %rd7811, 4;
	and.b32  	%r4301, %r4294, 8;
	setp.eq.s32 	%p1597, %r4301, 0;
	selp.b64 	%rd7816, 0, 1080, %p1597;
	and.b32  	%r4302, %r4294, 4;
	setp.eq.s32 	%p1598, %r4302, 0;
	xor.b64  	%rd7817, %rd7816, 540;
	selp.b64 	%rd7818, %rd7816, %rd7817, %p1598;
	and.b32  	%r4303, %r4294, 2;
	setp.eq.s32 	%p1599, %r4303, 0;
	xor.b64  	%rd7819, %rd7818, 270;
	selp.b64 	%rd7820, %rd7818, %rd7819, %p1599;
	and.b64  	%rd7821, %rd7813, 1;
	setp.eq.b64 	%p1600, %rd7821, 1;
	xor.b64  	%rd7822, %rd7820, 135;
	selp.b64 	%rd7823, %rd7822, %rd7820, %p1600;
	xor.b64  	%rd7824, %rd7823, %rd7815;
	shr.u64 	%rd7825, %rd7745, 48;
	and.b64  	%rd7826, %rd7825, 240;
	add.s64 	%rd7827, %rd1, %rd7826;
	ld.local.v2.u64 	{%rd7828, %rd7829}, [%rd7827];
	xor.b64  	%rd7830, %rd7824, %rd7828;
	xor.b64  	%rd7831, %rd7829, %rd7814;
	shr.u64 	%rd7832, %rd7831, 60;
	cvt.u32.u64 	%r4304, %rd7832;
	mov.b64 	{%r4305, %r4306}, %rd7830;
	mov.b64 	{%r4307, %r4308}, %rd7831;
	shf.l.wrap.b32 	%r4309, %r4306, %r4307, 4;
	shf.l.wrap.b32 	%r4310, %r4307, %r4308, 4;
	mov.b64 	%rd7833, {%r4309, %r4310};
	shl.b64 	%rd7834, %rd7830, 4;
	and.b32  	%r4311, %r4304, 8;
	setp.eq.s32 	%p1601, %r4311, 0;
	selp.b64 	%rd7835, 0, 1080, %p1601;
	and.b32  	%r4312, %r4304, 4;
	setp.eq.s32 	%p1602, %r4312, 0;
	xor.b64  	%rd7836, %rd7835, 540;
	selp.b64 	%rd7837, %rd7835, %rd7836, %p1602;
	and.b32  	%r4313, %r4304, 2;
	setp.eq.s32 	%p1603, %r4313, 0;
	xor.b64  	%rd7838, %rd7837, 270;
	selp.b64 	%rd7839, %rd7837, %rd7838, %p1603;
	and.b64  	%rd7840, %rd7832, 1;
	setp.eq.b64 	%p1604, %rd7840, 1;
	xor.b64  	%rd7841, %rd7839, 135;
	selp.b64 	%rd7842, %rd7841, %rd7839, %p1604;
	xor.b64  	%rd7843, %rd7842, %rd7834;
	shr.u64 	%rd7844, %rd7745, 44;
	and.b64  	%rd7845, %rd7844, 240;
	add.s64 	%rd7846, %rd1, %rd7845;
	ld.local.v2.u64 	{%rd7847, %rd7848}, [%rd7846];
	xor.b64  	%rd7849, %rd7843, %rd7847;
	xor.b64  	%rd7850, %rd7848, %rd7833;
	shr.u64 	%rd7851, %rd7850, 60;
	cvt.u32.u64 	%r4314, %rd7851;
	mov.b64 	{%r4315, %r4316}, %rd7849;
	mov.b64 	{%r4317, %r4318}, %rd7850;
	shf.l.wrap.b32 	%r4319, %r4316, %r4317, 4;
	shf.l.wrap.b32 	%r4320, %r4317, %r4318, 4;
	mov.b64 	%rd7852, {%r4319, %r4320};
	shl.b64 	%rd7853, %rd7849, 4;
	and.b32  	%r4321, %r4314, 8;
	setp.eq.s32 	%p1605, %r4321, 0;
	selp.b64 	%rd7854, 0, 1080, %p1605;
	and.b32  	%r4322, %r4314, 4;
	setp.eq.s32 	%p1606, %r4322, 0;
	xor.b64  	%rd7855, %rd7854, 540;
	selp.b64 	%rd7856, %rd7854, %rd7855, %p1606;
	and.b32  	%r4323, %r4314, 2;
	setp.eq.s32 	%p1607, %r4323, 0;
	xor.b64  	%rd7857, %rd7856, 270;
	selp.b64 	%rd7858, %rd7856, %rd7857, %p1607;
	and.b64  	%rd7859, %rd7851, 1;
	setp.eq.b64 	%p1608, %rd7859, 1;
	xor.b64  	%rd7860, %rd7858, 135;
	selp.b64 	%rd7861, %rd7860, %rd7858, %p1608;
	xor.b64  	%rd7862, %rd7861, %rd7853;
	shr.u64 	%rd7863, %rd7745, 40;
	and.b64  	%rd7864, %rd7863, 240;
	add.s64 	%rd7865, %rd1, %rd7864;
	ld.local.v2.u64 	{%rd7866, %rd7867}, [%rd7865];
	xor.b64  	%rd7868, %rd7862, %rd7866;
	xor.b64  	%rd7869, %rd7867, %rd7852;
	shr.u64 	%rd7870, %rd7869, 60;
	cvt.u32.u64 	%r4324, %rd7870;
	mov.b64 	{%r4325, %r4326}, %rd7868;
	mov.b64 	{%r4327, %r4328}, %rd7869;
	shf.l.wrap.b32 	%r4329, %r4326, %r4327, 4;
	shf.l.wrap.b32 	%r4330, %r4327, %r4328, 4;
	mov.b64 	%rd7871, {%r4329, %r4330};
	shl.b64 	%rd7872, %rd7868, 4;
	and.b32  	%r4331, %r4324, 8;
	setp.eq.s32 	%p1609, %r4331, 0;
	selp.b64 	%rd7873, 0, 1080, %p1609;
	and.b32  	%r4332, %r4324, 4;
	setp.eq.s32 	%p1610, %r4332, 0;
	xor.b64  	%rd7874, %rd7873, 540;
	selp.b64 	%rd7875, %rd7873, %rd7874, %p1610;
	and.b32  	%r4333, %r4324, 2;
	setp.eq.s32 	%p1611, %r4333, 0;
	xor.b64  	%rd7876, %rd7875, 270;
	selp.b64 	%rd7877, %rd7875, %rd7876, %p1611;
	and.b64  	%rd7878, %rd7870, 1;
	setp.eq.b64 	%p1612, %rd7878, 1;
	xor.b64  	%rd7879, %rd7877, 135;
	selp.b64 	%rd7880, %rd7879, %rd7877, %p1612;
	xor.b64  	%rd7881, %rd7880, %rd7872;
	shr.u64 	%rd7882, %rd7745, 36;
	and.b64  	%rd7883, %rd7882, 240;
	add.s64 	%rd7884, %rd1, %rd7883;
	ld.local.v2.u64 	{%rd7885, %rd7886}, [%rd7884];
	xor.b64  	%rd7887, %rd7881, %rd7885;
	xor.b64  	%rd7888, %rd7886, %rd7871;
	shr.u64 	%rd7889, %rd7888, 60;
	cvt.u32.u64 	%r4334, %rd7889;
	mov.b64 	{%r4335, %r4336}, %rd7887;
	mov.b64 	{%r4337, %r4338}, %rd7888;
	shf.l.wrap.b32 	%r4339, %r4336, %r4337, 4;
	shf.l.wrap.b32 	%r4340, %r4337, %r4338, 4;
	mov.b64 	%rd7890, {%r4339, %r4340};
	shl.b64 	%rd7891, %rd7887, 4;
	and.b32  	%r4341, %r4334, 8;
	setp.eq.s32 	%p1613, %r4341, 0;
	selp.b64 	%rd7892, 0, 1080, %p1613;
	and.b32  	%r4342, %r4334, 4;
	setp.eq.s32 	%p1614, %r4342, 0;
	xor.b64  	%rd7893, %rd7892, 540;
	selp.b64 	%rd7894, %rd7892, %rd7893, %p1614;
	and.b32  	%r4343, %r4334, 2;
	setp.eq.s32 	%p1615, %r4343, 0;
	xor.b64  	%rd7895, %rd7894, 270;
	selp.b64 	%rd7896, %rd7894, %rd7895, %p1615;
	and.b64  	%rd7897, %rd7889, 1;
	setp.eq.b64 	%p1616, %rd7897, 1;
	xor.b64  	%rd7898, %rd7896, 135;
	selp.b64 	%rd7899, %rd7898, %rd7896, %p1616;
	xor.b64  	%rd7900, %rd7899, %rd7891;
	shr.u64 	%rd7901, %rd7745, 32;
	and.b64  	%rd7902, %rd7901, 240;
	add.s64 	%rd7903, %rd1, %rd7902;
	ld.local.v2.u64 	{%rd7904, %rd7905}, [%rd7903];
	xor.b64  	%rd7906, %rd7900, %rd7904;
	xor.b64  	%rd7907, %rd7905, %rd7890;
	shr.u64 	%rd7908, %rd7907, 60;
	cvt.u32.u64 	%r4344, %rd7908;
	mov.b64 	{%r4345, %r4346}, %rd7906;
	mov.b64 	{%r4347, %r4348}, %rd7907;
	shf.l.wrap.b32 	%r4349, %r4346, %r4347, 4;
	shf.l.wrap.b32 	%r4350, %r4347, %r4348, 4;
	mov.b64 	%rd7909, {%r4349, %r4350};
	shl.b64 	%rd7910, %rd7906, 4;
	and.b32  	%r4351, %r4344, 8;
	setp.eq.s32 	%p1617, %r4351, 0;
	selp.b64 	%rd7911, 0, 1080, %p1617;
	and.b32  	%r4352, %r4344, 4;
	setp.eq.s32 	%p1618, %r4352, 0;
	xor.b64  	%rd7912, %rd7911, 540;
	selp.b64 	%rd7913, %rd7911, %rd7912, %p1618;
	and.b32  	%r4353, %r4344, 2;
	setp.eq.s32 	%p1619, %r4353, 0;
	xor.b64  	%rd7914, %rd7913, 270;
	selp.b64 	%rd7915, %rd7913, %rd7914, %p1619;
	and.b64  	%rd7916, %rd7908, 1;
	setp.eq.b64 	%p1620, %rd7916, 1;
	xor.b64  	%rd7917, %rd7915, 135;
	selp.b64 	%rd7918, %rd7917, %rd7915, %p1620;
	xor.b64  	%rd7919, %rd7918, %rd7910;
	shr.u64 	%rd7920, %rd7745, 28;
	and.b64  	%rd7921, %rd7920, 240;
	add.s64 	%rd7922, %rd1, %rd7921;
	ld.local.v2.u64 	{%rd7923, %rd7924}, [%rd7922];
	xor.b64  	%rd7925, %rd7919, %rd7923;
	xor.b64  	%rd7926, %rd7924, %rd7909;
	shr.u64 	%rd7927, %rd7926, 60;
	cvt.u32.u64 	%r4354, %rd7927;
	mov.b64 	{%r4355, %r4356}, %rd7925;
	mov.b64 	{%r4357, %r4358}, %rd7926;
	shf.l.wrap.b32 	%r4359, %r4356, %r4357, 4;
	shf.l.wrap.b32 	%r4360, %r4357, %r4358, 4;
	mov.b64 	%rd7928, {%r4359, %r4360};
	shl.b64 	%rd7929, %rd7925, 4;
	and.b32  	%r4361, %r4354, 8;
	setp.eq.s32 	%p1621, %r4361, 0;
	selp.b64 	%rd7930, 0, 1080, %p1621;
	and.b32  	%r4362, %r4354, 4;
	setp.eq.s32 	%p1622, %r4362, 0;
	xor.b64  	%rd7931, %rd7930, 540;
	selp.b64 	%rd7932, %rd7930, %rd7931, %p1622;
	and.b32  	%r4363, %r4354, 2;
	setp.eq.s32 	%p1623, %r4363, 0;
	xor.b64  	%rd7933, %rd7932, 270;
	selp.b64 	%rd7934, %rd7932, %rd7933, %p1623;
	and.b64  	%rd7935, %rd7927, 1;
	setp.eq.b64 	%p1624, %rd7935, 1;
	xor.b64  	%rd7936, %rd7934, 135;
	selp.b64 	%rd7937, %rd7936, %rd7934, %p1624;
	xor.b64  	%rd7938, %rd7937, %rd7929;
	shr.u64 	%rd7939, %rd7745, 24;
	and.b64  	%rd7940, %rd7939, 240;
	add.s64 	%rd7941, %rd1, %rd7940;
	ld.local.v2.u64 	{%rd7942, %rd7943}, [%rd7941];
	xor.b64  	%rd7944, %rd7938, %rd7942;
	xor.b64  	%rd7945, %rd7943, %rd7928;
	shr.u64 	%rd7946, %rd7945, 60;
	cvt.u32.u64 	%r4364, %rd7946;
	mov.b64 	{%r4365, %r4366}, %rd7944;
	mov.b64 	{%r4367, %r4368}, %rd7945;
	shf.l.wrap.b32 	%r4369, %r4366, %r4367, 4;
	shf.l.wrap.b32 	%r4370, %r4367, %r4368, 4;
	mov.b64 	%rd7947, {%r4369, %r4370};
	shl.b64 	%rd7948, %rd7944, 4;
	and.b32  	%r4371, %r4364, 8;
	setp.eq.s32 	%p1625, %r4371, 0;
	selp.b64 	%rd7949, 0, 1080, %p1625;
	and.b32  	%r4372, %r4364, 4;
	setp.eq.s32 	%p1626, %r4372, 0;
	xor.b64  	%rd7950, %rd7949, 540;
	selp.b64 	%rd7951, %rd7949, %rd7950, %p1626;
	and.b32  	%r4373, %r4364, 2;
	setp.eq.s32 	%p1627, %r4373, 0;
	xor.b64  	%rd7952, %rd7951, 270;
	selp.b64 	%rd7953, %rd7951, %rd7952, %p1627;
	and.b64  	%rd7954, %rd7946, 1;
	setp.eq.b64 	%p1628, %rd7954, 1;
	xor.b64  	%rd7955, %rd7953, 135;
	selp.b64 	%rd7956, %rd7955, %rd7953, %p1628;
	xor.b64  	%rd7957, %rd7956, %rd7948;
	shr.u64 	%rd7958, %rd7745, 20;
	and.b64  	%rd7959, %rd7958, 240;
	add.s64 	%rd7960, %rd1, %rd7959;
	ld.local.v2.u64 	{%rd7961, %rd7962}, [%rd7960];
	xor.b64  	%rd7963, %rd7957, %rd7961;
	xor.b64  	%rd7964, %rd7962, %rd7947;
	shr.u64 	%rd7965, %rd7964, 60;
	cvt.u32.u64 	%r4374, %rd7965;
	mov.b64 	{%r4375, %r4376}, %rd7963;
	mov.b64 	{%r4377, %r4378}, %rd7964;
	shf.l.wrap.b32 	%r4379, %r4376, %r4377, 4;
	shf.l.wrap.b32 	%r4380, %r4377, %r4378, 4;
	mov.b64 	%rd7966, {%r4379, %r4380};
	shl.b64 	%rd7967, %rd7963, 4;
	and.b32  	%r4381, %r4374, 8;
	setp.eq.s32 	%p1629, %r4381, 0;
	selp.b64 	%rd7968, 0, 1080, %p1629;
	and.b32  	%r4382, %r4374, 4;
	setp.eq.s32 	%p1630, %r4382, 0;
	xor.b64  	%rd7969, %rd7968, 540;
	selp.b64 	%rd7970, %rd7968, %rd7969, %p1630;
	and.b32  	%r4383, %r4374, 2;
	setp.eq.s32 	%p1631, %r4383, 0;
	xor.b64  	%rd7971, %rd7970, 270;
	selp.b64 	%rd7972, %rd7970, %rd7971, %p1631;
	and.b64  	%rd7973, %rd7965, 1;
	setp.eq.b64 	%p1632, %rd7973, 1;
	xor.b64  	%rd7974, %rd7972, 135;
	selp.b64 	%rd7975, %rd7974, %rd7972, %p1632;
	xor.b64  	%rd7976, %rd7975, %rd7967;
	shr.u64 	%rd7977, %rd7745, 16;
	and.b64  	%rd7978, %rd7977, 240;
	add.s64 	%rd7979, %rd1, %rd7978;
	ld.local.v2.u64 	{%rd7980, %rd7981}, [%rd7979];
	xor.b64  	%rd7982, %rd7976, %rd7980;
	xor.b64  	%rd7983, %rd7981, %rd7966;
	shr.u64 	%rd7984, %rd7983, 60;
	cvt.u32.u64 	%r4384, %rd7984;
	mov.b64 	{%r4385, %r4386}, %rd7982;
	mov.b64 	{%r4387, %r4388}, %rd7983;
	shf.l.wrap.b32 	%r4389, %r4386, %r4387, 4;
	shf.l.wrap.b32 	%r4390, %r4387, %r4388, 4;
	mov.b64 	%rd7985, {%r4389, %r4390};
	shl.b64 	%rd7986, %rd7982, 4;
	and.b32  	%r4391, %r4384, 8;
	setp.eq.s32 	%p1633, %r4391, 0;
	selp.b64 	%rd7987, 0, 1080, %p1633;
	and.b32  	%r4392, %r4384, 4;
	setp.eq.s32 	%p1634, %r4392, 0;
	xor.b64  	%rd7988, %rd7987, 540;
	selp.b64 	%rd7989, %rd7987, %rd7988, %p1634;
	and.b32  	%r4393, %r4384, 2;
	setp.eq.s32 	%p1635, %r4393, 0;
	xor.b64  	%rd7990, %rd7989, 270;
	selp.b64 	%rd7991, %rd7989, %rd7990, %p1635;
	and.b64  	%rd7992, %rd7984, 1;
	setp.eq.b64 	%p1636, %rd7992, 1;
	xor.b64  	%rd7993, %rd7991, 135;
	selp.b64 	%rd7994, %rd7993, %rd7991, %p1636;
	xor.b64  	%rd7995, %rd7994, %rd7986;
	shr.u64 	%rd7996, %rd7745, 12;
	and.b64  	%rd7997, %rd7996, 240;
	add.s64 	%rd7998, %rd1, %rd7997;
	ld.local.v2.u64 	{%rd7999, %rd8000}, [%rd7998];
	xor.b64  	%rd8001, %rd7995, %rd7999;
	xor.b64  	%rd8002, %rd8000, %rd7985;
	shr.u64 	%rd8003, %rd8002, 60;
	cvt.u32.u64 	%r4394, %rd8003;
	mov.b64 	{%r4395, %r4396}, %rd8001;
	mov.b64 	{%r4397, %r4398}, %rd8002;
	shf.l.wrap.b32 	%r4399, %r4396, %r4397, 4;
	shf.l.wrap.b32 	%r4400, %r4397, %r4398, 4;
	mov.b64 	%rd8004, {%r4399, %r4400};
	shl.b64 	%rd8005, %rd8001, 4;
	and.b32  	%r4401, %r4394, 8;
	setp.eq.s32 	%p1637, %r4401, 0;
	selp.b64 	%rd8006, 0, 1080, %p1637;
	and.b32  	%r4402, %r4394, 4;
	setp.eq.s32 	%p1638, %r4402, 0;
	xor.b64  	%rd8007, %rd8006, 540;
	selp.b64 	%rd8008, %rd8006, %rd8007, %p1638;
	and.b32  	%r4403, %r4394, 2;
	setp.eq.s32 	%p1639, %r4403, 0;
	xor.b64  	%rd8009, %rd8008, 270;
	selp.b64 	%rd8010, %rd8008, %rd8009, %p1639;
	and.b64  	%rd8011, %rd8003, 1;
	setp.eq.b64 	%p1640, %rd8011, 1;
	xor.b64  	%rd8012, %rd8010, 135;
	selp.b64 	%rd8013, %rd8012, %rd8010, %p1640;
	xor.b64  	%rd8014, %rd8013, %rd8005;
	shr.u64 	%rd8015, %rd7745, 8;
	and.b64  	%rd8016, %rd8015, 240;
	add.s64 	%rd8017, %rd1, %rd8016;
	ld.local.v2.u64 	{%rd8018, %rd8019}, [%rd8017];
	xor.b64  	%rd8020, %rd8014, %rd8018;
	xor.b64  	%rd8021, %rd8019, %rd8004;
	shr.u64 	%rd8022, %rd8021, 60;
	cvt.u32.u64 	%r4404, %rd8022;
	mov.b64 	{%r4405, %r4406}, %rd8020;
	mov.b64 	{%r4407, %r4408}, %rd8021;
	shf.l.wrap.b32 	%r4409, %r4406, %r4407, 4;
	shf.l.wrap.b32 	%r4410, %r4407, %r4408, 4;
	mov.b64 	%rd8023, {%r4409, %r4410};
	shl.b64 	%rd8024, %rd8020, 4;
	and.b32  	%r4411, %r4404, 8;
	setp.eq.s32 	%p1641, %r4411, 0;
	selp.b64 	%rd8025, 0, 1080, %p1641;
	and.b32  	%r4412, %r4404, 4;
	setp.eq.s32 	%p1642, %r4412, 0;
	xor.b64  	%rd8026, %rd8025, 540;
	selp.b64 	%rd8027, %rd8025, %rd8026, %p1642;
	and.b32  	%r4413, %r4404, 2;
	setp.eq.s32 	%p1643, %r4413, 0;
	xor.b64  	%rd8028, %rd8027, 270;
	selp.b64 	%rd8029, %rd8027, %rd8028, %p1643;
	and.b64  	%rd8030, %rd8022, 1;
	setp.eq.b64 	%p1644, %rd8030, 1;
	xor.b64  	%rd8031, %rd8029, 135;
	selp.b64 	%rd8032, %rd8031, %rd8029, %p1644;
	xor.b64  	%rd8033, %rd8032, %rd8024;
	shr.u64 	%rd8034, %rd7745, 4;
	and.b64  	%rd8035, %rd8034, 240;
	add.s64 	%rd8036, %rd1, %rd8035;
	ld.local.v2.u64 	{%rd8037, %rd8038}, [%rd8036];
	xor.b64  	%rd8039, %rd8033, %rd8037;
	xor.b64  	%rd8040, %rd8038, %rd8023;
	shr.u64 	%rd8041, %rd8040, 60;
	cvt.u32.u64 	%r4414, %rd8041;
	mov.b64 	{%r4415, %r4416}, %rd8039;
	mov.b64 	{%r4417, %r4418}, %rd8040;
	shf.l.wrap.b32 	%r4419, %r4416, %r4417, 4;
	shf.l.wrap.b32 	%r4420, %r4417, %r4418, 4;
	mov.b64 	%rd8042, {%r4419, %r4420};
	shl.b64 	%rd8043, %rd8039, 4;
	and.b32  	%r4421, %r4414, 8;
	setp.eq.s32 	%p1645, %r4421, 0;
	selp.b64 	%rd8044, 0, 1080, %p1645;
	and.b32  	%r4422, %r4414, 4;
	setp.eq.s32 	%p1646, %r4422, 0;
	xor.b64  	%rd8045, %rd8044, 540;
	selp.b64 	%rd8046, %rd8044, %rd8045, %p1646;
	and.b32  	%r4423, %r4414, 2;
	setp.eq.s32 	%p1647, %r4423, 0;
	xor.b64  	%rd8047, %rd8046, 270;
	selp.b64 	%rd8048, %rd8046, %rd8047, %p1647;
	and.b64  	%rd8049, %rd8041, 1;
	setp.eq.b64 	%p1648, %rd8049, 1;
	xor.b64  	%rd8050, %rd8048, 135;
	selp.b64 	%rd8051, %rd8050, %rd8048, %p1648;
	xor.b64  	%rd8052, %rd8051, %rd8043;
	and.b64  	%rd8053, %rd7745, 240;
	add.s64 	%rd8054, %rd1, %rd8053;
	ld.local.v2.u64 	{%rd8055, %rd8056}, [%rd8054];
	xor.b64  	%rd8057, %rd8052, %rd8055;
	xor.b64  	%rd8058, %rd8056, %rd8042;
	shr.u64 	%rd8059, %rd8058, 60;
	cvt.u32.u64 	%r4424, %rd8059;
	mov.b64 	{%r4425, %r4426}, %rd8057;
	mov.b64 	{%r4427, %r4428}, %rd8058;
	shf.l.wrap.b32 	%r4429, %r4426, %r4427, 4;
	shf.l.wrap.b32 	%r4430, %r4427, %r4428, 4;
	mov.b64 	%rd8060, {%r4429, %r4430};
	shl.b64 	%rd8061, %rd8057, 4;
	and.b32  	%r4431, %r4424, 8;
	setp.eq.s32 	%p1649, %r4431, 0;
	selp.b64 	%rd8062, 0, 1080, %p1649;
	and.b32  	%r4432, %r4424, 4;
	setp.eq.s32 	%p1650, %r4432, 0;
	xor.b64  	%rd8063, %rd8062, 540;
	selp.b64 	%rd8064, %rd8062, %rd8063, %p1650;
	and.b32  	%r4433, %r4424, 2;
	setp.eq.s32 	%p1651, %r4433, 0;
	xor.b64  	%rd8065, %rd8064, 270;
	selp.b64 	%rd8066, %rd8064, %rd8065, %p1651;
	and.b64  	%rd8067, %rd8059, 1;
	setp.eq.b64 	%p1652, %rd8067, 1;
	xor.b64  	%rd8068, %rd8066, 135;
	selp.b64 	%rd8069, %rd8068, %rd8066, %p1652;
	xor.b64  	%rd8070, %rd8069, %rd8061;
	shl.b64 	%rd8071, %rd7745, 4;
	and.b64  	%rd8072, %rd8071, 240;
	add.s64 	%rd8073, %rd1, %rd8072;
	ld.local.v2.u64 	{%rd8074, %rd8075}, [%rd8073];
	xor.b64  	%rd8076, %rd8070, %rd8074;
	xor.b64  	%rd8077, %rd8075, %rd8060;
	shr.u64 	%rd8078, %rd8077, 60;
	cvt.u32.u64 	%r4434, %rd8078;
	mov.b64 	{%r4435, %r4436}, %rd8076;
	mov.b64 	{%r4437, %r4438}, %rd8077;
	shf.l.wrap.b32 	%r4439, %r4436, %r4437, 4;
	shf.l.wrap.b32 	%r4440, %r4437, %r4438, 4;
	mov.b64 	%rd8079, {%r4439, %r4440};
	shl.b64 	%rd8080, %rd8076, 4;
	and.b32  	%r4441, %r4434, 8;
	setp.eq.s32 	%p1653, %r4441, 0;
	selp.b64 	%rd8081, 0, 1080, %p1653;
	and.b32  	%r4442, %r4434, 4;
	setp.eq.s32 	%p1654, %r4442, 0;
	xor.b64  	%rd8082, %rd8081, 540;
	selp.b64 	%rd8083, %rd8081, %rd8082, %p1654;
	and.b32  	%r4443, %r4434, 2;
	setp.eq.s32 	%p1655, %r4443, 0;
	xor.b64  	%rd8084, %rd8083, 270;
	selp.b64 	%rd8085, %rd8083, %rd8084, %p1655;
	and.b64  	%rd8086, %rd8078, 1;
	setp.eq.b64 	%p1656, %rd8086, 1;
	xor.b64  	%rd8087, %rd8085, 135;
	selp.b64 	%rd8088, %rd8087, %rd8085, %p1656;
	xor.b64  	%rd8089, %rd8088, %rd8080;
	shr.u64 	%rd8090, %rd7744, 56;
	and.b64  	%rd8091, %rd8090, 240;
	add.s64 	%rd8092, %rd1, %rd8091;
	ld.local.v2.u64 	{%rd8093, %rd8094}, [%rd8092];
	xor.b64  	%rd8095, %rd8089, %rd8093;
	xor.b64  	%rd8096, %rd8094, %rd8079;
	shr.u64 	%rd8097, %rd8096, 60;
	cvt.u32.u64 	%r4444, %rd8097;
	mov.b64 	{%r4445, %r4446}, %rd8095;
	mov.b64 	{%r4447, %r4448}, %rd8096;
	shf.l.wrap.b32 	%r4449, %r4446, %r4447, 4;
	shf.l.wrap.b32 	%r4450, %r4447, %r4448, 4;
	mov.b64 	%rd8098, {%r4449, %r4450};
	shl.b64 	%rd8099, %rd8095, 4;
	and.b32  	%r4451, %r4444, 8;
	setp.eq.s32 	%p1657, %r4451, 0;
	selp.b64 	%rd8100, 0, 1080, %p1657;
	and.b32  	%r4452, %r4444, 4;
	setp.eq.s32 	%p1658, %r4452, 0;
	xor.b64  	%rd8101, %rd8100, 540;
	selp.b64 	%rd8102, %rd8100, %rd8101, %p1658;
	and.b32  	%r4453, %r4444, 2;
	setp.eq.s32 	%p1659, %r4453, 0;
	xor.b64  	%rd8103, %rd8102, 270;
	selp.b64 	%rd8104, %rd8102, %rd8103, %p1659;
	and.b64  	%rd8105, %rd8097, 1;
	setp.eq.b64 	%p1660, %rd8105, 1;
	xor.b64  	%rd8106, %rd8104, 135;
	selp.b64 	%rd8107, %rd8106, %rd8104, %p1660;
	xor.b64  	%rd8108, %rd8107, %rd8099;
	shr.u64 	%rd8109, %rd7744, 52;
	and.b64  	%rd8110, %rd8109, 240;
	add.s64 	%rd8111, %rd1, %rd8110;
	ld.local.v2.u64 	{%rd8112, %rd8113}, [%rd8111];
	xor.b64  	%rd8114, %rd8108, %rd8112;
	xor.b64  	%rd8115, %rd8113, %rd8098;
	shr.u64 	%rd8116, %rd8115, 60;
	cvt.u32.u64 	%r4454, %rd8116;
	mov.b64 	{%r4455, %r4456}, %rd8114;
	mov.b64 	{%r4457, %r4458}, %rd8115;
	shf.l.wrap.b32 	%r4459, %r4456, %r4457, 4;
	shf.l.wrap.b32 	%r4460, %r4457, %r4458, 4;
	mov.b64 	%rd8117, {%r4459, %r4460};
	shl.b64 	%rd8118, %rd8114, 4;
	and.b32  	%r4461, %r4454, 8;
	setp.eq.s32 	%p1661, %r4461, 0;
	selp.b64 	%rd8119, 0, 1080, %p1661;
	and.b32  	%r4462, %r4454, 4;
	setp.eq.s32 	%p1662, %r4462, 0;
	xor.b64  	%rd8120, %rd8119, 540;
	selp.b64 	%rd8121, %rd8119, %rd8120, %p1662;
	and.b32  	%r4463, %r4454, 2;
	setp.eq.s32 	%p1663, %r4463, 0;
	xor.b64  	%rd8122, %rd8121, 270;
	selp.b64 	%rd8123, %rd8121, %rd8122, %p1663;
	and.b64  	%rd8124, %rd8116, 1;
	setp.eq.b64 	%p1664, %rd8124, 1;
	xor.b64  	%rd8125, %rd8123, 135;
	selp.b64 	%rd8126, %rd8125, %rd8123, %p1664;
	xor.b64  	%rd8127, %rd8126, %rd8118;
	shr.u64 	%rd8128, %rd7744, 48;
	and.b64  	%rd8129, %rd8128, 240;
	add.s64 	%rd8130, %rd1, %rd8129;
	ld.local.v2.u64 	{%rd8131, %rd8132}, [%rd8130];
	xor.b64  	%rd8133, %rd8127, %rd8131;
	xor.b64  	%rd8134, %rd8132, %rd8117;
	shr.u64 	%rd8135, %rd8134, 60;
	cvt.u32.u64 	%r4464, %rd8135;
	mov.b64 	{%r4465, %r4466}, %rd8133;
	mov.b64 	{%r4467, %r4468}, %rd8134;
	shf.l.wrap.b32 	%r4469, %r4466, %r4467, 4;
	shf.l.wrap.b32 	%r4470, %r4467, %r4468, 4;
	mov.b64 	%rd8136, {%r4469, %r4470};
	shl.b64 	%rd8137, %rd8133, 4;
	and.b32  	%r4471, %r4464, 8;
	setp.eq.s32 	%p1665, %r4471, 0;
	selp.b64 	%rd8138, 0, 1080, %p1665;
	and.b32  	%r4472, %r4464, 4;
	setp.eq.s32 	%p1666, %r4472, 0;
	xor.b64  	%rd8139, %rd8138, 540;
	selp.b64 	%rd8140, %rd8138, %rd8139, %p1666;
	and.b32  	%r4473, %r4464, 2;
	setp.eq.s32 	%p1667, %r4473, 0;
	xor.b64  	%rd8141, %rd8140, 270;
	selp.b64 	%rd8142, %rd8140, %rd8141, %p1667;
	and.b64  	%rd8143, %rd8135, 1;
	setp.eq.b64 	%p1668, %rd8143, 1;
	xor.b64  	%rd8144, %rd8142, 135;
	selp.b64 	%rd8145, %rd8144, %rd8142, %p1668;
	xor.b64  	%rd8146, %rd8145, %rd8137;
	shr.u64 	%rd8147, %rd7744, 44;
	and.b64  	%rd8148, %rd8147, 240;
	add.s64 	%rd8149, %rd1, %rd8148;
	ld.local.v2.u64 	{%rd8150, %rd8151}, [%rd8149];
	xor.b64  	%rd8152, %rd8146, %rd8150;
	xor.b64  	%rd8153, %rd8151, %rd8136;
	shr.u64 	%rd8154, %rd8153, 60;
	cvt.u32.u64 	%r4474, %rd8154;
	mov.b64 	{%r4475, %r4476}, %rd8152;
	mov.b64 	{%r4477, %r4478}, %rd8153;
	shf.l.wrap.b32 	%r4479, %r4476, %r4477, 4;
	shf.l.wrap.b32 	%r4480, %r4477, %r4478, 4;
	mov.b64 	%rd8155, {%r4479, %r4480};
	shl.b64 	%rd8156, %rd8152, 4;
	and.b32  	%r4481, %r4474, 8;
	setp.eq.s32 	%p1669, %r4481, 0;
	selp.b64 	%rd8157, 0, 1080, %p1669;
	and.b32  	%r4482, %r4474, 4;
	setp.eq.s32 	%p1670, %r4482, 0;
	xor.b64  	%rd8158, %rd8157, 540;
	selp.b64 	%rd8159, %rd8157, %rd8158, %p1670;
	and.b32  	%r4483, %r4474, 2;
	setp.eq.s32 	%p1671, %r4483, 0;
	xor.b64  	%rd8160, %rd8159, 270;
	selp.b64 	%rd8161, %rd8159, %rd8160, %p1671;
	and.b64  	%rd8162, %rd8154, 1;
	setp.eq.b64 	%p1672, %rd8162, 1;
	xor.b64  	%rd8163, %rd8161, 135;
	selp.b64 	%rd8164, %rd8163, %rd8161, %p1672;
	xor.b64  	%rd8165, %rd8164, %rd8156;
	shr.u64 	%rd8166, %rd7744, 40;
	and.b64  	%rd8167, %rd8166, 240;
	add.s64 	%rd8168, %rd1, %rd8167;
	ld.local.v2.u64 	{%rd8169, %rd8170}, [%rd8168];
	xor.b64  	%rd8171, %rd8165, %rd8169;
	xor.b64  	%rd8172, %rd8170, %rd8155;
	shr.u64 	%rd8173, %rd8172, 60;
	cvt.u32.u64 	%r4484, %rd8173;
	mov.b64 	{%r4485, %r4486}, %rd8171;
	mov.b64 	{%r4487, %r4488}, %rd8172;
	shf.l.wrap.b32 	%r4489, %r4486, %r4487, 4;
	shf.l.wrap.b32 	%r4490, %r4487, %r4488, 4;
	mov.b64 	%rd8174, {%r4489, %r4490};
	shl.b64 	%rd8175, %rd8171, 4;
	and.b32  	%r4491, %r4484, 8;
	setp.eq.s32 	%p1673, %r4491, 0;
	selp.b64 	%rd8176, 0, 1080, %p1673;
	and.b32  	%r4492, %r4484, 4;
	setp.eq.s32 	%p1674, %r4492, 0;
	xor.b64  	%rd8177, %rd8176, 540;
	selp.b64 	%rd8178, %rd8176, %rd8177, %p1674;
	and.b32  	%r4493, %r4484, 2;
	setp.eq.s32 	%p1675, %r4493, 0;
	xor.b64  	%rd8179, %rd8178, 270;
	selp.b64 	%rd8180, %rd8178, %rd8179, %p1675;
	and.b64  	%rd8181, %rd8173, 1;
	setp.eq.b64 	%p1676, %rd8181, 1;
	xor.b64  	%rd8182, %rd8180, 135;
	selp.b64 	%rd8183, %rd8182, %rd8180, %p1676;
	xor.b64  	%rd8184, %rd8183, %rd8175;
	shr.u64 	%rd8185, %rd7744, 36;
	and.b64  	%rd8186, %rd8185, 240;
	add.s64 	%rd8187, %rd1, %rd8186;
	ld.local.v2.u64 	{%rd8188, %rd8189}, [%rd8187];
	xor.b64  	%rd8190, %rd8184, %rd8188;
	xor.b64  	%rd8191, %rd8189, %rd8174;
	shr.u64 	%rd8192, %rd8191, 60;
	cvt.u32.u64 	%r4494, %rd8192;
	mov.b64 	{%r4495, %r4496}, %rd8190;
	mov.b64 	{%r4497, %r4498}, %rd8191;
	shf.l.wrap.b32 	%r4499, %r4496, %r4497, 4;
	shf.l.wrap.b32 	%r4500, %r4497, %r4498, 4;
	mov.b64 	%rd8193, {%r4499, %r4500};
	shl.b64 	%rd8194, %rd8190, 4;
	and.b32  	%r4501, %r4494, 8;
	setp.eq.s32 	%p1677, %r4501, 0;
	selp.b64 	%rd8195, 0, 1080, %p1677;
	and.b32  	%r4502, %r4494, 4;
	setp.eq.s32 	%p1678, %r4502, 0;
	xor.b64  	%rd8196, %rd8195, 540;
	selp.b64 	%rd8197, %rd8195, %rd8196, %p1678;
	and.b32  	%r4503, %r4494, 2;
	setp.eq.s32 	%p1679, %r4503, 0;
	xor.b64  	%rd8198, %rd8197, 270;
	selp.b64 	%rd8199, %rd8197, %rd8198, %p1679;
	and.b64  	%rd8200, %rd8192, 1;
	setp.eq.b64 	%p1680, %rd8200, 1;
	xor.b64  	%rd8201, %rd8199, 135;
	selp.b64 	%rd8202, %rd8201, %rd8199, %p1680;
	xor.b64  	%rd8203, %rd8202, %rd8194;
	shr.u64 	%rd8204, %rd7744, 32;
	and.b64  	%rd8205, %rd8204, 240;
	add.s64 	%rd8206, %rd1, %rd8205;
	ld.local.v2.u64 	{%rd8207, %rd8208}, [%rd8206];
	xor.b64  	%rd8209, %rd8203, %rd8207;
	xor.b64  	%rd8210, %rd8208, %rd8193;
	shr.u64 	%rd8211, %rd8210, 60;
	cvt.u32.u64 	%r4504, %rd8211;
	mov.b64 	{%r4505, %r4506}, %rd8209;
	mov.b64 	{%r4507, %r4508}, %rd8210;
	shf.l.wrap.b32 	%r4509, %r4506, %r4507, 4;
	shf.l.wrap.b32 	%r4510, %r4507, %r4508, 4;
	mov.b64 	%rd8212, {%r4509, %r4510};
	shl.b64 	%rd8213, %rd8209, 4;
	and.b32  	%r4511, %r4504, 8;
	setp.eq.s32 	%p1681, %r4511, 0;
	selp.b64 	%rd8214, 0, 1080, %p1681;
	and.b32  	%r4512, %r4504, 4;
	setp.eq.s32 	%p1682, %r4512, 0;
	xor.b64  	%rd8215, %rd8214, 540;
	selp.b64 	%rd8216, %rd8214, %rd8215, %p1682;
	and.b32  	%r4513, %r4504, 2;
	setp.eq.s32 	%p1683, %r4513, 0;
	xor.b64  	%rd8217, %rd8216, 270;
	selp.b64 	%rd8218, %rd8216, %rd8217, %p1683;
	and.b64  	%rd8219, %rd8211, 1;
	setp.eq.b64 	%p1684, %rd8219, 1;
	xor.b64  	%rd8220, %rd8218, 135;
	selp.b64 	%rd8221, %rd8220, %rd8218, %p1684;
	xor.b64  	%rd8222, %rd8221, %rd8213;
	shr.u64 	%rd8223, %rd7744, 28;
	and.b64  	%rd8224, %rd8223, 240;
	add.s64 	%rd8225, %rd1, %rd8224;
	ld.local.v2.u64 	{%rd8226, %rd8227}, [%rd8225];
	xor.b64  	%rd8228, %rd8222, %rd8226;
	xor.b64  	%rd8229, %rd8227, %rd8212;
	shr.u64 	%rd8230, %rd8229, 60;
	cvt.u32.u64 	%r4514, %rd8230;
	mov.b64 	{%r4515, %r4516}, %rd8228;
	mov.b64 	{%r4517, %r4518}, %rd8229;
	shf.l.wrap.b32 	%r4519, %r4516, %r4517, 4;
	shf.l.wrap.b32 	%r4520, %r4517, %r4518, 4;
	mov.b64 	%rd8231, {%r4519, %r4520};
	shl.b64 	%rd8232, %rd8228, 4;
	and.b32  	%r4521, %r4514, 8;
	setp.eq.s32 	%p1685, %r4521, 0;
	selp.b64 	%rd8233, 0, 1080, %p1685;
	and.b32  	%r4522, %r4514, 4;
	setp.eq.s32 	%p1686, %r4522, 0;
	xor.b64  	%rd8234, %rd8233, 540;
	selp.b64 	%rd8235, %rd8233, %rd8234, %p1686;
	and.b32  	%r4523, %r4514, 2;
	setp.eq.s32 	%p1687, %r4523, 0;
	xor.b64  	%rd8236, %rd8235, 270;
	selp.b64 	%rd8237, %rd8235, %rd8236, %p1687;
	and.b64  	%rd8238, %rd8230, 1;
	setp.eq.b64 	%p1688, %rd8238, 1;
	xor.b64  	%rd8239, %rd8237, 135;
	selp.b64 	%rd8240, %rd8239, %rd8237, %p1688;
	xor.b64  	%rd8241, %rd8240, %rd8232;
	shr.u64 	%rd8242, %rd7744, 24;
	and.b64  	%rd8243, %rd8242, 240;
	add.s64 	%rd8244, %rd1, %rd8243;
	ld.local.v2.u64 	{%rd8245, %rd8246}, [%rd8244];
	xor.b64  	%rd8247, %rd8241, %rd8245;
	xor.b64  	%rd8248, %rd8246, %rd8231;
	shr.u64 	%rd8249, %rd8248, 60;
	cvt.u32.u64 	%r4524, %rd8249;
	mov.b64 	{%r4525, %r4526}, %rd8247;
	mov.b64 	{%r4527, %r4528}, %rd8248;
	shf.l.wrap.b32 	%r4529, %r4526, %r4527, 4;
	shf.l.wrap.b32 	%r4530, %r4527, %r4528, 4;
	mov.b64 	%rd8250, {%r4529, %r4530};
	shl.b64 	%rd8251, %rd8247, 4;
	and.b32  	%r4531, %r4524, 8;
	setp.eq.s32 	%p1689, %r4531, 0;
	selp.b64 	%rd8252, 0, 1080, %p1689;
	and.b32  	%r4532, %r4524, 4;
	setp.eq.s32 	%p1690, %r4532, 0;
	xor.b64  	%rd8253, %rd8252, 540;
	selp.b64 	%rd8254, %rd8252, %rd8253, %p1690;
	and.b32  	%r4533, %r4524, 2;
	setp.eq.s32 	%p1691, %r4533, 0;
	xor.b64  	%rd8255, %rd8254, 270;
	selp.b64 	%rd8256, %rd8254, %rd8255, %p1691;
	and.b64  	%rd8257, %rd8249, 1;
	setp.eq.b64 	%p1692, %rd8257, 1;
	xor.b64  	%rd8258, %rd8256, 135;
	selp.b64 	%rd8259, %rd8258, %rd8256, %p1692;
	xor.b64  	%rd8260, %rd8259, %rd8251;
	shr.u64 	%rd8261, %rd7744, 20;
	and.b64  	%rd8262, %rd8261, 240;
	add.s64 	%rd8263, %rd1, %rd8262;
	ld.local.v2.u64 	{%rd8264, %rd8265}, [%rd8263];
	xor.b64  	%rd8266, %rd8260, %rd8264;
	xor.b64  	%rd8267, %rd8265, %rd8250;
	shr.u64 	%rd8268, %rd8267, 60;
	cvt.u32.u64 	%r4534, %rd8268;
	mov.b64 	{%r4535, %r4536}, %rd8266;
	mov.b64 	{%r4537, %r4538}, %rd8267;
	shf.l.wrap.b32 	%r4539, %r4536, %r4537, 4;
	shf.l.wrap.b32 	%r4540, %r4537, %r4538, 4;
	mov.b64 	%rd8269, {%r4539, %r4540};
	shl.b64 	%rd8270, %rd8266, 4;
	and.b32  	%r4541, %r4534, 8;
	setp.eq.s32 	%p1693, %r4541, 0;
	selp.b64 	%rd8271, 0, 1080, %p1693;
	and.b32  	%r4542, %r4534, 4;
	setp.eq.s32 	%p1694, %r4542, 0;
	xor.b64  	%rd8272, %rd8271, 540;
	selp.b64 	%rd8273, %rd8271, %rd8272, %p1694;
	and.b32  	%r4543, %r4534, 2;
	setp.eq.s32 	%p1695, %r4543, 0;
	xor.b64  	%rd8274, %rd8273, 270;
	selp.b64 	%rd8275, %rd8273, %rd8274, %p1695;
	and.b64  	%rd8276, %rd8268, 1;
	setp.eq.b64 	%p1696, %rd8276, 1;
	xor.b64  	%rd8277, %rd8275, 135;
	selp.b64 	%rd8278, %rd8277, %rd8275, %p1696;
	xor.b64  	%rd8279, %rd8278, %rd8270;
	shr.u64 	%rd8280, %rd7744, 16;
	and.b64  	%rd8281, %rd8280, 240;
	add.s64 	%rd8282, %rd1, %rd8281;
	ld.local.v2.u64 	{%rd8283, %rd8284}, [%rd8282];
	xor.b64  	%rd8285, %rd8279, %rd8283;
	xor.b64  	%rd8286, %rd8284, %rd8269;
	shr.u64 	%rd8287, %rd8286, 60;
	cvt.u32.u64 	%r4544, %rd8287;
	mov.b64 	{%r4545, %r4546}, %rd8285;
	mov.b64 	{%r4547, %r4548}, %rd8286;
	shf.l.wrap.b32 	%r4549, %r4546, %r4547, 4;
	shf.l.wrap.b32 	%r4550, %r4547, %r4548, 4;
	mov.b64 	%rd8288, {%r4549, %r4550};
	shl.b64 	%rd8289, %rd8285, 4;
	and.b32  	%r4551, %r4544, 8;
	setp.eq.s32 	%p1697, %r4551, 0;
	selp.b64 	%rd8290, 0, 1080, %p1697;
	and.b32  	%r4552, %r4544, 4;
	setp.eq.s32 	%p1698, %r4552, 0;
	xor.b64  	%rd8291, %rd8290, 540;
	selp.b64 	%rd8292, %rd8290, %rd8291, %p1698;
	and.b32  	%r4553, %r4544, 2;
	setp.eq.s32 	%p1699, %r4553, 0;
	xor.b64  	%rd8293, %rd8292, 270;
	selp.b64 	%rd8294, %rd8292, %rd8293, %p1699;
	and.b64  	%rd8295, %rd8287, 1;
	setp.eq.b64 	%p1700, %rd8295, 1;
	xor.b64  	%rd8296, %rd8294, 135;
	selp.b64 	%rd8297, %rd8296, %rd8294, %p1700;
	xor.b64  	%rd8298, %rd8297, %rd8289;
	shr.u64 	%rd8299, %rd7744, 12;
	and.b64  	%rd8300, %rd8299, 240;
	add.s64 	%rd8301, %rd1, %rd8300;
	ld.local.v2.u64 	{%rd8302, %rd8303}, [%rd8301];
	xor.b64  	%rd8304, %rd8298, %rd8302;
	xor.b64  	%rd8305, %rd8303, %rd8288;
	shr.u64 	%rd8306, %rd8305, 60;
	cvt.u32.u64 	%r4554, %rd8306;
	mov.b64 	{%r4555, %r4556}, %rd8304;
	mov.b64 	{%r4557, %r4558}, %rd8305;
	shf.l.wrap.b32 	%r4559, %r4556, %r4557, 4;
	shf.l.wrap.b32 	%r4560, %r4557, %r4558, 4;
	mov.b64 	%rd8307, {%r4559, %r4560};
	shl.b64 	%rd8308, %rd8304, 4;
	and.b32  	%r4561, %r4554, 8;
	setp.eq.s32 	%p1701, %r4561, 0;
	selp.b64 	%rd8309, 0, 1080, %p1701;
	and.b32  	%r4562, %r4554, 4;
	setp.eq.s32 	%p1702, %r4562, 0;
	xor.b64  	%rd8310, %rd8309, 540;
	selp.b64 	%rd8311, %rd8309, %rd8310, %p1702;
	and.b32  	%r4563, %r4554, 2;
	setp.eq.s32 	%p1703, %r4563, 0;
	xor.b64  	%rd8312, %rd8311, 270;
	selp.b64 	%rd8313, %rd8311, %rd8312, %p1703;
	and.b64  	%rd8314, %rd8306, 1;
	setp.eq.b64 	%p1704, %rd8314, 1;
	xor.b64  	%rd8315, %rd8313, 135;
	selp.b64 	%rd8316, %rd8315, %rd8313, %p1704;
	xor.b64  	%rd8317, %rd8316, %rd8308;
	shr.u64 	%rd8318, %rd7744, 8;
	and.b64  	%rd8319, %rd8318, 240;
	add.s64 	%rd8320, %rd1, %rd8319;
	ld.local.v2.u64 	{%rd8321, %rd8322}, [%rd8320];
	xor.b64  	%rd8323, %rd8317, %rd8321;
	xor.b64  	%rd8324, %rd8322, %rd8307;
	shr.u64 	%rd8325, %rd8324, 60;
	cvt.u32.u64 	%r4564, %rd8325;
	mov.b64 	{%r4565, %r4566}, %rd8323;
	mov.b64 	{%r4567, %r4568}, %rd8324;
	shf.l.wrap.b32 	%r4569, %r4566, %r4567, 4;
	shf.l.wrap.b32 	%r4570, %r4567, %r4568, 4;
	mov.b64 	%rd8326, {%r4569, %r4570};
	shl.b64 	%rd8327, %rd8323, 4;
	and.b32  	%r4571, %r4564, 8;
	setp.eq.s32 	%p1705, %r4571, 0;
	selp.b64 	%rd8328, 0, 1080, %p1705;
	and.b32  	%r4572, %r4564, 4;
	setp.eq.s32 	%p1706, %r4572, 0;
	xor.b64  	%rd8329, %rd8328, 540;
	selp.b64 	%rd8330, %rd8328, %rd8329, %p1706;
	and.b32  	%r4573, %r4564, 2;
	setp.eq.s32 	%p1707, %r4573, 0;
	xor.b64  	%rd8331, %rd8330, 270;
	selp.b64 	%rd8332, %rd8330, %rd8331, %p1707;
	and.b64  	%rd8333, %rd8325, 1;
	setp.eq.b64 	%p1708, %rd8333, 1;
	xor.b64  	%rd8334, %rd8332, 135;
	selp.b64 	%rd8335, %rd8334, %rd8332, %p1708;
	xor.b64  	%rd8336, %rd8335, %rd8327;
	shr.u64 	%rd8337, %rd7744, 4;
	and.b64  	%rd8338, %rd8337, 240;
	add.s64 	%rd8339, %rd1, %rd8338;
	ld.local.v2.u64 	{%rd8340, %rd8341}, [%rd8339];
	xor.b64  	%rd8342, %rd8336, %rd8340;
	xor.b64  	%rd8343, %rd8341, %rd8326;
	shr.u64 	%rd8344, %rd8343, 60;
	cvt.u32.u64 	%r4574, %rd8344;
	mov.b64 	{%r4575, %r4576}, %rd8342;
	mov.b64 	{%r4577, %r4578}, %rd8343;
	shf.l.wrap.b32 	%r4579, %r4576, %r4577, 4;
	shf.l.wrap.b32 	%r4580, %r4577, %r4578, 4;
	mov.b64 	%rd8345, {%r4579, %r4580};
	shl.b64 	%rd8346, %rd8342, 4;
	and.b32  	%r4581, %r4574, 8;
	setp.eq.s32 	%p1709, %r4581, 0;
	selp.b64 	%rd8347, 0, 1080, %p1709;
	and.b32  	%r4582, %r4574, 4;
	setp.eq.s32 	%p1710, %r4582, 0;
	xor.b64  	%rd8348, %rd8347, 540;
	selp.b64 	%rd8349, %rd8347, %rd8348, %p1710;
	and.b32  	%r4583, %r4574, 2;
	setp.eq.s32 	%p1711, %r4583, 0;
	xor.b64  	%rd8350, %rd8349, 270;
	selp.b64 	%rd8351, %rd8349, %rd8350, %p1711;
	and.b64  	%rd8352, %rd8344, 1;
	setp.eq.b64 	%p1712, %rd8352, 1;
	xor.b64  	%rd8353, %rd8351, 135;
	selp.b64 	%rd8354, %rd8353, %rd8351, %p1712;
	xor.b64  	%rd8355, %rd8354, %rd8346;
	and.b64  	%rd8356, %rd7744, 240;
	add.s64 	%rd8357, %rd1, %rd8356;
	ld.local.v2.u64 	{%rd8358, %rd8359}, [%rd8357];
	xor.b64  	%rd8360, %rd8355, %rd8358;
	xor.b64  	%rd8361, %rd8359, %rd8345;
	shr.u64 	%rd8362, %rd8361, 60;
	cvt.u32.u64 	%r4584, %rd8362;
	mov.b64 	{%r4585, %r4586}, %rd8360;
	mov.b64 	{%r4587, %r4588}, %rd8361;
	shf.l.wrap.b32 	%r4589, %r4586, %r4587, 4;
	shf.l.wrap.b32 	%r4590, %r4587, %r4588, 4;
	mov.b64 	%rd8363, {%r4589, %r4590};
	shl.b64 	%rd8364, %rd8360, 4;
	and.b32  	%r4591, %r4584, 8;
	setp.eq.s32 	%p1713, %r4591, 0;
	selp.b64 	%rd8365, 0, 1080, %p1713;
	and.b32  	%r4592, %r4584, 4;
	setp.eq.s32 	%p1714, %r4592, 0;
	xor.b64  	%rd8366, %rd8365, 540;
	selp.b64 	%rd8367, %rd8365, %rd8366, %p1714;
	and.b32  	%r4593, %r4584, 2;
	setp.eq.s32 	%p1715, %r4593, 0;
	xor.b64  	%rd8368, %rd8367, 270;
	selp.b64 	%rd8369, %rd8367, %rd8368, %p1715;
	and.b64  	%rd8370, %rd8362, 1;
	setp.eq.b64 	%p1716, %rd8370, 1;
	xor.b64  	%rd8371, %rd8369, 135;
	selp.b64 	%rd8372, %rd8371, %rd8369, %p1716;
	xor.b64  	%rd8373, %rd8372, %rd8364;
	shl.b64 	%rd8374, %rd7744, 4;
	and.b64  	%rd8375, %rd8374, 240;
	add.s64 	%rd8376, %rd1, %rd8375;
	ld.local.v2.u64 	{%rd8377, %rd8378}, [%rd8376];
	xor.b64  	%rd8379, %rd8373, %rd8377;
	xor.b64  	%rd8380, %rd8378, %rd8363;
	xor.b64  	%rd10303, %rd8379, %rd10303;
	xor.b64  	%rd10302, %rd8380, %rd10302;
$L__BB2_26:
	add.s32 	%r4594, %r1, 3328;
	setp.ge.s32 	%p1717, %r4594, %r2;
	@%p1717 bra 	$L__BB2_28;
	ld.global.nc.u64 	%rd8381, [%rd2+53248];
	ld.global.nc.u64 	%rd8382, [%rd2+53256];
	ld.global.nc.u64 	%rd8383, [%rd3+53248];
	ld.global.nc.u64 	%rd8384, [%rd3+53256];
	mov.b64 	%rd8385, 0;
	st.local.v2.u64 	[%rd1], {%rd8385, %rd8385};
	st.local.v2.u64 	[%rd1+16], {%rd8381, %rd8382};
	shl.b64 	%rd8386, %rd8381, 1;
	mov.b64 	{%r4595, %r4596}, %rd8382;
	mov.b64 	{%r4597, %r4598}, %rd8381;
	shf.l.wrap.b32 	%r4599, %r4598, %r4595, 1;
	shf.l.wrap.b32 	%r4600, %r4595, %r4596, 1;
	mov.b64 	%rd8387, {%r4599, %r4600};
	xor.b64  	%rd8388, %rd8386, 135;
	setp.lt.s64 	%p1718, %rd8382, 0;
	selp.b64 	%rd8389, %rd8388, %rd8386, %p1718;
	st.local.v2.u64 	[%rd1+32], {%rd8389, %rd8387};
	xor.b64  	%rd8390, %rd8381, %rd8389;
	xor.b64  	%rd8391, %rd8382, %rd8387;
	st.local.v2.u64 	[%rd1+48], {%rd8390, %rd8391};
	shl.b64 	%rd8392, %rd8389, 1;
	mov.b64 	{%r4601, %r4602}, %rd8389;
	mov.b64 	{%r4603, %r4604}, %rd8387;
	shf.l.wrap.b32 	%r4605, %r4602, %r4603, 1;
	shf.l.wrap.b32 	%r4606, %r4603, %r4604, 1;
	mov.b64 	%rd8393, {%r4605, %r4606};
	xor.b64  	%rd8394, %rd8392, 135;
	setp.lt.s64 	%p1719, %rd8387, 0;
	selp.b64 	%rd8395, %rd8394, %rd8392, %p1719;
	st.local.v2.u64 	[%rd1+64], {%rd8395, %rd8393};
	xor.b64  	%rd8396, %rd8381, %rd8395;
	xor.b64  	%rd8397, %rd8382, %rd8393;
	st.local.v2.u64 	[%rd1+80], {%rd8396, %rd8397};
	shl.b64 	%rd8398, %rd8390, 1;
	mov.b64 	{%r4607, %r4608}, %rd8390;
	mov.b64 	{%r4609, %r4610}, %rd8391;
	shf.l.wrap.b32 	%r4611, %r4608, %r4609, 1;
	shf.l.wrap.b32 	%r4612, %r4609, %r4610, 1;
	mov.b64 	%rd8399, {%r4611, %r4612};
	xor.b64  	%rd8400, %rd8398, 135;
	setp.lt.s64 	%p1720, %rd8391, 0;
	selp.b64 	%rd8401, %rd8400, %rd8398, %p1720;
	st.local.v2.u64 	[%rd1+96], {%rd8401, %rd8399};
	xor.b64  	%rd8402, %rd8381, %rd8401;
	xor.b64  	%rd8403, %rd8382, %rd8399;
	st.local.v2.u64 	[%rd1+112], {%rd8402, %rd8403};
	shl.b64 	%rd8404, %rd8395, 1;
	mov.b64 	{%r4613, %r4614}, %rd8395;
	mov.b64 	{%r4615, %r4616}, %rd8393;
	shf.l.wrap.b32 	%r4617, %r4614, %r4615, 1;
	shf.l.wrap.b32 	%r4618, %r4615, %r4616, 1;
	mov.b64 	%rd8405, {%r4617, %r4618};
	xor.b64  	%rd8406, %rd8404, 135;
	setp.lt.s64 	%p1721, %rd8393, 0;
	selp.b64 	%rd8407, %rd8406, %rd8404, %p1721;
	st.local.v2.u64 	[%rd1+128], {%rd8407, %rd8405};
	xor.b64  	%rd8408, %rd8381, %rd8407;
	xor.b64  	%rd8409, %rd8382, %rd8405;
	st.local.v2.u64 	[%rd1+144], {%rd8408, %rd8409};
	shl.b64 	%rd8410, %rd8396, 1;
	mov.b64 	{%r4619, %r4620}, %rd8396;
	mov.b64 	{%r4621, %r4622}, %rd8397;
	shf.l.wrap.b32 	%r4623, %r4620, %r4621, 1;
	shf.l.wrap.b32 	%r4624, %r4621, %r4622, 1;
	mov.b64 	%rd8411, {%r4623, %r4624};
	xor.b64  	%rd8412, %rd8410, 135;
	setp.lt.s64 	%p1722, %rd8397, 0;
	selp.b64 	%rd8413, %rd8412, %rd8410, %p1722;
	st.local.v2.u64 	[%rd1+160], {%rd8413, %rd8411};
	xor.b64  	%rd8414, %rd8381, %rd8413;
	xor.b64  	%rd8415, %rd8382, %rd8411;
	st.local.v2.u64 	[%rd1+176], {%rd8414, %rd8415};
	shl.b64 	%rd8416, %rd8401, 1;
	mov.b64 	{%r4625, %r4626}, %rd8401;
	mov.b64 	{%r4627, %r4628}, %rd8399;
	shf.l.wrap.b32 	%r4629, %r4626, %r4627, 1;
	shf.l.wrap.b32 	%r4630, %r4627, %r4628, 1;
	mov.b64 	%rd8417, {%r4629, %r4630};
	xor.b64  	%rd8418, %rd8416, 135;
	setp.lt.s64 	%p1723, %rd8399, 0;
	selp.b64 	%rd8419, %rd8418, %rd8416, %p1723;
	st.local.v2.u64 	[%rd1+192], {%rd8419, %rd8417};
	xor.b64  	%rd8420, %rd8381, %rd8419;
	xor.b64  	%rd8421, %rd8382, %rd8417;
	st.local.v2.u64 	[%rd1+208], {%rd8420, %rd8421};
	shl.b64 	%rd8422, %rd8402, 1;
	mov.b64 	{%r4631, %r4632}, %rd8402;
	mov.b64 	{%r4633, %r4634}, %rd8403;
	shf.l.wrap.b32 	%r4635, %r4632, %r4633, 1;
	shf.l.wrap.b32 	%r4636, %r4633, %r4634, 1;
	mov.b64 	%rd8423, {%r4635, %r4636};
	xor.b64  	%rd8424, %rd8422, 135;
	setp.lt.s64 	%p1724, %rd8403, 0;
	selp.b64 	%rd8425, %rd8424, %rd8422, %p1724;
	st.local.v2.u64 	[%rd1+224], {%rd8425, %rd8423};
	xor.b64  	%rd8426, %rd8381, %rd8425;
	xor.b64  	%rd8427, %rd8382, %rd8423;
	st.local.v2.u64 	[%rd1+240], {%rd8426, %rd8427};
	shr.u64 	%rd8428, %rd8384, 56;
	and.b64  	%rd8429, %rd8428, 240;
	add.s64 	%rd8430, %rd1, %rd8429;
	ld.local.v2.u64 	{%rd8431, %rd8432}, [%rd8430];
	shr.u64 	%rd8433, %rd8432, 60;
	cvt.u32.u64 	%r4637, %rd8433;
	mov.b64 	{%r4638, %r4639}, %rd8432;
	mov.b64 	{%r4640, %r4641}, %rd8431;
	shf.l.wrap.b32 	%r4642, %r4641, %r4638, 4;
	shf.l.wrap.b32 	%r4643, %r4638, %r4639, 4;
	mov.b64 	%rd8434, {%r4642, %r4643};
	shl.b64 	%rd8435, %rd8431, 4;
	and.b32  	%r4644, %r4637, 8;
	setp.eq.s32 	%p1725, %r4644, 0;
	selp.b64 	%rd8436, 0, 1080, %p1725;
	and.b32  	%r4645, %r4637, 4;
	setp.eq.s32 	%p1726, %r4645, 0;
	xor.b64  	%rd8437, %rd8436, 540;
	selp.b64 	%rd8438, %rd8436, %rd8437, %p1726;
	and.b32  	%r4646, %r4637, 2;
	setp.eq.s32 	%p1727, %r4646, 0;
	xor.b64  	%rd8439, %rd8438, 270;
	selp.b64 	%rd8440, %rd8438, %rd8439, %p1727;
	and.b64  	%rd8441, %rd8433, 1;
	setp.eq.b64 	%p1728, %rd8441, 1;
	xor.b64  	%rd8442, %rd8440, 135;
	selp.b64 	%rd8443, %rd8442, %rd8440, %p1728;
	xor.b64  	%rd8444, %rd8443, %rd8435;
	shr.u64 	%rd8445, %rd8384, 52;
	and.b64  	%rd8446, %rd8445, 240;
	add.s64 	%rd8447, %rd1, %rd8446;
	ld.local.v2.u64 	{%rd8448, %rd8449}, [%rd8447];
	xor.b64  	%rd8450, %rd8444, %rd8448;
	xor.b64  	%rd8451, %rd8449, %rd8434;
	shr.u64 	%rd8452, %rd8451, 60;
	cvt.u32.u64 	%r4647, %rd8452;
	mov.b64 	{%r4648, %r4649}, %rd8450;
	mov.b64 	{%r4650, %r4651}, %rd8451;
	shf.l.wrap.b32 	%r4652, %r4649, %r4650, 4;
	shf.l.wrap.b32 	%r4653, %r4650, %r4651, 4;
	mov.b64 	%rd8453, {%r4652, %r4653};
	shl.b64 	%rd8454, %rd8450, 4;
	and.b32  	%r4654, %r4647, 8;
	setp.eq.s32 	%p1729, %r4654, 0;
	selp.b64 	%rd8455, 0, 1080, %p1729;
	and.b32  	%r4655, %r4647, 4;
	setp.eq.s32 	%p1730, %r4655, 0;
	xor.b64  	%rd8456, %rd8455, 540;
	selp.b64 	%rd8457, %rd8455, %rd8456, %p1730;
	and.b32  	%r4656, %r4647, 2;
	setp.eq.s32 	%p1731, %r4656, 0;
	xor.b64  	%rd8458, %rd8457, 270;
	selp.b64 	%rd8459, %rd8457, %rd8458, %p1731;
	and.b64  	%rd8460, %rd8452, 1;
	setp.eq.b64 	%p1732, %rd8460, 1;
	xor.b64  	%rd8461, %rd8459, 135;
	selp.b64 	%rd8462, %rd8461, %rd8459, %p1732;
	xor.b64  	%rd8463, %rd8462, %rd8454;
	shr.u64 	%rd8464, %rd8384, 48;
	and.b64  	%rd8465, %rd8464, 240;
	add.s64 	%rd8466, %rd1, %rd8465;
	ld.local.v2.u64 	{%rd8467, %rd8468}, [%rd8466];
	xor.b64  	%rd8469, %rd8463, %rd8467;
	xor.b64  	%rd8470, %rd8468, %rd8453;
	shr.u64 	%rd8471, %rd8470, 60;
	cvt.u32.u64 	%r4657, %rd8471;
	mov.b64 	{%r4658, %r4659}, %rd8469;
	mov.b64 	{%r4660, %r4661}, %rd8470;
	shf.l.wrap.b32 	%r4662, %r4659, %r4660, 4;
	shf.l.wrap.b32 	%r4663, %r4660, %r4661, 4;
	mov.b64 	%rd8472, {%r4662, %r4663};
	shl.b64 	%rd8473, %rd8469, 4;
	and.b32  	%r4664, %r4657, 8;
	setp.eq.s32 	%p1733, %r4664, 0;
	selp.b64 	%rd8474, 0, 1080, %p1733;
	and.b32  	%r4665, %r4657, 4;
	setp.eq.s32 	%p1734, %r4665, 0;
	xor.b64  	%rd8475, %rd8474, 540;
	selp.b64 	%rd8476, %rd8474, %rd8475, %p1734;
	and.b32  	%r4666, %r4657, 2;
	setp.eq.s32 	%p1735, %r4666, 0;
	xor.b64  	%rd8477, %rd8476, 270;
	selp.b64 	%rd8478, %rd8476, %rd8477, %p1735;
	and.b64  	%rd8479, %rd8471, 1;
	setp.eq.b64 	%p1736, %rd8479, 1;
	xor.b64  	%rd8480, %rd8478, 135;
	selp.b64 	%rd8481, %rd8480, %rd8478, %p1736;
	xor.b64  	%rd8482, %rd8481, %rd8473;
	shr.u64 	%rd8483, %rd8384, 44;
	and.b64  	%rd8484, %rd8483, 240;
	add.s64 	%rd8485, %rd1, %rd8484;
	ld.local.v2.u64 	{%rd8486, %rd8487}, [%rd8485];
	xor.b64  	%rd8488, %rd8482, %rd8486;
	xor.b64  	%rd8489, %rd8487, %rd8472;
	shr.u64 	%rd8490, %rd8489, 60;
	cvt.u32.u64 	%r4667, %rd8490;
	mov.b64 	{%r4668, %r4669}, %rd8488;
	mov.b64 	{%r4670, %r4671}, %rd8489;
	shf.l.wrap.b32 	%r4672, %r4669, %r4670, 4;
	shf.l.wrap.b32 	%r4673, %r4670, %r4671, 4;
	mov.b64 	%rd8491, {%r4672, %r4673};
	shl.b64 	%rd8492, %rd8488, 4;
	and.b32  	%r4674, %r4667, 8;
	setp.eq.s32 	%p1737, %r4674, 0;
	selp.b64 	%rd8493, 0, 1080, %p1737;
	and.b32  	%r4675, %r4667, 4;
	setp.eq.s32 	%p1738, %r4675, 0;
	xor.b64  	%rd8494, %rd8493, 540;
	selp.b64 	%rd8495, %rd8493, %rd8494, %p1738;
	and.b32  	%r4676, %r4667, 2;
	setp.eq.s32 	%p1739, %r4676, 0;
	xor.b64  	%rd8496, %rd8495, 270;
	selp.b64 	%rd8497, %rd8495, %rd8496, %p1739;
	and.b64  	%rd8498, %rd8490, 1;
	setp.eq.b64 	%p1740, %rd8498, 1;
	xor.b64  	%rd8499, %rd8497, 135;
	selp.b64 	%rd8500, %rd8499, %rd8497, %p1740;
	xor.b64  	%rd8501, %rd8500, %rd8492;
	shr.u64 	%rd8502, %rd8384, 40;
	and.b64  	%rd8503, %rd8502, 240;
	add.s64 	%rd8504, %rd1, %rd8503;
	ld.local.v2.u64 	{%rd8505, %rd8506}, [%rd8504];
	xor.b64  	%rd8507, %rd8501, %rd8505;
	xor.b64  	%rd8508, %rd8506, %rd8491;
	shr.u64 	%rd8509, %rd8508, 60;
	cvt.u32.u64 	%r4677, %rd8509;
	mov.b64 	{%r4678, %r4679}, %rd8507;
	mov.b64 	{%r4680, %r4681}, %rd8508;
	shf.l.wrap.b32 	%r4682, %r4679, %r4680, 4;
	shf.l.wrap.b32 	%r4683, %r4680, %r4681, 4;
	mov.b64 	%rd8510, {%r4682, %r4683};
	shl.b64 	%rd8511, %rd8507, 4;
	and.b32  	%r4684, %r4677, 8;
	setp.eq.s32 	%p1741, %r4684, 0;
	selp.b64 	%rd8512, 0, 1080, %p1741;
	and.b32  	%r4685, %r4677, 4;
	setp.eq.s32 	%p1742, %r4685, 0;
	xor.b64  	%rd8513, %rd8512, 540;
	selp.b64 	%rd8514, %rd8512, %rd8513, %p1742;
	and.b32  	%r4686, %r4677, 2;
	setp.eq.s32 	%p1743, %r4686, 0;
	xor.b64  	%rd8515, %rd8514, 270;
	selp.b64 	%rd8516, %rd8514, %rd8515, %p1743;
	and.b64  	%rd8517, %rd8509, 1;
	setp.eq.b64 	%p1744, %rd8517, 1;
	xor.b64  	%rd8518, %rd8516, 135;
	selp.b64 	%rd8519, %rd8518, %rd8516, %p1744;
	xor.b64  	%rd8520, %rd8519, %rd8511;
	shr.u64 	%rd8521, %rd8384, 36;
	and.b64  	%rd8522, %rd8521, 240;
	add.s64 	%rd8523, %rd1, %rd8522;
	ld.local.v2.u64 	{%rd8524, %rd8525}, [%rd8523];
	xor.b64  	%rd8526, %rd8520, %rd8524;
	xor.b64  	%rd8527, %rd8525, %rd8510;
	shr.u64 	%rd8528, %rd8527, 60;
	cvt.u32.u64 	%r4687, %rd8528;
	mov.b64 	{%r4688, %r4689}, %rd8526;
	mov.b64 	{%r4690, %r4691}, %rd8527;
	shf.l.wrap.b32 	%r4692, %r4689, %r4690, 4;
	shf.l.wrap.b32 	%r4693, %r4690, %r4691, 4;
	mov.b64 	%rd8529, {%r4692, %r4693};
	shl.b64 	%rd8530, %rd8526, 4;
	and.b32  	%r4694, %r4687, 8;
	setp.eq.s32 	%p1745, %r4694, 0;
	selp.b64 	%rd8531, 0, 1080, %p1745;
	and.b32  	%r4695, %r4687, 4;
	setp.eq.s32 	%p1746, %r4695, 0;
	xor.b64  	%rd8532, %rd8531, 540;
	selp.b64 	%rd8533, %rd8531, %rd8532, %p1746;
	and.b32  	%r4696, %r4687, 2;
	setp.eq.s32 	%p1747, %r4696, 0;
	xor.b64  	%rd8534, %rd8533, 270;
	selp.b64 	%rd8535, %rd8533, %rd8534, %p1747;
	and.b64  	%rd8536, %rd8528, 1;
	setp.eq.b64 	%p1748, %rd8536, 1;
	xor.b64  	%rd8537, %rd8535, 135;
	selp.b64 	%rd8538, %rd8537, %rd8535, %p1748;
	xor.b64  	%rd8539, %rd8538, %rd8530;
	shr.u64 	%rd8540, %rd8384, 32;
	and.b64  	%rd8541, %rd8540, 240;
	add.s64 	%rd8542, %rd1, %rd8541;
	ld.local.v2.u64 	{%rd8543, %rd8544}, [%rd8542];
	xor.b64  	%rd8545, %rd8539, %rd8543;
	xor.b64  	%rd8546, %rd8544, %rd8529;
	shr.u64 	%rd8547, %rd8546, 60;
	cvt.u32.u64 	%r4697, %rd8547;
	mov.b64 	{%r4698, %r4699}, %rd8545;
	mov.b64 	{%r4700, %r4701}, %rd8546;
	shf.l.wrap.b32 	%r4702, %r4699, %r4700, 4;
	shf.l.wrap.b32 	%r4703, %r4700, %r4701, 4;
	mov.b64 	%rd8548, {%r4702, %r4703};
	shl.b64 	%rd8549, %rd8545, 4;
	and.b32  	%r4704, %r4697, 8;
	setp.eq.s32 	%p1749, %r4704, 0;
	selp.b64 	%rd8550, 0, 1080, %p1749;
	and.b32  	%r4705, %r4697, 4;
	setp.eq.s32 	%p1750, %r4705, 0;
	xor.b64  	%rd8551, %rd8550, 540;
	selp.b64 	%rd8552, %rd8550, %rd8551, %p1750;
	and.b32  	%r4706, %r4697, 2;
	setp.eq.s32 	%p1751, %r4706, 0;
	xor.b64  	%rd8553, %rd8552, 270;
	selp.b64 	%rd8554, %rd8552, %rd8553, %p1751;
	and.b64  	%rd8555, %rd8547, 1;
	setp.eq.b64 	%p1752, %rd8555, 1;
	xor.b64  	%rd8556, %rd8554, 135;
	selp.b64 	%rd8557, %rd8556, %rd8554, %p1752;
	xor.b64  	%rd8558, %rd8557, %rd8549;
	shr.u64 	%rd8559, %rd8384, 28;
	and.b64  	%rd8560, %rd8559, 240;
	add.s64 	%rd8561, %rd1, %rd8560;
	ld.local.v2.u64 	{%rd8562, %rd8563}, [%rd8561];
	xor.b64  	%rd8564, %rd8558, %rd8562;
	xor.b64  	%rd8565, %rd8563, %rd8548;
	shr.u64 	%rd8566, %rd8565, 60;
	cvt.u32.u64 	%r4707, %rd8566;
	mov.b64 	{%r4708, %r4709}, %rd8564;
	mov.b64 	{%r4710, %r4711}, %rd8565;
	shf.l.wrap.b32 	%r4712, %r4709, %r4710, 4;
	shf.l.wrap.b32 	%r4713, %r4710, %r4711, 4;
	mov.b64 	%rd8567, {%r4712, %r4713};
	shl.b64 	%rd8568, %rd8564, 4;
	and.b32  	%r4714, %r4707, 8;
	setp.eq.s32 	%p1753, %r4714, 0;
	selp.b64 	%rd8569, 0, 1080, %p1753;
	and.b32  	%r4715, %r4707, 4;
	setp.eq.s32 	%p1754, %r4715, 0;
	xor.b64  	%rd8570, %rd8569, 540;
	selp.b64 	%rd8571, %rd8569, %rd8570, %p1754;
	and.b32  	%r4716, %r4707, 2;
	setp.eq.s32 	%p1755, %r4716, 0;
	xor.b64  	%rd8572, %rd8571, 270;
	selp.b64 	%rd8573, %rd8571, %rd8572, %p1755;
	and.b64  	%rd8574, %rd8566, 1;
	setp.eq.b64 	%p1756, %rd8574, 1;
	xor.b64  	%rd8575, %rd8573, 135;
	selp.b64 	%rd8576, %rd8575, %rd8573, %p1756;
	xor.b64  	%rd8577, %rd8576, %rd8568;
	shr.u64 	%rd8578, %rd8384, 24;
	and.b64  	%rd8579, %rd8578, 240;
	add.s64 	%rd8580, %rd1, %rd8579;
	ld.local.v2.u64 	{%rd8581, %rd8582}, [%rd8580];
	xor.b64  	%rd8583, %rd8577, %rd8581;
	xor.b64  	%rd8584, %rd8582, %rd8567;
	shr.u64 	%rd8585, %rd8584, 60;
	cvt.u32.u64 	%r4717, %rd8585;
	mov.b64 	{%r4718, %r4719}, %rd8583;
	mov.b64 	{%r4720, %r4721}, %rd8584;
	shf.l.wrap.b32 	%r4722, %r4719, %r4720, 4;
	shf.l.wrap.b32 	%r4723, %r4720, %r4721, 4;
	mov.b64 	%rd8586, {%r4722, %r4723};
	shl.b64 	%rd8587, %rd8583, 4;
	and.b32  	%r4724, %r4717, 8;
	setp.eq.s32 	%p1757, %r4724, 0;
	selp.b64 	%rd8588, 0, 1080, %p1757;
	and.b32  	%r4725, %r4717, 4;
	setp.eq.s32 	%p1758, %r4725, 0;
	xor.b64  	%rd8589, %rd8588, 540;
	selp.b64 	%rd8590, %rd8588, %rd8589, %p1758;
	and.b32  	%r4726, %r4717, 2;
	setp.eq.s32 	%p1759, %r4726, 0;
	xor.b64  	%rd8591, %rd8590, 270;
	selp.b64 	%rd8592, %rd8590, %rd8591, %p1759;
	and.b64  	%rd8593, %rd8585, 1;
	setp.eq.b64 	%p1760, %rd8593, 1;
	xor.b64  	%rd8594, %rd8592, 135;
	selp.b64 	%rd8595, %rd8594, %rd8592, %p1760;
	xor.b64  	%rd8596, %rd8595, %rd8587;
	shr.u64 	%rd8597, %rd8384, 20;
	and.b64  	%rd8598, %rd8597, 240;
	add.s64 	%rd8599, %rd1, %rd8598;
	ld.local.v2.u64 	{%rd8600, %rd8601}, [%rd8599];
	xor.b64  	%rd8602, %rd8596, %rd8600;
	xor.b64  	%rd8603, %rd8601, %rd8586;
	shr.u64 	%rd8604, %rd8603, 60;
	cvt.u32.u64 	%r4727, %rd8604;
	mov.b64 	{%r4728, %r4729}, %rd8602;
	mov.b64 	{%r4730, %r4731}, %rd8603;
	shf.l.wrap.b32 	%r4732, %r4729, %r4730, 4;
	shf.l.wrap.b32 	%r4733, %r4730, %r4731, 4;
	mov.b64 	%rd8605, {%r4732, %r4733};
	shl.b64 	%rd8606, %rd8602, 4;
	and.b32  	%r4734, %r4727, 8;
	setp.eq.s32 	%p1761, %r4734, 0;
	selp.b64 	%rd8607, 0, 1080, %p1761;
	and.b32  	%r4735, %r4727, 4;
	setp.eq.s32 	%p1762, %r4735, 0;
	xor.b64  	%rd8608, %rd8607, 540;
	selp.b64 	%rd8609, %rd8607, %rd8608, %p1762;
	and.b32  	%r4736, %r4727, 2;
	setp.eq.s32 	%p1763, %r4736, 0;
	xor.b64  	%rd8610, %rd8609, 270;
	selp.b64 	%rd8611, %rd8609, %rd8610, %p1763;
	and.b64  	%rd8612, %rd8604, 1;
	setp.eq.b64 	%p1764, %rd8612, 1;
	xor.b64  	%rd8613, %rd8611, 135;
	selp.b64 	%rd8614, %rd8613, %rd8611, %p1764;
	xor.b64  	%rd8615, %rd8614, %rd8606;
	shr.u64 	%rd8616, %rd8384, 16;
	and.b64  	%rd8617, %rd8616, 240;
	add.s64 	%rd8618, %rd1, %rd8617;
	ld.local.v2.u64 	{%rd8619, %rd8620}, [%rd8618];
	xor.b64  	%rd8621, %rd8615, %rd8619;
	xor.b64  	%rd8622, %rd8620, %rd8605;
	shr.u64 	%rd8623, %rd8622, 60;
	cvt.u32.u64 	%r4737, %rd8623;
	mov.b64 	{%r4738, %r4739}, %rd8621;
	mov.b64 	{%r4740, %r4741}, %rd8622;
	shf.l.wrap.b32 	%r4742, %r4739, %r4740, 4;
	shf.l.wrap.b32 	%r4743, %r4740, %r4741, 4;
	mov.b64 	%rd8624, {%r4742, %r4743};
	shl.b64 	%rd8625, %rd8621, 4;
	and.b32  	%r4744, %r4737, 8;
	setp.eq.s32 	%p1765, %r4744, 0;
	selp.b64 	%rd8626, 0, 1080, %p1765;
	and.b32  	%r4745, %r4737, 4;
	setp.eq.s32 	%p1766, %r4745, 0;
	xor.b64  	%rd8627, %rd8626, 540;
	selp.b64 	%rd8628, %rd8626, %rd8627, %p1766;
	and.b32  	%r4746, %r4737, 2;
	setp.eq.s32 	%p1767, %r4746, 0;
	xor.b64  	%rd8629, %rd8628, 270;
	selp.b64 	%rd8630, %rd8628, %rd8629, %p1767;
	and.b64  	%rd8631, %rd8623, 1;
	setp.eq.b64 	%p1768, %rd8631, 1;
	xor.b64  	%rd8632, %rd8630, 135;
	selp.b64 	%rd8633, %rd8632, %rd8630, %p1768;
	xor.b64  	%rd8634, %rd8633, %rd8625;
	shr.u64 	%rd8635, %rd8384, 12;
	and.b64  	%rd8636, %rd8635, 240;
	add.s64 	%rd8637, %rd1, %rd8636;
	ld.local.v2.u64 	{%rd8638, %rd8639}, [%rd8637];
	xor.b64  	%rd8640, %rd8634, %rd8638;
	xor.b64  	%rd8641, %rd8639, %rd8624;
	shr.u64 	%rd8642, %rd8641, 60;
	cvt.u32.u64 	%r4747, %rd8642;
	mov.b64 	{%r4748, %r4749}, %rd8640;
	mov.b64 	{%r4750, %r4751}, %rd8641;
	shf.l.wrap.b32 	%r4752, %r4749, %r4750, 4;
	shf.l.wrap.b32 	%r4753, %r4750, %r4751, 4;
	mov.b64 	%rd8643, {%r4752, %r4753};
	shl.b64 	%rd8644, %rd8640, 4;
	and.b32  	%r4754, %r4747, 8;
	setp.eq.s32 	%p1769, %r4754, 0;
	selp.b64 	%rd8645, 0, 1080, %p1769;
	and.b32  	%r4755, %r4747, 4;
	setp.eq.s32 	%p1770, %r4755, 0;
	xor.b64  	%rd8646, %rd8645, 540;
	selp.b64 	%rd8647, %rd8645, %rd8646, %p1770;
	and.b32  	%r4756, %r4747, 2;
	setp.eq.s32 	%p1771, %r4756, 0;
	xor.b64  	%rd8648, %rd8647, 270;
	selp.b64 	%rd8649, %rd8647, %rd8648, %p1771;
	and.b64  	%rd8650, %rd8642, 1;
	setp.eq.b64 	%p1772, %rd8650, 1;
	xor.b64  	%rd8651, %rd8649, 135;
	selp.b64 	%rd8652, %rd8651, %rd8649, %p1772;
	xor.b64  	%rd8653, %rd8652, %rd8644;
	shr.u64 	%rd8654, %rd8384, 8;
	and.b64  	%rd8655, %rd8654, 240;
	add.s64 	%rd8656, %rd1, %rd8655;
	ld.local.v2.u64 	{%rd8657, %rd8658}, [%rd8656];
	xor.b64  	%rd8659, %rd8653, %rd8657;
	xor.b64  	%rd8660, %rd8658, %rd8643;
	shr.u64 	%rd8661, %rd8660, 60;
	cvt.u32.u64 	%r4757, %rd8661;
	mov.b64 	{%r4758, %r4759}, %rd8659;
	mov.b64 	{%r4760, %r4761}, %rd8660;
	shf.l.wrap.b32 	%r4762, %r4759, %r4760, 4;
	shf.l.wrap.b32 	%r4763, %r4760, %r4761, 4;
	mov.b64 	%rd8662, {%r4762, %r4763};
	shl.b64 	%rd8663, %rd8659, 4;
	and.b32  	%r4764, %r4757, 8;
	setp.eq.s32 	%p1773, %r4764, 0;
	selp.b64 	%rd8664, 0, 1080, %p1773;
	and.b32  	%r4765, %r4757, 4;
	setp.eq.s32 	%p1774, %r4765, 0;
	xor.b64  	%rd8665, %rd8664, 540;
	selp.b64 	%rd8666, %rd8664, %rd8665, %p1774;
	and.b32  	%r4766, %r4757, 2;
	setp.eq.s32 	%p1775, %r4766, 0;
	xor.b64  	%rd8667, %rd8666, 270;
	selp.b64 	%rd8668, %rd8666, %rd8667, %p1775;
	and.b64  	%rd8669, %rd8661, 1;
	setp.eq.b64 	%p1776, %rd8669, 1;
	xor.b64  	%rd8670, %rd8668, 135;
	selp.b64 	%rd8671, %rd8670, %rd8668, %p1776;
	xor.b64  	%rd8672, %rd8671, %rd8663;
	shr.u64 	%rd8673, %rd8384, 4;
	and.b64  	%rd8674, %rd8673, 240;
	add.s64 	%rd8675, %rd1, %rd8674;
	ld.local.v2.u64 	{%rd8676, %rd8677}, [%rd8675];
	xor.b64  	%rd8678, %rd8672, %rd8676;
	xor.b64  	%rd8679, %rd8677, %rd8662;
	shr.u64 	%rd8680, %rd8679, 60;
	cvt.u32.u64 	%r4767, %rd8680;
	mov.b64 	{%r4768, %r4769}, %rd8678;
	mov.b64 	{%r4770, %r4771}, %rd8679;
	shf.l.wrap.b32 	%r4772, %r4769, %r4770, 4;
	shf.l.wrap.b32 	%r4773, %r4770, %r4771, 4;
	mov.b64 	%rd8681, {%r4772, %r4773};
	shl.b64 	%rd8682, %rd8678, 4;
	and.b32  	%r4774, %r4767, 8;
	setp.eq.s32 	%p1777, %r4774, 0;
	selp.b64 	%rd8683, 0, 1080, %p1777;
	and.b32  	%r4775, %r4767, 4;
	setp.eq.s32 	%p1778, %r4775, 0;
	xor.b64  	%rd8684, %rd8683, 540;
	selp.b64 	%rd8685, %rd8683, %rd8684, %p1778;
	and.b32  	%r4776, %r4767, 2;
	setp.eq.s32 	%p1779, %r4776, 0;
	xor.b64  	%rd8686, %rd8685, 270;
	selp.b64 	%rd8687, %rd8685, %rd8686, %p1779;
	and.b64  	%rd8688, %rd8680, 1;
	setp.eq.b64 	%p1780, %rd8688, 1;
	xor.b64  	%rd8689, %rd8687, 135;
	selp.b64 	%rd8690, %rd8689, %rd8687, %p1780;
	xor.b64  	%rd8691, %rd8690, %rd8682;
	and.b64  	%rd8692, %rd8384, 240;
	add.s64 	%rd8693, %rd1, %rd8692;
	ld.local.v2.u64 	{%rd8694, %rd8695}, [%rd8693];
	xor.b64  	%rd8696, %rd8691, %rd8694;
	xor.b64  	%rd8697, %rd8695, %rd8681;
	shr.u64 	%rd8698, %rd8697, 60;
	cvt.u32.u64 	%r4777, %rd8698;
	mov.b64 	{%r4778, %r4779}, %rd8696;
	mov.b64 	{%r4780, %r4781}, %rd8697;
	shf.l.wrap.b32 	%r4782, %r4779, %r4780, 4;
	shf.l.wrap.b32 	%r4783, %r4780, %r4781, 4;
	mov.b64 	%rd8699, {%r4782, %r4783};
	shl.b64 	%rd8700, %rd8696, 4;
	and.b32  	%r4784, %r4777, 8;
	setp.eq.s32 	%p1781, %r4784, 0;
	selp.b64 	%rd8701, 0, 1080, %p1781;
	and.b32  	%r4785, %r4777, 4;
	setp.eq.s32 	%p1782, %r4785, 0;
	xor.b64  	%rd8702, %rd8701, 540;
	selp.b64 	%rd8703, %rd8701, %rd8702, %p1782;
	and.b32  	%r4786, %r4777, 2;
	setp.eq.s32 	%p1783, %r4786, 0;
	xor.b64  	%rd8704, %rd8703, 270;
	selp.b64 	%rd8705, %rd8703, %rd8704, %p1783;
	and.b64  	%rd8706, %rd8698, 1;
	setp.eq.b64 	%p1784, %rd8706, 1;
	xor.b64  	%rd8707, %rd8705, 135;
	selp.b64 	%rd8708, %rd8707, %rd8705, %p1784;
	xor.b64  	%rd8709, %rd8708, %rd8700;
	shl.b64 	%rd8710, %rd8384, 4;
	and.b64  	%rd8711, %rd8710, 240;
	add.s64 	%rd8712, %rd1, %rd8711;
	ld.local.v2.u64 	{%rd8713, %rd8714}, [%rd8712];
	xor.b64  	%rd8715, %rd8709, %rd8713;
	xor.b64  	%rd8716, %rd8714, %rd8699;
	shr.u64 	%rd8717, %rd8716, 60;
	cvt.u32.u64 	%r4787, %rd8717;
	mov.b64 	{%r4788, %r4789}, %rd8715;
	mov.b64 	{%r4790, %r4791}, %rd8716;
	shf.l.wrap.b32 	%r4792, %r4789, %r4790, 4;
	shf.l.wrap.b32 	%r4793, %r4790, %r4791, 4;
	mov.b64 	%rd8718, {%r4792, %r4793};
	shl.b64 	%rd8719, %rd8715, 4;
	and.b32  	%r4794, %r4787, 8;
	setp.eq.s32 	%p1785, %r4794, 0;
	selp.b64 	%rd8720, 0, 1080, %p1785;
	and.b32  	%r4795, %r4787, 4;
	setp.eq.s32 	%p1786, %r4795, 0;
	xor.b64  	%rd8721, %rd8720, 540;
	selp.b64 	%rd8722, %rd8720, %rd8721, %p1786;
	and.b32  	%r4796, %r4787, 2;
	setp.eq.s32 	%p1787, %r4796, 0;
	xor.b64  	%rd8723, %rd8722, 270;
	selp.b64 	%rd8724, %rd8722, %rd8723, %p1787;
	and.b64  	%rd8725, %rd8717, 1;
	setp.eq.b64 	%p1788, %rd8725, 1;
	xor.b64  	%rd8726, %rd8724, 135;
	selp.b64 	%rd8727, %rd8726, %rd8724, %p1788;
	xor.b64  	%rd8728, %rd8727, %rd8719;
	shr.u64 	%rd8729, %rd8383, 56;
	and.b64  	%rd8730, %rd8729, 240;
	add.s64 	%rd8731, %rd1, %rd8730;
	ld.local.v2.u64 	{%rd8732, %rd8733}, [%rd8731];
	xor.b64  	%rd8734, %rd8728, %rd8732;
	xor.b64  	%rd8735, %rd8733, %rd8718;
	shr.u64 	%rd8736, %rd8735, 60;
	cvt.u32.u64 	%r4797, %rd8736;
	mov.b64 	{%r4798, %r4799}, %rd8734;
	mov.b64 	{%r4800, %r4801}, %rd8735;
	shf.l.wrap.b32 	%r4802, %r4799, %r4800, 4;
	shf.l.wrap.b32 	%r4803, %r4800, %r4801, 4;
	mov.b64 	%rd8737, {%r4802, %r4803};
	shl.b64 	%rd8738, %rd8734, 4;
	and.b32  	%r4804, %r4797, 8;
	setp.eq.s32 	%p1789, %r4804, 0;
	selp.b64 	%rd8739, 0, 1080, %p1789;
	and.b32  	%r4805, %r4797, 4;
	setp.eq.s32 	%p1790, %r4805, 0;
	xor.b64  	%rd8740, %rd8739, 540;
	selp.b64 	%rd8741, %rd8739, %rd8740, %p1790;
	and.b32  	%r4806, %r4797, 2;
	setp.eq.s32 	%p1791, %r4806, 0;
	xor.b64  	%rd8742, %rd8741, 270;
	selp.b64 	%rd8743, %rd8741, %rd8742, %p1791;
	and.b64  	%rd8744, %rd8736, 1;
	setp.eq.b64 	%p1792, %rd8744, 1;
	xor.b64  	%rd8745, %rd8743, 135;
	selp.b64 	%rd8746, %rd8745, %rd8743, %p1792;
	xor.b64  	%rd8747, %rd8746, %rd8738;
	shr.u64 	%rd8748, %rd8383, 52;
	and.b64  	%rd8749, %rd8748, 240;
	add.s64 	%rd8750, %rd1, %rd8749;
	ld.local.v2.u64 	{%rd8751, %rd8752}, [%rd8750];
	xor.b64  	%rd8753, %rd8747, %rd8751;
	xor.b64  	%rd8754, %rd8752, %rd8737;
	shr.u64 	%rd8755, %rd8754, 60;
	cvt.u32.u64 	%r4807, %rd8755;
	mov.b64 	{%r4808, %r4809}, %rd8753;
	mov.b64 	{%r4810, %r4811}, %rd8754;
	shf.l.wrap.b32 	%r4812, %r4809, %r4810, 4;
	shf.l.wrap.b32 	%r4813, %r4810, %r4811, 4;
	mov.b64 	%rd8756, {%r4812, %r4813};
	shl.b64 	%rd8757, %rd8753, 4;
	and.b32  	%r4814, %r4807, 8;
	setp.eq.s32 	%p1793, %r4814, 0;
	selp.b64 	%rd8758, 0, 1080, %p1793;
	and.b32  	%r4815, %r4807, 4;
	setp.eq.s32 	%p1794, %r4815, 0;
	xor.b64  	%rd8759, %rd8758, 540;
	selp.b64 	%rd8760, %rd8758, %rd8759, %p1794;
	and.b32  	%r4816, %r4807, 2;
	setp.eq.s32 	%p1795, %r4816, 0;
	xor.b64  	%rd8761, %rd8760, 270;
	selp.b64 	%rd8762, %rd8760, %rd8761, %p1795;
	and.b64  	%rd8763, %rd8755, 1;
	setp.eq.b64 	%p1796, %rd8763, 1;
	xor.b64  	%rd8764, %rd8762, 135;
	selp.b64 	%rd8765, %rd8764, %rd8762, %p1796;
	xor.b64  	%rd8766, %rd8765, %rd8757;
	shr.u64 	%rd8767, %rd8383, 48;
	and.b64  	%rd8768, %rd8767, 240;
	add.s64 	%rd8769, %rd1, %rd8768;
	ld.local.v2.u64 	{%rd8770, %rd8771}, [%rd8769];
	xor.b64  	%rd8772, %rd8766, %rd8770;
	xor.b64  	%rd8773, %rd8771, %rd8756;
	shr.u64 	%rd8774, %rd8773, 60;
	cvt.u32.u64 	%r4817, %rd8774;
	mov.b64 	{%r4818, %r4819}, %rd8772;
	mov.b64 	{%r4820, %r4821}, %rd8773;
	shf.l.wrap.b32 	%r4822, %r4819, %r4820, 4;
	shf.l.wrap.b32 	%r4823, %r4820, %r4821, 4;
	mov.b64 	%rd8775, {%r4822, %r4823};
	shl.b64 	%rd8776, %rd8772, 4;
	and.b32  	%r4824, %r4817, 8;
	setp.eq.s32 	%p1797, %r4824, 0;
	selp.b64 	%rd8777, 0, 1080, %p1797;
	and.b32  	%r4825, %r4817, 4;
	setp.eq.s32 	%p1798, %r4825, 0;
	xor.b64  	%rd8778, %rd8777, 540;
	selp.b64 	%rd8779, %rd8777, %rd8778, %p1798;
	and.b32  	%r4826, %r4817, 2;
	setp.eq.s32 	%p1799, %r4826, 0;
	xor.b64  	%rd8780, %rd8779, 270;
	selp.b64 	%rd8781, %rd8779, %rd8780, %p1799;
	and.b64  	%rd8782, %rd8774, 1;
	setp.eq.b64 	%p1800, %rd8782, 1;
	xor.b64  	%rd8783, %rd8781, 135;
	selp.b64 	%rd8784, %rd8783, %rd8781, %p1800;
	xor.b64  	%rd8785, %rd8784, %rd8776;
	shr.u64 	%rd8786, %rd8383, 44;
	and.b64  	%rd8787, %rd8786, 240;
	add.s64 	%rd8788, %rd1, %rd8787;
	ld.local.v2.u64 	{%rd8789, %rd8790}, [%rd8788];
	xor.b64  	%rd8791, %rd8785, %rd8789;
	xor.b64  	%rd8792, %rd8790, %rd8775;
	shr.u64 	%rd8793, %rd8792, 60;
	cvt.u32.u64 	%r4827, %rd8793;
	mov.b64 	{%r4828, %r4829}, %rd8791;
	mov.b64 	{%r4830, %r4831}, %rd8792;
	shf.l.wrap.b32 	%r4832, %r4829, %r4830, 4;
	shf.l.wrap.b32 	%r4833, %r4830, %r4831, 4;
	mov.b64 	%rd8794, {%r4832, %r4833};
	shl.b64 	%rd8795, %rd8791, 4;
	and.b32  	%r4834, %r4827, 8;
	setp.eq.s32 	%p1801, %r4834, 0;
	selp.b64 	%rd8796, 0, 1080, %p1801;
	and.b32  	%r4835, %r4827, 4;
	setp.eq.s32 	%p1802, %r4835, 0;
	xor.b64  	%rd8797, %rd8796, 540;
	selp.b64 	%rd8798, %rd8796, %rd8797, %p1802;
	and.b32  	%r4836, %r4827, 2;
	setp.eq.s32 	%p1803, %r4836, 0;
	xor.b64  	%rd8799, %rd8798, 270;
	selp.b64 	%rd8800, %rd8798, %rd8799, %p1803;
	and.b64  	%rd8801, %rd8793, 1;
	setp.eq.b64 	%p1804, %rd8801, 1;
	xor.b64  	%rd8802, %rd8800, 135;
	selp.b64 	%rd8803, %rd8802, %rd8800, %p1804;
	xor.b64  	%rd8804, %rd8803, %rd8795;
	shr.u64 	%rd8805, %rd8383, 40;
	and.b64  	%rd8806, %rd8805, 240;
	add.s64 	%rd8807, %rd1, %rd8806;
	ld.local.v2.u64 	{%rd8808, %rd8809}, [%rd8807];
	xor.b64  	%rd8810, %rd8804, %rd8808;
	xor.b64  	%rd8811, %rd8809, %rd8794;
	shr.u64 	%rd8812, %rd8811, 60;
	cvt.u32.u64 	%r4837, %rd8812;
	mov.b64 	{%r4838, %r4839}, %rd8810;
	mov.b64 	{%r4840, %r4841}, %rd8811;
	shf.l.wrap.b32 	%r4842, %r4839, %r4840, 4;
	shf.l.wrap.b32 	%r4843, %r4840, %r4841, 4;
	mov.b64 	%rd8813, {%r4842, %r4843};
	shl.b64 	%rd8814, %rd8810, 4;
	and.b32  	%r4844, %r4837, 8;
	setp.eq.s32 	%p1805, %r4844, 0;
	selp.b64 	%rd8815, 0, 1080, %p1805;
	and.b32  	%r4845, %r4837, 4;
	setp.eq.s32 	%p1806, %r4845, 0;
	xor.b64  	%rd8816, %rd8815, 540;
	selp.b64 	%rd8817, %rd8815, %rd8816, %p1806;
	and.b32  	%r4846, %r4837, 2;
	setp.eq.s32 	%p1807, %r4846, 0;
	xor.b64  	%rd8818, %rd8817, 270;
	selp.b64 	%rd8819, %rd8817, %rd8818, %p1807;
	and.b64  	%rd8820, %rd8812, 1;
	setp.eq.b64 	%p1808, %rd8820, 1;
	xor.b64  	%rd8821, %rd8819, 135;
	selp.b64 	%rd8822, %rd8821, %rd8819, %p1808;
	xor.b64  	%rd8823, %rd8822, %rd8814;
	shr.u64 	%rd8824, %rd8383, 36;
	and.b64  	%rd8825, %rd8824, 240;
	add.s64 	%rd8826, %rd1, %rd8825;
	ld.local.v2.u64 	{%rd8827, %rd8828}, [%rd8826];
	xor.b64  	%rd8829, %rd8823, %rd8827;
	xor.b64  	%rd8830, %rd8828, %rd8813;
	shr.u64 	%rd8831, %rd8830, 60;
	cvt.u32.u64 	%r4847, %rd8831;
	mov.b64 	{%r4848, %r4849}, %rd8829;
	mov.b64 	{%r4850, %r4851}, %rd8830;
	shf.l.wrap.b32 	%r4852, %r4849, %r4850, 4;
	shf.l.wrap.b32 	%r4853, %r4850, %r4851, 4;
	mov.b64 	%rd8832, {%r4852, %r4853};
	shl.b64 	%rd8833, %rd8829, 4;
	and.b32  	%r4854, %r4847, 8;
	setp.eq.s32 	%p1809, %r4854, 0;
	selp.b64 	%rd8834, 0, 1080, %p1809;
	and.b32  	%r4855, %r4847, 4;
	setp.eq.s32 	%p1810, %r4855, 0;
	xor.b64  	%rd8835, %rd8834, 540;
	selp.b64 	%rd8836, %rd8834, %rd8835, %p1810;
	and.b32  	%r4856, %r4847, 2;
	setp.eq.s32 	%p1811, %r4856, 0;
	xor.b64  	%rd8837, %rd8836, 270;
	selp.b64 	%rd8838, %rd8836, %rd8837, %p1811;
	and.b64  	%rd8839, %rd8831, 1;
	setp.eq.b64 	%p1812, %rd8839, 1;
	xor.b64  	%rd8840, %rd8838, 135;
	selp.b64 	%rd8841, %rd8840, %rd8838, %p1812;
	xor.b64  	%rd8842, %rd8841, %rd8833;
	shr.u64 	%rd8843, %rd8383, 32;
	and.b64  	%rd8844, %rd8843, 240;
	add.s64 	%rd8845, %rd1, %rd8844;
	ld.local.v2.u64 	{%rd8846, %rd8847}, [%rd8845];
	xor.b64  	%rd8848, %rd8842, %rd8846;
	xor.b64  	%rd8849, %rd8847, %rd8832;
	shr.u64 	%rd8850, %rd8849, 60;
	cvt.u32.u64 	%r4857, %rd8850;
	mov.b64 	{%r4858, %r4859}, %rd8848;
	mov.b64 	{%r4860, %r4861}, %rd8849;
	shf.l.wrap.b32 	%r4862, %r4859, %r4860, 4;
	shf.l.wrap.b32 	%r4863, %r4860, %r4861, 4;
	mov.b64 	%rd8851, {%r4862, %r4863};
	shl.b64 	%rd8852, %rd8848, 4;
	and.b32  	%r4864, %r4857, 8;
	setp.eq.s32 	%p1813, %r4864, 0;
	selp.b64 	%rd8853, 0, 1080, %p1813;
	and.b32  	%r4865, %r4857, 4;
	setp.eq.s32 	%p1814, %r4865, 0;
	xor.b64  	%rd8854, %rd8853, 540;
	selp.b64 	%rd8855, %rd8853, %rd8854, %p1814;
	and.b32  	%r4866, %r4857, 2;
	setp.eq.s32 	%p1815, %r4866, 0;
	xor.b64  	%rd8856, %rd8855, 270;
	selp.b64 	%rd8857, %rd8855, %rd8856, %p1815;
	and.b64  	%rd8858, %rd8850, 1;
	setp.eq.b64 	%p1816, %rd8858, 1;
	xor.b64  	%rd8859, %rd8857, 135;
	selp.b64 	%rd8860, %rd8859, %rd8857, %p1816;
	xor.b64  	%rd8861, %rd8860, %rd8852;
	shr.u64 	%rd8862, %rd8383, 28;
	and.b64  	%rd8863, %rd8862, 240;
	add.s64 	%rd8864, %rd1, %rd8863;
	ld.local.v2.u64 	{%rd8865, %rd8866}, [%rd8864];
	xor.b64  	%rd8867, %rd8861, %rd8865;
	xor.b64  	%rd8868, %rd8866, %rd8851;
	shr.u64 	%rd8869, %rd8868, 60;
	cvt.u32.u64 	%r4867, %rd8869;
	mov.b64 	{%r4868, %r4869}, %rd8867;
	mov.b64 	{%r4870, %r4871}, %rd8868;
	shf.l.wrap.b32 	%r4872, %r4869, %r4870, 4;
	shf.l.wrap.b32 	%r4873, %r4870, %r4871, 4;
	mov.b64 	%rd8870, {%r4872, %r4873};
	shl.b64 	%rd8871, %rd8867, 4;
	and.b32  	%r4874, %r4867, 8;
	setp.eq.s32 	%p1817, %r4874, 0;
	selp.b64 	%rd8872, 0, 1080, %p1817;
	and.b32  	%r4875, %r4867, 4;
	setp.eq.s32 	%p1818, %r4875, 0;
	xor.b64  	%rd8873, %rd8872, 540;
	selp.b64 	%rd8874, %rd8872, %rd8873, %p1818;
	and.b32  	%r4876, %r4867, 2;
	setp.eq.s32 	%p1819, %r4876, 0;
	xor.b64  	%rd8875, %rd8874, 270;
	selp.b64 	%rd8876, %rd8874, %rd8875, %p1819;
	and.b64  	%rd8877, %rd8869, 1;
	setp.eq.b64 	%p1820, %rd8877, 1;
	xor.b64  	%rd8878, %rd8876, 135;
	selp.b64 	%rd8879, %rd8878, %rd8876, %p1820;
	xor.b64  	%rd8880, %rd8879, %rd8871;
	shr.u64 	%rd8881, %rd8383, 24;
	and.b64  	%rd8882, %rd8881, 240;
	add.s64 	%rd8883, %rd1, %rd8882;
	ld.local.v2.u64 	{%rd8884, %rd8885}, [%rd8883];
	xor.b64  	%rd8886, %rd8880, %rd8884;
	xor.b64  	%rd8887, %rd8885, %rd8870;
	shr.u64 	%rd8888, %rd8887, 60;
	cvt.u32.u64 	%r4877, %rd8888;
	mov.b64 	{%r4878, %r4879}, %rd8886;
	mov.b64 	{%r4880, %r4881}, %rd8887;
	shf.l.wrap.b32 	%r4882, %r4879, %r4880, 4;
	shf.l.wrap.b32 	%r4883, %r4880, %r4881, 4;
	mov.b64 	%rd8889, {%r4882, %r4883};
	shl.b64 	%rd8890, %rd8886, 4;
	and.b32  	%r4884, %r4877, 8;
	setp.eq.s32 	%p1821, %r4884, 0;
	selp.b64 	%rd8891, 0, 1080, %p1821;
	and.b32  	%r4885, %r4877, 4;
	setp.eq.s32 	%p1822, %r4885, 0;
	xor.b64  	%rd8892, %rd8891, 540;
	selp.b64 	%rd8893, %rd8891, %rd8892, %p1822;
	and.b32  	%r4886, %r4877, 2;
	setp.eq.s32 	%p1823, %r4886, 0;
	xor.b64  	%rd8894, %rd8893, 270;
	selp.b64 	%rd8895, %rd8893, %rd8894, %p1823;
	and.b64  	%rd8896, %rd8888, 1;
	setp.eq.b64 	%p1824, %rd8896, 1;
	xor.b64  	%rd8897, %rd8895, 135;
	selp.b64 	%rd8898, %rd8897, %rd8895, %p1824;
	xor.b64  	%rd8899, %rd8898, %rd8890;
	shr.u64 	%rd8900, %rd8383, 20;
	and.b64  	%rd8901, %rd8900, 240;
	add.s64 	%rd8902, %rd1, %rd8901;
	ld.local.v2.u64 	{%rd8903, %rd8904}, [%rd8902];
	xor.b64  	%rd8905, %rd8899, %rd8903;
	xor.b64  	%rd8906, %rd8904, %rd8889;
	shr.u64 	%rd8907, %rd8906, 60;
	cvt.u32.u64 	%r4887, %rd8907;
	mov.b64 	{%r4888, %r4889}, %rd8905;
	mov.b64 	{%r4890, %r4891}, %rd8906;
	shf.l.wrap.b32 	%r4892, %r4889, %r4890, 4;
	shf.l.wrap.b32 	%r4893, %r4890, %r4891, 4;
	mov.b64 	%rd8908, {%r4892, %r4893};
	shl.b64 	%rd8909, %rd8905, 4;
	and.b32  	%r4894, %r4887, 8;
	setp.eq.s32 	%p1825, %r4894, 0;
	selp.b64 	%rd8910, 0, 1080, %p1825;
	and.b32  	%r4895, %r4887, 4;
	setp.eq.s32 	%p1826, %r4895, 0;
	xor.b64  	%rd8911, %rd8910, 540;
	selp.b64 	%rd8912, %rd8910, %rd8911, %p1826;
	and.b32  	%r4896, %r4887, 2;
	setp.eq.s32 	%p1827, %r4896, 0;
	xor.b64  	%rd8913, %rd8912, 270;
	selp.b64 	%rd8914, %rd8912, %rd8913, %p1827;
	and.b64  	%rd8915, %rd8907, 1;
	setp.eq.b64 	%p1828, %rd8915, 1;
	xor.b64  	%rd8916, %rd8914, 135;
	selp.b64 	%rd8917, %rd8916, %rd8914, %p1828;
	xor.b64  	%rd8918, %rd8917, %rd8909;
	shr.u64 	%rd8919, %rd8383, 16;
	and.b64  	%rd8920, %rd8919, 240;
	add.s64 	%rd8921, %rd1, %rd8920;
	ld.local.v2.u64 	{%rd8922, %rd8923}, [%rd8921];
	xor.b64  	%rd8924, %rd8918, %rd8922;
	xor.b64  	%rd8925, %rd8923, %rd8908;
	shr.u64 	%rd8926, %rd8925, 60;
	cvt.u32.u64 	%r4897, %rd8926;
	mov.b64 	{%r4898, %r4899}, %rd8924;
	mov.b64 	{%r4900, %r4901}, %rd8925;
	shf.l.wrap.b32 	%r4902, %r4899, %r4900, 4;
	shf.l.wrap.b32 	%r4903, %r4900, %r4901, 4;
	mov.b64 	%rd8927, {%r4902, %r4903};
	shl.b64 	%rd8928, %rd8924, 4;
	and.b32  	%r4904, %r4897, 8;
	setp.eq.s32 	%p1829, %r4904, 0;
	selp.b64 	%rd8929, 0, 1080, %p1829;
	and.b32  	%r4905, %r4897, 4;
	setp.eq.s32 	%p1830, %r4905, 0;
	xor.b64  	%rd8930, %rd8929, 540;
	selp.b64 	%rd8931, %rd8929, %rd8930, %p1830;
	and.b32  	%r4906, %r4897, 2;
	setp.eq.s32 	%p1831, %r4906, 0;
	xor.b64  	%rd8932, %rd8931, 270;
	selp.b64 	%rd8933, %rd8931, %rd8932, %p1831;
	and.b64  	%rd8934, %rd8926, 1;
	setp.eq.b64 	%p1832, %rd8934, 1;
	xor.b64  	%rd8935, %rd8933, 135;
	selp.b64 	%rd8936, %rd8935, %rd8933, %p1832;
	xor.b64  	%rd8937, %rd8936, %rd8928;
	shr.u64 	%rd8938, %rd8383, 12;
	and.b64  	%rd8939, %rd8938, 240;
	add.s64 	%rd8940, %rd1, %rd8939;
	ld.local.v2.u64 	{%rd8941, %rd8942}, [%rd8940];
	xor.b64  	%rd8943, %rd8937, %rd8941;
	xor.b64  	%rd8944, %rd8942, %rd8927;
	shr.u64 	%rd8945, %rd8944, 60;
	cvt.u32.u64 	%r4907, %rd8945;
	mov.b64 	{%r4908, %r4909}, %rd8943;
	mov.b64 	{%r4910, %r4911}, %rd8944;
	shf.l.wrap.b32 	%r4912, %r4909, %r4910, 4;
	shf.l.wrap.b32 	%r4913, %r4910, %r4911, 4;
	mov.b64 	%rd8946, {%r4912, %r4913};
	shl.b64 	%rd8947, %rd8943, 4;
	and.b32  	%r4914, %r4907, 8;
	setp.eq.s32 	%p1833, %r4914, 0;
	selp.b64 	%rd8948, 0, 1080, %p1833;
	and.b32  	%r4915, %r4907, 4;
	setp.eq.s32 	%p1834, %r4915, 0;
	xor.b64  	%rd8949, %rd8948, 540;
	selp.b64 	%rd8950, %rd8948, %rd8949, %p1834;
	and.b32  	%r4916, %r4907, 2;
	setp.eq.s32 	%p1835, %r4916, 0;
	xor.b64  	%rd8951, %rd8950, 270;
	selp.b64 	%rd8952, %rd8950, %rd8951, %p1835;
	and.b64  	%rd8953, %rd8945, 1;
	setp.eq.b64 	%p1836, %rd8953, 1;
	xor.b64  	%rd8954, %rd8952, 135;
	selp.b64 	%rd8955, %rd8954, %rd8952, %p1836;
	xor.b64  	%rd8956, %rd8955, %rd8947;
	shr.u64 	%rd8957, %rd8383, 8;
	and.b64  	%rd8958, %rd8957, 240;
	add.s64 	%rd8959, %rd1, %rd8958;
	ld.local.v2.u64 	{%rd8960, %rd8961}, [%rd8959];
	xor.b64  	%rd8962, %rd8956, %rd8960;
	xor.b64  	%rd8963, %rd8961, %rd8946;
	shr.u64 	%rd8964, %rd8963, 60;
	cvt.u32.u64 	%r4917, %rd8964;
	mov.b64 	{%r4918, %r4919}, %rd8962;
	mov.b64 	{%r4920, %r4921}, %rd8963;
	shf.l.wrap.b32 	%r4922, %r4919, %r4920, 4;
	shf.l.wrap.b32 	%r4923, %r4920, %r4921, 4;
	mov.b64 	%rd8965, {%r4922, %r4923};
	shl.b64 	%rd8966, %rd8962, 4;
	and.b32  	%r4924, %r4917, 8;
	setp.eq.s32 	%p1837, %r4924, 0;
	selp.b64 	%rd8967, 0, 1080, %p1837;
	and.b32  	%r4925, %r4917, 4;
	setp.eq.s32 	%p1838, %r4925, 0;
	xor.b64  	%rd8968, %rd8967, 540;
	selp.b64 	%rd8969, %rd8967, %rd8968, %p1838;
	and.b32  	%r4926, %r4917, 2;
	setp.eq.s32 	%p1839, %r4926, 0;
	xor.b64  	%rd8970, %rd8969, 270;
	selp.b64 	%rd8971, %rd8969, %rd8970, %p1839;
	and.b64  	%rd8972, %rd8964, 1;
	setp.eq.b64 	%p1840, %rd8972, 1;
	xor.b64  	%rd8973, %rd8971, 135;
	selp.b64 	%rd8974, %rd8973, %rd8971, %p1840;
	xor.b64  	%rd8975, %rd8974, %rd8966;
	shr.u64 	%rd8976, %rd8383, 4;
	and.b64  	%rd8977, %rd8976, 240;
	add.s64 	%rd8978, %rd1, %rd8977;
	ld.local.v2.u64 	{%rd8979, %rd8980}, [%rd8978];
	xor.b64  	%rd8981, %rd8975, %rd8979;
	xor.b64  	%rd8982, %rd8980, %rd8965;
	shr.u64 	%rd8983, %rd8982, 60;
	cvt.u32.u64 	%r4927, %rd8983;
	mov.b64 	{%r4928, %r4929}, %rd8981;
	mov.b64 	{%r4930, %r4931}, %rd8982;
	shf.l.wrap.b32 	%r4932, %r4929, %r4930, 4;
	shf.l.wrap.b32 	%r4933, %r4930, %r4931, 4;
	mov.b64 	%rd8984, {%r4932, %r4933};
	shl.b64 	%rd8985, %rd8981, 4;
	and.b32  	%r4934, %r4927, 8;
	setp.eq.s32 	%p1841, %r4934, 0;
	selp.b64 	%rd8986, 0, 1080, %p1841;
	and.b32  	%r4935, %r4927, 4;
	setp.eq.s32 	%p1842, %r4935, 0;
	xor.b64  	%rd8987, %rd8986, 540;
	selp.b64 	%rd8988, %rd8986, %rd8987, %p1842;
	and.b32  	%r4936, %r4927, 2;
	setp.eq.s32 	%p1843, %r4936, 0;
	xor.b64  	%rd8989, %rd8988, 270;
	selp.b64 	%rd8990, %rd8988, %rd8989, %p1843;
	and.b64  	%rd8991, %rd8983, 1;
	setp.eq.b64 	%p1844, %rd8991, 1;
	xor.b64  	%rd8992, %rd8990, 135;
	selp.b64 	%rd8993, %rd8992, %rd8990, %p1844;
	xor.b64  	%rd8994, %rd8993, %rd8985;
	and.b64  	%rd8995, %rd8383, 240;
	add.s64 	%rd8996, %rd1, %rd8995;
	ld.local.v2.u64 	{%rd8997, %rd8998}, [%rd8996];
	xor.b64  	%rd8999, %rd8994, %rd8997;
	xor.b64  	%rd9000, %rd8998, %rd8984;
	shr.u64 	%rd9001, %rd9000, 60;
	cvt.u32.u64 	%r4937, %rd9001;
	mov.b64 	{%r4938, %r4939}, %rd8999;
	mov.b64 	{%r4940, %r4941}, %rd9000;
	shf.l.wrap.b32 	%r4942, %r4939, %r4940, 4;
	shf.l.wrap.b32 	%r4943, %r4940, %r4941, 4;
	mov.b64 	%rd9002, {%r4942, %r4943};
	shl.b64 	%rd9003, %rd8999, 4;
	and.b32  	%r4944, %r4937, 8;
	setp.eq.s32 	%p1845, %r4944, 0;
	selp.b64 	%rd9004, 0, 1080, %p1845;
	and.b32  	%r4945, %r4937, 4;
	setp.eq.s32 	%p1846, %r4945, 0;
	xor.b64  	%rd9005, %rd9004, 540;
	selp.b64 	%rd9006, %rd9004, %rd9005, %p1846;
	and.b32  	%r4946, %r4937, 2;
	setp.eq.s32 	%p1847, %r4946, 0;
	xor.b64  	%rd9007, %rd9006, 270;
	selp.b64 	%rd9008, %rd9006, %rd9007, %p1847;
	and.b64  	%rd9009, %rd9001, 1;
	setp.eq.b64 	%p1848, %rd9009, 1;
	xor.b64  	%rd9010, %rd9008, 135;
	selp.b64 	%rd9011, %rd9010, %rd9008, %p1848;
	xor.b64  	%rd9012, %rd9011, %rd9003;
	shl.b64 	%rd9013, %rd8383, 4;
	and.b64  	%rd9014, %rd9013, 240;
	add.s64 	%rd9015, %rd1, %rd9014;
	ld.local.v2.u64 	{%rd9016, %rd9017}, [%rd9015];
	xor.b64  	%rd9018, %rd9012, %rd9016;
	xor.b64  	%rd9019, %rd9017, %rd9002;
	xor.b64  	%rd10303, %rd9018, %rd10303;
	xor.b64  	%rd10302, %rd9019, %rd10302;
$L__BB2_28:
	add.s32 	%r4947, %r1, 3584;
	setp.ge.s32 	%p1849, %r4947, %r2;
	@%p1849 bra 	$L__BB2_30;
	ld.global.nc.u64 	%rd9020, [%rd2+57344];
	ld.global.nc.u64 	%rd9021, [%rd2+57352];
	ld.global.nc.u64 	%rd9022, [%rd3+57344];
	ld.global.nc.u64 	%rd9023, [%rd3+57352];
	mov.b64 	%rd9024, 0;
	st.local.v2.u64 	[%rd1], {%rd9024, %rd9024};
	st.local.v2.u64 	[%rd1+16], {%rd9020, %rd9021};
	shl.b64 	%rd9025, %rd9020, 1;
	mov.b64 	{%r4948, %r4949}, %rd9021;
	mov.b64 	{%r4950, %r4951}, %rd9020;
	shf.l.wrap.b32 	%r4952, %r4951, %r4948, 1;
	shf.l.wrap.b32 	%r4953, %r4948, %r4949, 1;
	mov.b64 	%rd9026, {%r4952, %r4953};
	xor.b64  	%rd9027, %rd9025, 135;
	setp.lt.s64 	%p1850, %rd9021, 0;
	selp.b64 	%rd9028, %rd9027, %rd9025, %p1850;
	st.local.v2.u64 	[%rd1+32], {%rd9028, %rd9026};
	xor.b64  	%rd9029, %rd9020, %rd9028;
	xor.b64  	%rd9030, %rd9021, %rd9026;
	st.local.v2.u64 	[%rd1+48], {%rd9029, %rd9030};
	shl.b64 	%rd9031, %rd9028, 1;
	mov.b64 	{%r4954, %r4955}, %rd9028;
	mov.b64 	{%r4956, %r4957}, %rd9026;
	shf.l.wrap.b32 	%r4958, %r4955, %r4956, 1;
	shf.l.wrap.b32 	%r4959, %r4956, %r4957, 1;
	mov.b64 	%rd9032, {%r4958, %r4959};
	xor.b64  	%rd9033, %rd9031, 135;
	setp.lt.s64 	%p1851, %rd9026, 0;
	selp.b64 	%rd9034, %rd9033, %rd9031, %p1851;
	st.local.v2.u64 	[%rd1+64], {%rd9034, %rd9032};
	xor.b64  	%rd9035, %rd9020, %rd9034;
	xor.b64  	%rd9036, %rd9021, %rd9032;
	st.local.v2.u64 	[%rd1+80], {%rd9035, %rd9036};
	shl.b64 	%rd9037, %rd9029, 1;
	mov.b64 	{%r4960, %r4961}, %rd9029;
	mov.b64 	{%r4962, %r4963}, %rd9030;
	shf.l.wrap.b32 	%r4964, %r4961, %r4962, 1;
	shf.l.wrap.b32 	%r4965, %r4962, %r4963, 1;
	mov.b64 	%rd9038, {%r4964, %r4965};
	xor.b64  	%rd9039, %rd9037, 135;
	setp.lt.s64 	%p1852, %rd9030, 0;
	selp.b64 	%rd9040, %rd9039, %rd9037, %p1852;
	st.local.v2.u64 	[%rd1+96], {%rd9040, %rd9038};
	xor.b64  	%rd9041, %rd9020, %rd9040;
	xor.b64  	%rd9042, %rd9021, %rd9038;
	st.local.v2.u64 	[%rd1+112], {%rd9041, %rd9042};
	shl.b64 	%rd9043, %rd9034, 1;
	mov.b64 	{%r4966, %r4967}, %rd9034;
	mov.b64 	{%r4968, %r4969}, %rd9032;
	shf.l.wrap.b32 	%r4970, %r4967, %r4968, 1;
	shf.l.wrap.b32 	%r4971, %r4968, %r4969, 1;
	mov.b64 	%rd9044, {%r4970, %r4971};
	xor.b64  	%rd9045, %rd9043, 135;
	setp.lt.s64 	%p1853, %rd9032, 0;
	selp.b64 	%rd9046, %rd9045, %rd9043, %p1853;
	st.local.v2.u64 	[%rd1+128], {%rd9046, %rd9044};
	xor.b64  	%rd9047, %rd9020, %rd9046;
	xor.b64  	%rd9048, %rd9021, %rd9044;
	st.local.v2.u64 	[%rd1+144], {%rd9047, %rd9048};
	shl.b64 	%rd9049, %rd9035, 1;
	mov.b64 	{%r4972, %r4973}, %rd9035;
	mov.b64 	{%r4974, %r4975}, %rd9036;
	shf.l.wrap.b32 	%r4976, %r4973, %r4974, 1;
	shf.l.wrap.b32 	%r4977, %r4974, %r4975, 1;
	mov.b64 	%rd9050, {%r4976, %r4977};
	xor.b64  	%rd9051, %rd9049, 135;
	setp.lt.s64 	%p1854, %rd9036, 0;
	selp.b64 	%rd9052, %rd9051, %rd9049, %p1854;
	st.local.v2.u64 	[%rd1+160], {%rd9052, %rd9050};
	xor.b64  	%rd9053, %rd9020, %rd9052;
	xor.b64  	%rd9054, %rd9021, %rd9050;
	st.local.v2.u64 	[%rd1+176], {%rd9053, %rd9054};
	shl.b64 	%rd9055, %rd9040, 1;
	mov.b64 	{%r4978, %r4979}, %rd9040;
	mov.b64 	{%r4980, %r4981}, %rd9038;
	shf.l.wrap.b32 	%r4982, %r4979, %r4980, 1;
	shf.l.wrap.b32 	%r4983, %r4980, %r4981, 1;
	mov.b64 	%rd9056, {%r4982, %r4983};
	xor.b64  	%rd9057, %rd9055, 135;
	setp.lt.s64 	%p1855, %rd9038, 0;
	selp.b64 	%rd9058, %rd9057, %rd9055, %p1855;
	st.local.v2.u64 	[%rd1+192], {%rd9058, %rd9056};
	xor.b64  	%rd9059, %rd9020, %rd9058;
	xor.b64  	%rd9060, %rd9021, %rd9056;
	st.local.v2.u64 	[%rd1+208], {%rd9059, %rd9060};
	shl.b64 	%rd9061, %rd9041, 1;
	mov.b64 	{%r4984, %r4985}, %rd9041;
	mov.b64 	{%r4986, %r4987}, %rd9042;
	shf.l.wrap.b32 	%r4988, %r4985, %r4986, 1;
	shf.l.wrap.b32 	%r4989, %r4986, %r4987, 1;
	mov.b64 	%rd9062, {%r4988, %r4989};
	xor.b64  	%rd9063, %rd9061, 135;
	setp.lt.s64 	%p1856, %rd9042, 0;
	selp.b64 	%rd9064, %rd9063, %rd9061, %p1856;
	st.local.v2.u64 	[%rd1+224], {%rd9064, %rd9062};
	xor.b64  	%rd9065, %rd9020, %rd9064;
	xor.b64  	%rd9066, %rd9021, %rd9062;
	st.local.v2.u64 	[%rd1+240], {%rd9065, %rd9066};
	shr.u64 	%rd9067, %rd9023, 56;
	and.b64  	%rd9068, %rd9067, 240;
	add.s64 	%rd9069, %rd1, %rd9068;
	ld.local.v2.u64 	{%rd9070, %rd9071}, [%rd9069];
	shr.u64 	%rd9072, %rd9071, 60;
	cvt.u32.u64 	%r4990, %rd9072;
	mov.b64 	{%r4991, %r4992}, %rd9071;
	mov.b64 	{%r4993, %r4994}, %rd9070;
	shf.l.wrap.b32 	%r4995, %r4994, %r4991, 4;
	shf.l.wrap.b32 	%r4996, %r4991, %r4992, 4;
	mov.b64 	%rd9073, {%r4995, %r4996};
	shl.b64 	%rd9074, %rd9070, 4;
	and.b32  	%r4997, %r4990, 8;
	setp.eq.s32 	%p1857, %r4997, 0;
	selp.b64 	%rd9075, 0, 1080, %p1857;
	and.b32  	%r4998, %r4990, 4;
	setp.eq.s32 	%p1858, %r4998, 0;
	xor.b64  	%rd9076, %rd9075, 540;
	selp.b64 	%rd9077, %rd9075, %rd9076, %p1858;
	and.b32  	%r4999, %r4990, 2;
	setp.eq.s32 	%p1859, %r4999, 0;
	xor.b64  	%rd9078, %rd9077, 270;
	selp.b64 	%rd9079, %rd9077, %rd9078, %p1859;
	and.b64  	%rd9080, %rd9072, 1;
	setp.eq.b64 	%p1860, %rd9080, 1;
	xor.b64  	%rd9081, %rd9079, 135;
	selp.b64 	%rd9082, %rd9081, %rd9079, %p1860;
	xor.b64  	%rd9083, %rd9082, %rd9074;
	shr.u64 	%rd9084, %rd9023, 52;
	and.b64  	%rd9085, %rd9084, 240;
	add.s64 	%rd9086, %rd1, %rd9085;
	ld.local.v2.u64 	{%rd9087, %rd9088}, [%rd9086];
	xor.b64  	%rd9089, %rd9083, %rd9087;
	xor.b64  	%rd9090, %rd9088, %rd9073;
	shr.u64 	%rd9091, %rd9090, 60;
	cvt.u32.u64 	%r5000, %rd9091;
	mov.b64 	{%r5001, %r5002}, %rd9089;
	mov.b64 	{%r5003, %r5004}, %rd9090;
	shf.l.wrap.b32 	%r5005, %r5002, %r5003, 4;
	shf.l.wrap.b32 	%r5006, %r5003, %r5004, 4;
	mov.b64 	%rd9092, {%r5005, %r5006};
	shl.b64 	%rd9093, %rd9089, 4;
	and.b32  	%r5007, %r5000, 8;
	setp.eq.s32 	%p1861, %r5007, 0;
	selp.b64 	%rd9094, 0, 1080, %p1861;
	and.b32  	%r5008, %r5000, 4;
	setp.eq.s32 	%p1862, %r5008, 0;
	xor.b64  	%rd9095, %rd9094, 540;
	selp.b64 	%rd9096, %rd9094, %rd9095, %p1862;
	and.b32  	%r5009, %r5000, 2;
	setp.eq.s32 	%p1863, %r5009, 0;
	xor.b64  	%rd9097, %rd9096, 270;
	selp.b64 	%rd9098, %rd9096, %rd9097, %p1863;
	and.b64  	%rd9099, %rd9091, 1;
	setp.eq.b64 	%p1864, %rd9099, 1;
	xor.b64  	%rd9100, %rd9098, 135;
	selp.b64 	%rd9101, %rd9100, %rd9098, %p1864;
	xor.b64  	%rd9102, %rd9101, %rd9093;
	shr.u64 	%rd9103, %rd9023, 48;
	and.b64  	%rd9104, %rd9103, 240;
	add.s64 	%rd9105, %rd1, %rd9104;
	ld.local.v2.u64 	{%rd9106, %rd9107}, [%rd9105];
	xor.b64  	%rd9108, %rd9102, %rd9106;
	xor.b64  	%rd9109, %rd9107, %rd9092;
	shr.u64 	%rd9110, %rd9109, 60;
	cvt.u32.u64 	%r5010, %rd9110;
	mov.b64 	{%r5011, %r5012}, %rd9108;
	mov.b64 	{%r5013, %r5014}, %rd9109;
	shf.l.wrap.b32 	%r5015, %r5012, %r5013, 4;
	shf.l.wrap.b32 	%r5016, %r5013, %r5014, 4;
	mov.b64 	%rd9111, {%r5015, %r5016};
	shl.b64 	%rd9112, %rd9108, 4;
	and.b32  	%r5017, %r5010, 8;
	setp.eq.s32 	%p1865, %r5017, 0;
	selp.b64 	%rd9113, 0, 1080, %p1865;
	and.b32  	%r5018, %r5010, 4;
	setp.eq.s32 	%p1866, %r5018, 0;
	xor.b64  	%rd9114, %rd9113, 540;
	selp.b64 	%rd9115, %rd9113, %rd9114, %p1866;
	and.b32  	%r5019, %r5010, 2;
	setp.eq.s32 	%p1867, %r5019, 0;
	xor.b64  	%rd9116, %rd9115, 270;
	selp.b64 	%rd9117, %rd9115, %rd9116, %p1867;
	and.b64  	%rd9118, %rd9110, 1;
	setp.eq.b64 	%p1868, %rd9118, 1;
	xor.b64  	%rd9119, %rd9117, 135;
	selp.b64 	%rd9120, %rd9119, %rd9117, %p1868;
	xor.b64  	%rd9121, %rd9120, %rd9112;
	shr.u64 	%rd9122, %rd9023, 44;
	and.b64  	%rd9123, %rd9122, 240;
	add.s64 	%rd9124, %rd1, %rd9123;
	ld.local.v2.u64 	{%rd9125, %rd9126}, [%rd9124];
	xor.b64  	%rd9127, %rd9121, %rd9125;
	xor.b64  	%rd9128, %rd9126, %rd9111;
	shr.u64 	%rd9129, %rd9128, 60;
	cvt.u32.u64 	%r5020, %rd9129;
	mov.b64 	{%r5021, %r5022}, %rd9127;
	mov.b64 	{%r5023, %r5024}, %rd9128;
	shf.l.wrap.b32 	%r5025, %r5022, %r5023, 4;
	shf.l.wrap.b32 	%r5026, %r5023, %r5024, 4;
	mov.b64 	%rd9130, {%r5025, %r5026};
	shl.b64 	%rd9131, %rd9127, 4;
	and.b32  	%r5027, %r5020, 8;
	setp.eq.s32 	%p1869, %r5027, 0;
	selp.b64 	%rd9132, 0, 1080, %p1869;
	and.b32  	%r5028, %r5020, 4;
	setp.eq.s32 	%p1870, %r5028, 0;
	xor.b64  	%rd9133, %rd9132, 540;
	selp.b64 	%rd9134, %rd9132, %rd9133, %p1870;
	and.b32  	%r5029, %r5020, 2;
	setp.eq.s32 	%p1871, %r5029, 0;
	xor.b64  	%rd9135, %rd9134, 270;
	selp.b64 	%rd9136, %rd9134, %rd9135, %p1871;
	and.b64  	%rd9137, %rd9129, 1;
	setp.eq.b64 	%p1872, %rd9137, 1;
	xor.b64  	%rd9138, %rd9136, 135;
	selp.b64 	%rd9139, %rd9138, %rd9136, %p1872;
	xor.b64  	%rd9140, %rd9139, %rd9131;
	shr.u64 	%rd9141, %rd9023, 40;
	and.b64  	%rd9142, %rd9141, 240;
	add.s64 	%rd9143, %rd1, %rd9142;
	ld.local.v2.u64 	{%rd9144, %rd9145}, [%rd9143];
	xor.b64  	%rd9146, %rd9140, %rd9144;
	xor.b64  	%rd9147, %rd9145, %rd9130;
	shr.u64 	%rd9148, %rd9147, 60;
	cvt.u32.u64 	%r5030, %rd9148;
	mov.b64 	{%r5031, %r5032}, %rd9146;
	mov.b64 	{%r5033, %r5034}, %rd9147;
	shf.l.wrap.b32 	%r5035, %r5032, %r5033, 4;
	shf.l.wrap.b32 	%r5036, %r5033, %r5034, 4;
	mov.b64 	%rd9149, {%r5035, %r5036};
	shl.b64 	%rd9150, %rd9146, 4;
	and.b32  	%r5037, %r5030, 8;
	setp.eq.s32 	%p1873, %r5037, 0;
	selp.b64 	%rd9151, 0, 1080, %p1873;
	and.b32  	%r5038, %r5030, 4;
	setp.eq.s32 	%p1874, %r5038, 0;
	xor.b64  	%rd9152, %rd9151, 540;
	selp.b64 	%rd9153, %rd9151, %rd9152, %p1874;
	and.b32  	%r5039, %r5030, 2;
	setp.eq.s32 	%p1875, %r5039, 0;
	xor.b64  	%rd9154, %rd9153, 270;
	selp.b64 	%rd9155, %rd9153, %rd9154, %p1875;
	and.b64  	%rd9156, %rd9148, 1;
	setp.eq.b64 	%p1876, %rd9156, 1;
	xor.b64  	%rd9157, %rd9155, 135;
	selp.b64 	%rd9158, %rd9157, %rd9155, %p1876;
	xor.b64  	%rd9159, %rd9158, %rd9150;
	shr.u64 	%rd9160, %rd9023, 36;
	and.b64  	%rd9161, %rd9160, 240;
	add.s64 	%rd9162, %rd1, %rd9161;
	ld.local.v2.u64 	{%rd9163, %rd9164}, [%rd9162];
	xor.b64  	%rd9165, %rd9159, %rd9163;
	xor.b64  	%rd9166, %rd9164, %rd9149;
	shr.u64 	%rd9167, %rd9166, 60;
	cvt.u32.u64 	%r5040, %rd9167;
	mov.b64 	{%r5041, %r5042}, %rd9165;
	mov.b64 	{%r5043, %r5044}, %rd9166;
	shf.l.wrap.b32 	%r5045, %r5042, %r5043, 4;
	shf.l.wrap.b32 	%r5046, %r5043, %r5044, 4;
	mov.b64 	%rd9168, {%r5045, %r5046};
	shl.b64 	%rd9169, %rd9165, 4;
	and.b32  	%r5047, %r5040, 8;
	setp.eq.s32 	%p1877, %r5047, 0;
	selp.b64 	%rd9170, 0, 1080, %p1877;
	and.b32  	%r5048, %r5040, 4;
	setp.eq.s32 	%p1878, %r5048, 0;
	xor.b64  	%rd9171, %rd9170, 540;
	selp.b64 	%rd9172, %rd9170, %rd9171, %p1878;
	and.b32  	%r5049, %r5040, 2;
	setp.eq.s32 	%p1879, %r5049, 0;
	xor.b64  	%rd9173, %rd9172, 270;
	selp.b64 	%rd9174, %rd9172, %rd9173, %p1879;
	and.b64  	%rd9175, %rd9167, 1;
	setp.eq.b64 	%p1880, %rd9175, 1;
	xor.b64  	%rd9176, %rd9174, 135;
	selp.b64 	%rd9177, %rd9176, %rd9174, %p1880;
	xor.b64  	%rd9178, %rd9177, %rd9169;
	shr.u64 	%rd9179, %rd9023, 32;
	and.b64  	%rd9180, %rd9179, 240;
	add.s64 	%rd9181, %rd1, %rd9180;
	ld.local.v2.u64 	{%rd9182, %rd9183}, [%rd9181];
	xor.b64  	%rd9184, %rd9178, %rd9182;
	xor.b64  	%rd9185, %rd9183, %rd9168;
	shr.u64 	%rd9186, %rd9185, 60;
	cvt.u32.u64 	%r5050, %rd9186;
	mov.b64 	{%r5051, %r5052}, %rd9184;
	mov.b64 	{%r5053, %r5054}, %rd9185;
	shf.l.wrap.b32 	%r5055, %r5052, %r5053, 4;
	shf.l.wrap.b32 	%r5056, %r5053, %r5054, 4;
	mov.b64 	%rd9187, {%r5055, %r5056};
	shl.b64 	%rd9188, %rd9184, 4;
	and.b32  	%r5057, %r5050, 8;
	setp.eq.s32 	%p1881, %r5057, 0;
	selp.b64 	%rd9189, 0, 1080, %p1881;
	and.b32  	%r5058, %r5050, 4;
	setp.eq.s32 	%p1882, %r5058, 0;
	xor.b64  	%rd9190, %rd9189, 540;
	selp.b64 	%rd9191, %rd9189, %rd9190, %p1882;
	and.b32  	%r5059, %r5050, 2;
	setp.eq.s32 	%p1883, %r5059, 0;
	xor.b64  	%rd9192, %rd9191, 270;
	selp.b64 	%rd9193, %rd9191, %rd9192, %p1883;
	and.b64  	%rd9194, %rd9186, 1;
	setp.eq.b64 	%p1884, %rd9194, 1;
	xor.b64  	%rd9195, %rd9193, 135;
	selp.b64 	%rd9196, %rd9195, %rd9193, %p1884;
	xor.b64  	%rd9197, %rd9196, %rd9188;
	shr.u64 	%rd9198, %rd9023, 28;
	and.b64  	%rd9199, %rd9198, 240;
	add.s64 	%rd9200, %rd1, %rd9199;
	ld.local.v2.u64 	{%rd9201, %rd9202}, [%rd9200];
	xor.b64  	%rd9203, %rd9197, %rd9201;
	xor.b64  	%rd9204, %rd9202, %rd9187;
	shr.u64 	%rd9205, %rd9204, 60;
	cvt.u32.u64 	%r5060, %rd9205;
	mov.b64 	{%r5061, %r5062}, %rd9203;
	mov.b64 	{%r5063, %r5064}, %rd9204;
	shf.l.wrap.b32 	%r5065, %r5062, %r5063, 4;
	shf.l.wrap.b32 	%r5066, %r5063, %r5064, 4;
	mov.b64 	%rd9206, {%r5065, %r5066};
	shl.b64 	%rd9207, %rd9203, 4;
	and.b32  	%r5067, %r5060, 8;
	setp.eq.s32 	%p1885, %r5067, 0;
	selp.b64 	%rd9208, 0, 1080, %p1885;
	and.b32  	%r5068, %r5060, 4;
	setp.eq.s32 	%p1886, %r5068, 0;
	xor.b64  	%rd9209, %rd9208, 540;
	selp.b64 	%rd9210, %rd9208, %rd9209, %p1886;
	and.b32  	%r5069, %r5060, 2;
	setp.eq.s32 	%p1887, %r5069, 0;
	xor.b64  	%rd9211, %rd9210, 270;
	selp.b64 	%rd9212, %rd9210, %rd9211, %p1887;
	and.b64  	%rd9213, %rd9205, 1;
	setp.eq.b64 	%p1888, %rd9213, 1;
	xor.b64  	%rd9214, %rd9212, 135;
	selp.b64 	%rd9215, %rd9214, %rd9212, %p1888;
	xor.b64  	%rd9216, %rd9215, %rd9207;
	shr.u64 	%rd9217, %rd9023, 24;
	and.b64  	%rd9218, %rd9217, 240;
	add.s64 	%rd9219, %rd1, %rd9218;
	ld.local.v2.u64 	{%rd9220, %rd9221}, [%rd9219];
	xor.b64  	%rd9222, %rd9216, %rd9220;
	xor.b64  	%rd9223, %rd9221, %rd9206;
	shr.u64 	%rd9224, %rd9223, 60;
	cvt.u32.u64 	%r5070, %rd9224;
	mov.b64 	{%r5071, %r5072}, %rd9222;
	mov.b64 	{%r5073, %r5074}, %rd9223;
	shf.l.wrap.b32 	%r5075, %r5072, %r5073, 4;
	shf.l.wrap.b32 	%r5076, %r5073, %r5074, 4;
	mov.b64 	%rd9225, {%r5075, %r5076};
	shl.b64 	%rd9226, %rd9222, 4;
	and.b32  	%r5077, %r5070, 8;
	setp.eq.s32 	%p1889, %r5077, 0;
	selp.b64 	%rd9227, 0, 1080, %p1889;
	and.b32  	%r5078, %r5070, 4;
	setp.eq.s32 	%p1890, %r5078, 0;
	xor.b64  	%rd9228, %rd9227, 540;
	selp.b64 	%rd9229, %rd9227, %rd9228, %p1890;
	and.b32  	%r5079, %r5070, 2;
	setp.eq.s32 	%p1891, %r5079, 0;
	xor.b64  	%rd9230, %rd9229, 270;
	selp.b64 	%rd9231, %rd9229, %rd9230, %p1891;
	and.b64  	%rd9232, %rd9224, 1;
	setp.eq.b64 	%p1892, %rd9232, 1;
	xor.b64  	%rd9233, %rd9231, 135;
	selp.b64 	%rd9234, %rd9233, %rd9231, %p1892;
	xor.b64  	%rd9235, %rd9234, %rd9226;
	shr.u64 	%rd9236, %rd9023, 20;
	and.b64  	%rd9237, %rd9236, 240;
	add.s64 	%rd9238, %rd1, %rd9237;
	ld.local.v2.u64 	{%rd9239, %rd9240}, [%rd9238];
	xor.b64  	%rd9241, %rd9235, %rd9239;
	xor.b64  	%rd9242, %rd9240, %rd9225;
	shr.u64 	%rd9243, %rd9242, 60;
	cvt.u32.u64 	%r5080, %rd9243;
	mov.b64 	{%r5081, %r5082}, %rd9241;
	mov.b64 	{%r5083, %r5084}, %rd9242;
	shf.l.wrap.b32 	%r5085, %r5082, %r5083, 4;
	shf.l.wrap.b32 	%r5086, %r5083, %r5084, 4;
	mov.b64 	%rd9244, {%r5085, %r5086};
	shl.b64 	%rd9245, %rd9241, 4;
	and.b32  	%r5087, %r5080, 8;
	setp.eq.s32 	%p1893, %r5087, 0;
	selp.b64 	%rd9246, 0, 1080, %p1893;
	and.b32  	%r5088, %r5080, 4;
	setp.eq.s32 	%p1894, %r5088, 0;
	xor.b64  	%rd9247, %rd9246, 540;
	selp.b64 	%rd9248, %rd9246, %rd9247, %p1894;
	and.b32  	%r5089, %r5080, 2;
	setp.eq.s32 	%p1895, %r5089, 0;
	xor.b64  	%rd9249, %rd9248, 270;
	selp.b64 	%rd9250, %rd9248, %rd9249, %p1895;
	and.b64  	%rd9251, %rd9243, 1;
	setp.eq.b64 	%p1896, %rd9251, 1;
	xor.b64  	%rd9252, %rd9250, 135;
	selp.b64 	%rd9253, %rd9252, %rd9250, %p1896;
	xor.b64  	%rd9254, %rd9253, %rd9245;
	shr.u64 	%rd9255, %rd9023, 16;
	and.b64  	%rd9256, %rd9255, 240;
	add.s64 	%rd9257, %rd1, %rd9256;
	ld.local.v2.u64 	{%rd9258, %rd9259}, [%rd9257];
	xor.b64  	%rd9260, %rd9254, %rd9258;
	xor.b64  	%rd9261, %rd9259, %rd9244;
	shr.u64 	%rd9262, %rd9261, 60;
	cvt.u32.u64 	%r5090, %rd9262;
	mov.b64 	{%r5091, %r5092}, %rd9260;
	mov.b64 	{%r5093, %r5094}, %rd9261;
	shf.l.wrap.b32 	%r5095, %r5092, %r5093, 4;
	shf.l.wrap.b32 	%r5096, %r5093, %r5094, 4;
	mov.b64 	%rd9263, {%r5095, %r5096};
	shl.b64 	%rd9264, %rd9260, 4;
	and.b32  	%r5097, %r5090, 8;
	setp.eq.s32 	%p1897, %r5097, 0;
	selp.b64 	%rd9265, 0, 1080, %p1897;
	and.b32  	%r5098, %r5090, 4;
	setp.eq.s32 	%p1898, %r5098, 0;
	xor.b64  	%rd9266, %rd9265, 540;
	selp.b64 	%rd9267, %rd9265, %rd9266, %p1898;
	and.b32  	%r5099, %r5090, 2;
	setp.eq.s32 	%p1899, %r5099, 0;
	xor.b64  	%rd9268, %rd9267, 270;
	selp.b64 	%rd9269, %rd9267, %rd9268, %p1899;
	and.b64  	%rd9270, %rd9262, 1;
	setp.eq.b64 	%p1900, %rd9270, 1;
	xor.b64  	%rd9271, %rd9269, 135;
	selp.b64 	%rd9272, %rd9271, %rd9269, %p1900;
	xor.b64  	%rd9273, %rd9272, %rd9264;
	shr.u64 	%rd9274, %rd9023, 12;
	and.b64  	%rd9275, %rd9274, 240;
	add.s64 	%rd9276, %rd1, %rd9275;
	ld.local.v2.u64 	{%rd9277, %rd9278}, [%rd9276];
	xor.b64  	%rd9279, %rd9273, %rd9277;
	xor.b64  	%rd9280, %rd9278, %rd9263;
	shr.u64 	%rd9281, %rd9280, 60;
	cvt.u32.u64 	%r5100, %rd9281;
	mov.b64 	{%r5101, %r5102}, %rd9279;
	mov.b64 	{%r5103, %r5104}, %rd9280;
	shf.l.wrap.b32 	%r5105, %r5102, %r5103, 4;
	shf.l.wrap.b32 	%r5106, %r5103, %r5104, 4;
	mov.b64 	%rd9282, {%r5105, %r5106};
	shl.b64 	%rd9283, %rd9279, 4;
	and.b32  	%r5107, %r5100, 8;
	setp.eq.s32 	%p1901, %r5107, 0;
	selp.b64 	%rd9284, 0, 1080, %p1901;
	and.b32  	%r5108, %r5100, 4;
	setp.eq.s32 	%p1902, %r5108, 0;
	xor.b64  	%rd9285, %rd9284, 540;
	selp.b64 	%rd9286, %rd9284, %rd9285, %p1902;
	and.b32  	%r5109, %r5100, 2;
	setp.eq.s32 	%p1903, %r5109, 0;
	xor.b64  	%rd9287, %rd9286, 270;
	selp.b64 	%rd9288, %rd9286, %rd9287, %p1903;
	and.b64  	%rd9289, %rd9281, 1;
	setp.eq.b64 	%p1904, %rd9289, 1;
	xor.b64  	%rd9290, %rd9288, 135;
	selp.b64 	%rd9291, %rd9290, %rd9288, %p1904;
	xor.b64  	%rd9292, %rd9291, %rd9283;
	shr.u64 	%rd9293, %rd9023, 8;
	and.b64  	%rd9294, %rd9293, 240;
	add.s64 	%rd9295, %rd1, %rd9294;
	ld.local.v2.u64 	{%rd9296, %rd9297}, [%rd9295];
	xor.b64  	%rd9298, %rd9292, %rd9296;
	xor.b64  	%rd9299, %rd9297, %rd9282;
	shr.u64 	%rd9300, %rd9299, 60;
	cvt.u32.u64 	%r5110, %rd9300;
	mov.b64 	{%r5111, %r5112}, %rd9298;
	mov.b64 	{%r5113, %r5114}, %rd9299;
	shf.l.wrap.b32 	%r5115, %r5112, %r5113, 4;
	shf.l.wrap.b32 	%r5116, %r5113, %r5114, 4;
	mov.b64 	%rd9301, {%r5115, %r5116};
	shl.b64 	%rd9302, %rd9298, 4;
	and.b32  	%r5117, %r5110, 8;
	setp.eq.s32 	%p1905, %r5117, 0;
	selp.b64 	%rd9303, 0, 1080, %p1905;
	and.b32  	%r5118, %r5110, 4;
	setp.eq.s32 	%p1906, %r5118, 0;
	xor.b64  	%rd9304, %rd9303, 540;
	selp.b64 	%rd9305, %rd9303, %rd9304, %p1906;
	and.b32  	%r5119, %r5110, 2;
	setp.eq.s32 	%p1907, %r5119, 0;
	xor.b64  	%rd9306, %rd9305, 270;
	selp.b64 	%rd9307, %rd9305, %rd9306, %p1907;
	and.b64  	%rd9308, %rd9300, 1;
	setp.eq.b64 	%p1908, %rd9308, 1;
	xor.b64  	%rd9309, %rd9307, 135;
	selp.b64 	%rd9310, %rd9309, %rd9307, %p1908;
	xor.b64  	%rd9311, %rd9310, %rd9302;
	shr.u64 	%rd9312, %rd9023, 4;
	and.b64  	%rd9313, %rd9312, 240;
	add.s64 	%rd9314, %rd1, %rd9313;
	ld.local.v2.u64 	{%rd9315, %rd9316}, [%rd9314];
	xor.b64  	%rd9317, %rd9311, %rd9315;
	xor.b64  	%rd9318, %rd9316, %rd9301;
	shr.u64 	%rd9319, %rd9318, 60;
	cvt.u32.u64 	%r5120, %rd9319;
	mov.b64 	{%r5121, %r5122}, %rd9317;
	mov.b64 	{%r5123, %r5124}, %rd9318;
	shf.l.wrap.b32 	%r5125, %r5122, %r5123, 4;
	shf.l.wrap.b32 	%r5126, %r5123, %r5124, 4;
	mov.b64 	%rd9320, {%r5125, %r5126};
	shl.b64 	%rd9321, %rd9317, 4;
	and.b32  	%r5127, %r5120, 8;
	setp.eq.s32 	%p1909, %r5127, 0;
	selp.b64 	%rd9322, 0, 1080, %p1909;
	and.b32  	%r5128, %r5120, 4;
	setp.eq.s32 	%p1910, %r5128, 0;
	xor.b64  	%rd9323, %rd9322, 540;
	selp.b64 	%rd9324, %rd9322, %rd9323, %p1910;
	and.b32  	%r5129, %r5120, 2;
	setp.eq.s32 	%p1911, %r5129, 0;
	xor.b64  	%rd9325, %rd9324, 270;
	selp.b64 	%rd9326, %rd9324, %rd9325, %p1911;
	and.b64  	%rd9327, %rd9319, 1;
	setp.eq.b64 	%p1912, %rd9327, 1;
	xor.b64  	%rd9328, %rd9326, 135;
	selp.b64 	%rd9329, %rd9328, %rd9326, %p1912;
	xor.b64  	%rd9330, %rd9329, %rd9321;
	and.b64  	%rd9331, %rd9023, 240;
	add.s64 	%rd9332, %rd1, %rd9331;
	ld.local.v2.u64 	{%rd9333, %rd9334}, [%rd9332];
	xor.b64  	%rd9335, %rd9330, %rd9333;
	xor.b64  	%rd9336, %rd9334, %rd9320;
	shr.u64 	%rd9337, %rd9336, 60;
	cvt.u32.u64 	%r5130, %rd9337;
	mov.b64 	{%r5131, %r5132}, %rd9335;
	mov.b64 	{%r5133, %r5134}, %rd9336;
	shf.l.wrap.b32 	%r5135, %r5132, %r5133, 4;
	shf.l.wrap.b32 	%r5136, %r5133, %r5134, 4;
	mov.b64 	%rd9338, {%r5135, %r5136};
	shl.b64 	%rd9339, %rd9335, 4;
	and.b32  	%r5137, %r5130, 8;
	setp.eq.s32 	%p1913, %r5137, 0;
	selp.b64 	%rd9340, 0, 1080, %p1913;
	and.b32  	%r5138, %r5130, 4;
	setp.eq.s32 	%p1914, %r5138, 0;
	xor.b64  	%rd9341, %rd9340, 540;
	selp.b64 	%rd9342, %rd9340, %rd9341, %p1914;
	and.b32  	%r5139, %r5130, 2;
	setp.eq.s32 	%p1915, %r5139, 0;
	xor.b64  	%rd9343, %rd9342, 270;
	selp.b64 	%rd9344, %rd9342, %rd9343, %p1915;
	and.b64  	%rd9345, %rd9337, 1;
	setp.eq.b64 	%p1916, %rd9345, 1;
	xor.b64  	%rd9346, %rd9344, 135;
	selp.b64 	%rd9347, %rd9346, %rd9344, %p1916;
	xor.b64  	%rd9348, %rd9347, %rd9339;
	shl.b64 	%rd9349, %rd9023, 4;
	and.b64  	%rd9350, %rd9349, 240;
	add.s64 	%rd9351, %rd1, %rd9350;
	ld.local.v2.u64 	{%rd9352, %rd9353}, [%rd9351];
	xor.b64  	%rd9354, %rd9348, %rd9352;
	xor.b64  	%rd9355, %rd9353, %rd9338;
	shr.u64 	%rd9356, %rd9355, 60;
	cvt.u32.u64 	%r5140, %rd9356;
	mov.b64 	{%r5141, %r5142}, %rd9354;
	mov.b64 	{%r5143, %r5144}, %rd9355;
	shf.l.wrap.b32 	%r5145, %r5142, %r5143, 4;
	shf.l.wrap.b32 	%r5146, %r5143, %r5144, 4;
	mov.b64 	%rd9357, {%r5145, %r5146};
	shl.b64 	%rd9358, %rd9354, 4;
	and.b32  	%r5147, %r5140, 8;
	setp.eq.s32 	%p1917, %r5147, 0;
	selp.b64 	%rd9359, 0, 1080, %p1917;
	and.b32  	%r5148, %r5140, 4;
	setp.eq.s32 	%p1918, %r5148, 0;
	xor.b64  	%rd9360, %rd9359, 540;
	selp.b64 	%rd9361, %rd9359, %rd9360, %p1918;
	and.b32  	%r5149, %r5140, 2;
	setp.eq.s32 	%p1919, %r5149, 0;
	xor.b64  	%rd9362, %rd9361, 270;
	selp.b64 	%rd9363, %rd9361, %rd9362, %p1919;
	and.b64  	%rd9364, %rd9356, 1;
	setp.eq.b64 	%p1920, %rd9364, 1;
	xor.b64  	%rd9365, %rd9363, 135;
	selp.b64 	%rd9366, %rd9365, %rd9363, %p1920;
	xor.b64  	%rd9367, %rd9366, %rd9358;
	shr.u64 	%rd9368, %rd9022, 56;
	and.b64  	%rd9369, %rd9368, 240;
	add.s64 	%rd9370, %rd1, %rd9369;
	ld.local.v2.u64 	{%rd9371, %rd9372}, [%rd9370];
	xor.b64  	%rd9373, %rd9367, %rd9371;
	xor.b64  	%rd9374, %rd9372, %rd9357;
	shr.u64 	%rd9375, %rd9374, 60;
	cvt.u32.u64 	%r5150, %rd9375;
	mov.b64 	{%r5151, %r5152}, %rd9373;
	mov.b64 	{%r5153, %r5154}, %rd9374;
	shf.l.wrap.b32 	%r5155, %r5152, %r5153, 4;
	shf.l.wrap.b32 	%r5156, %r5153, %r5154, 4;
	mov.b64 	%rd9376, {%r5155, %r5156};
	shl.b64 	%rd9377, %rd9373, 4;
	and.b32  	%r5157, %r5150, 8;
	setp.eq.s32 	%p1921, %r5157, 0;
	selp.b64 	%rd9378, 0, 1080, %p1921;
	and.b32  	%r5158, %r5150, 4;
	setp.eq.s32 	%p1922, %r5158, 0;
	xor.b64  	%rd9379, %rd9378, 540;
	selp.b64 	%rd9380, %rd9378, %rd9379, %p1922;
	and.b32  	%r5159, %r5150, 2;
	setp.eq.s32 	%p1923, %r5159, 0;
	xor.b64  	%rd9381, %rd9380, 270;
	selp.b64 	%rd9382, %rd9380, %rd9381, %p1923;
	and.b64  	%rd9383, %rd9375, 1;
	setp.eq.b64 	%p1924, %rd9383, 1;
	xor.b64  	%rd9384, %rd9382, 135;
	selp.b64 	%rd9385, %rd9384, %rd9382, %p1924;
	xor.b64  	%rd9386, %rd9385, %rd9377;
	shr.u64 	%rd9387, %rd9022, 52;
	and.b64  	%rd9388, %rd9387, 240;
	add.s64 	%rd9389, %rd1, %rd9388;
	ld.local.v2.u64 	{%rd9390, %rd9391}, [%rd9389];
	xor.b64  	%rd9392, %rd9386, %rd9390;
	xor.b64  	%rd9393, %rd9391, %rd9376;
	shr.u64 	%rd9394, %rd9393, 60;
	cvt.u32.u64 	%r5160, %rd9394;
	mov.b64 	{%r5161, %r5162}, %rd9392;
	mov.b64 	{%r5163, %r5164}, %rd9393;
	shf.l.wrap.b32 	%r5165, %r5162, %r5163, 4;
	shf.l.wrap.b32 	%r5166, %r5163, %r5164, 4;
	mov.b64 	%rd9395, {%r5165, %r5166};
	shl.b64 	%rd9396, %rd9392, 4;
	and.b32  	%r5167, %r5160, 8;
	setp.eq.s32 	%p1925, %r5167, 0;
	selp.b64 	%rd9397, 0, 1080, %p1925;
	and.b32  	%r5168, %r5160, 4;
	setp.eq.s32 	%p1926, %r5168, 0;
	xor.b64  	%rd9398, %rd9397, 540;
	selp.b64 	%rd9399, %rd9397, %rd9398, %p1926;
	and.b32  	%r5169, %r5160, 2;
	setp.eq.s32 	%p1927, %r5169, 0;
	xor.b64  	%rd9400, %rd9399, 270;
	selp.b64 	%rd9401, %rd9399, %rd9400, %p1927;
	and.b64  	%rd9402, %rd9394, 1;
	setp.eq.b64 	%p1928, %rd9402, 1;
	xor.b64  	%rd9403, %rd9401, 135;
	selp.b64 	%rd9404, %rd9403, %rd9401, %p1928;
	xor.b64  	%rd9405, %rd9404, %rd9396;
	shr.u64 	%rd9406, %rd9022, 48;
	and.b64  	%rd9407, %rd9406, 240;
	add.s64 	%rd9408, %rd1, %rd9407;
	ld.local.v2.u64 	{%rd9409, %rd9410}, [%rd9408];
	xor.b64  	%rd9411, %rd9405, %rd9409;
	xor.b64  	%rd9412, %rd9410, %rd9395;
	shr.u64 	%rd9413, %rd9412, 60;
	cvt.u32.u64 	%r5170, %rd9413;
	mov.b64 	{%r5171, %r5172}, %rd9411;
	mov.b64 	{%r5173, %r5174}, %rd9412;
	shf.l.wrap.b32 	%r5175, %r5172, %r5173, 4;
	shf.l.wrap.b32 	%r5176, %r5173, %r5174, 4;
	mov.b64 	%rd9414, {%r5175, %r5176};
	shl.b64 	%rd9415, %rd9411, 4;
	and.b32  	%r5177, %r5170, 8;
	setp.eq.s32 	%p1929, %r5177, 0;
	selp.b64 	%rd9416, 0, 1080, %p1929;
	and.b32  	%r5178, %r5170, 4;
	setp.eq.s32 	%p1930, %r5178, 0;
	xor.b64  	%rd9417, %rd9416, 540;
	selp.b64 	%rd9418, %rd9416, %rd9417, %p1930;
	and.b32  	%r5179, %r5170, 2;
	setp.eq.s32 	%p1931, %r5179, 0;
	xor.b64  	%rd9419, %rd9418, 270;
	selp.b64 	%rd9420, %rd9418, %rd9419, %p1931;
	and.b64  	%rd9421, %rd9413, 1;
	setp.eq.b64 	%p1932, %rd9421, 1;
	xor.b64  	%rd9422, %rd9420, 135;
	selp.b64 	%rd9423, %rd9422, %rd9420, %p1932;
	xor.b64  	%rd9424, %rd9423, %rd9415;
	shr.u64 	%rd9425, %rd9022, 44;
	and.b64  	%rd9426, %rd9425, 240;
	add.s64 	%rd9427, %rd1, %rd9426;
	ld.local.v2.u64 	{%rd9428, %rd9429}, [%rd9427];
	xor.b64  	%rd9430, %rd9424, %rd9428;
	xor.b64  	%rd9431, %rd9429, %rd9414;
	shr.u64 	%rd9432, %rd9431, 60;
	cvt.u32.u64 	%r5180, %rd9432;
	mov.b64 	{%r5181, %r5182}, %rd9430;
	mov.b64 	{%r5183, %r5184}, %rd9431;
	shf.l.wrap.b32 	%r5185, %r5182, %r5183, 4;
	shf.l.wrap.b32 	%r5186, %r5183, %r5184, 4;
	mov.b64 	%rd9433, {%r5185, %r5186};
	shl.b64 	%rd9434, %rd9430, 4;
	and.b32  	%r5187, %r5180, 8;
	setp.eq.s32 	%p1933, %r5187, 0;
	selp.b64 	%rd9435, 0, 1080, %p1933;
	and.b32  	%r5188, %r5180, 4;
	setp.eq.s32 	%p1934, %r5188, 0;
	xor.b64  	%rd9436, %rd9435, 540;
	selp.b64 	%rd9437, %rd9435, %rd9436, %p1934;
	and.b32  	%r5189, %r5180, 2;
	setp.eq.s32 	%p1935, %r5189, 0;
	xor.b64  	%rd9438, %rd9437, 270;
	selp.b64 	%rd9439, %rd9437, %rd9438, %p1935;
	and.b64  	%rd9440, %rd9432, 1;
	setp.eq.b64 	%p1936, %rd9440, 1;
	xor.b64  	%rd9441, %rd9439, 135;
	selp.b64 	%rd9442, %rd9441, %rd9439, %p1936;
	xor.b64  	%rd9443, %rd9442, %rd9434;
	shr.u64 	%rd9444, %rd9022, 40;
	and.b64  	%rd9445, %rd9444, 240;
	add.s64 	%rd9446, %rd1, %rd9445;
	ld.local.v2.u64 	{%rd9447, %rd9448}, [%rd9446];
	xor.b64  	%rd9449, %rd9443, %rd9447;
	xor.b64  	%rd9450, %rd9448, %rd9433;
	shr.u64 	%rd9451, %rd9450, 60;
	cvt.u32.u64 	%r5190, %rd9451;
	mov.b64 	{%r5191, %r5192}, %rd9449;
	mov.b64 	{%r5193, %r5194}, %rd9450;
	shf.l.wrap.b32 	%r5195, %r5192, %r5193, 4;
	shf.l.wrap.b32 	%r5196, %r5193, %r5194, 4;
	mov.b64 	%rd9452, {%r5195, %r5196};
	shl.b64 	%rd9453, %rd9449, 4;
	and.b32  	%r5197, %r5190, 8;
	setp.eq.s32 	%p1937, %r5197, 0;
	selp.b64 	%rd9454, 0, 1080, %p1937;
	and.b32  	%r5198, %r5190, 4;
	setp.eq.s32 	%p1938, %r5198, 0;
	xor.b64  	%rd9455, %rd9454, 540;
	selp.b64 	%rd9456, %rd9454, %rd9455, %p1938;
	and.b32  	%r5199, %r5190, 2;
	setp.eq.s32 	%p1939, %r5199, 0;
	xor.b64  	%rd9457, %rd9456, 270;
	selp.b64 	%rd9458, %rd9456, %rd9457, %p1939;
	and.b64  	%rd9459, %rd9451, 1;
	setp.eq.b64 	%p1940, %rd9459, 1;
	xor.b64  	%rd9460, %rd9458, 135;
	selp.b64 	%rd9461, %rd9460, %rd9458, %p1940;
	xor.b64  	%rd9462, %rd9461, %rd9453;
	shr.u64 	%rd9463, %rd9022, 36;
	and.b64  	%rd9464, %rd9463, 240;
	add.s64 	%rd9465, %rd1, %rd9464;
	ld.local.v2.u64 	{%rd9466, %rd9467}, [%rd9465];
	xor.b64  	%rd9468, %rd9462, %rd9466;
	xor.b64  	%rd9469, %rd9467, %rd9452;
	shr.u64 	%rd9470, %rd9469, 60;
	cvt.u32.u64 	%r5200, %rd9470;
	mov.b64 	{%r5201, %r5202}, %rd9468;
	mov.b64 	{%r5203, %r5204}, %rd9469;
	shf.l.wrap.b32 	%r5205, %r5202, %r5203, 4;
	shf.l.wrap.b32 	%r5206, %r5203, %r5204, 4;
	mov.b64 	%rd9471, {%r5205, %r5206};
	shl.b64 	%rd9472, %rd9468, 4;
	and.b32  	%r5207, %r5200, 8;
	setp.eq.s32 	%p1941, %r5207, 0;
	selp.b64 	%rd9473, 0, 1080, %p1941;
	and.b32  	%r5208, %r5200, 4;
	setp.eq.s32 	%p1942, %r5208, 0;
	xor.b64  	%rd9474, %rd9473, 540;
	selp.b64 	%rd9475, %rd9473, %rd9474, %p1942;
	and.b32  	%r5209, %r5200, 2;
	setp.eq.s32 	%p1943, %r5209, 0;
	xor.b64  	%rd9476, %rd9475, 270;
	selp.b64 	%rd9477, %rd9475, %rd9476, %p1943;
	and.b64  	%rd9478, %rd9470, 1;
	setp.eq.b64 	%p1944, %rd9478, 1;
	xor.b64  	%rd9479, %rd9477, 135;
	selp.b64 	%rd9480, %rd9479, %rd9477, %p1944;
	xor.b64  	%rd9481, %rd9480, %rd9472;
	shr.u64 	%rd9482, %rd9022, 32;
	and.b64  	%rd9483, %rd9482, 240;
	add.s64 	%rd9484, %rd1, %rd9483;
	ld.local.v2.u64 	{%rd9485, %rd9486}, [%rd9484];
	xor.b64  	%rd9487, %rd9481, %rd9485;
	xor.b64  	%rd9488, %rd9486, %rd9471;
	shr.u64 	%rd9489, %rd9488, 60;
	cvt.u32.u64 	%r5210, %rd9489;
	mov.b64 	{%r5211, %r5212}, %rd9487;
	mov.b64 	{%r5213, %r5214}, %rd9488;
	shf.l.wrap.b32 	%r5215, %r5212, %r5213, 4;
	shf.l.wrap.b32 	%r5216, %r5213, %r5214, 4;
	mov.b64 	%rd9490, {%r5215, %r5216};
	shl.b64 	%rd9491, %rd9487, 4;
	and.b32  	%r5217, %r5210, 8;
	setp.eq.s32 	%p1945, %r5217, 0;
	selp.b64 	%rd9492, 0, 1080, %p1945;
	and.b32  	%r5218, %r5210, 4;
	setp.eq.s32 	%p1946, %r5218, 0;
	xor.b64  	%rd9493, %rd9492, 540;
	selp.b64 	%rd9494, %rd9492, %rd9493, %p1946;
	and.b32  	%r5219, %r5210, 2;
	setp.eq.s32 	%p1947, %r5219, 0;
	xor.b64  	%rd9495, %rd9494, 270;
	selp.b64 	%rd9496, %rd9494, %rd9495, %p1947;
	and.b64  	%rd9497, %rd9489, 1;
	setp.eq.b64 	%p1948, %rd9497, 1;
	xor.b64  	%rd9498, %rd9496, 135;
	selp.b64 	%rd9499, %rd9498, %rd9496, %p1948;
	xor.b64  	%rd9500, %rd9499, %rd9491;
	shr.u64 	%rd9501, %rd9022, 28;
	and.b64  	%rd9502, %rd9501, 240;
	add.s64 	%rd9503, %rd1, %rd9502;
	ld.local.v2.u64 	{%rd9504, %rd9505}, [%rd9503];
	xor.b64  	%rd9506, %rd9500, %rd9504;
	xor.b64  	%rd9507, %rd9505, %rd9490;
	shr.u64 	%rd9508, %rd9507, 60;
	cvt.u32.u64 	%r5220, %rd9508;
	mov.b64 	{%r5221, %r5222}, %rd9506;
	mov.b64 	{%r5223, %r5224}, %rd9507;
	shf.l.wrap.b32 	%r5225, %r5222, %r5223, 4;
	shf.l.wrap.b32 	%r5226, %r5223, %r5224, 4;
	mov.b64 	%rd9509, {%r5225, %r5226};
	shl.b64 	%rd9510, %rd9506, 4;
	and.b32  	%r5227, %r5220, 8;
	setp.eq.s32 	%p1949, %r5227, 0;
	selp.b64 	%rd9511, 0, 1080, %p1949;
	and.b32  	%r5228, %r5220, 4;
	setp.eq.s32 	%p1950, %r5228, 0;
	xor.b64  	%rd9512, %rd9511, 540;
	selp.b64 	%rd9513, %rd9511, %rd9512, %p1950;
	and.b32  	%r5229, %r5220, 2;
	setp.eq.s32 	%p1951, %r5229, 0;
	xor.b64  	%rd9514, %rd9513, 270;
	selp.b64 	%rd9515, %rd9513, %rd9514, %p1951;
	and.b64  	%rd9516, %rd9508, 1;
	setp.eq.b64 	%p1952, %rd9516, 1;
	xor.b64  	%rd9517, %rd9515, 135;
	selp.b64 	%rd9518, %rd9517, %rd9515, %p1952;
	xor.b64  	%rd9519, %rd9518, %rd9510;
	shr.u64 	%rd9520, %rd9022, 24;
	and.b64  	%rd9521, %rd9520, 240;
	add.s64 	%rd9522, %rd1, %rd9521;
	ld.local.v2.u64 	{%rd9523, %rd9524}, [%rd9522];
	xor.b64  	%rd9525, %rd9519, %rd9523;
	xor.b64  	%rd9526, %rd9524, %rd9509;
	shr.u64 	%rd9527, %rd9526, 60;
	cvt.u32.u64 	%r5230, %rd9527;
	mov.b64 	{%r5231, %r5232}, %rd9525;
	mov.b64 	{%r5233, %r5234}, %rd9526;
	shf.l.wrap.b32 	%r5235, %r5232, %r5233, 4;
	shf.l.wrap.b32 	%r5236, %r5233, %r5234, 4;
	mov.b64 	%rd9528, {%r5235, %r5236};
	shl.b64 	%rd9529, %rd9525, 4;
	and.b32  	%r5237, %r5230, 8;
	setp.eq.s32 	%p1953, %r5237, 0;
	selp.b64 	%rd9530, 0, 1080, %p1953;
	and.b32  	%r5238, %r5230, 4;
	setp.eq.s32 	%p1954, %r5238, 0;
	xor.b64  	%rd9531, %rd9530, 540;
	selp.b64 	%rd9532, %rd9530, %rd9531, %p1954;
	and.b32  	%r5239, %r5230, 2;
	setp.eq.s32 	%p1955, %r5239, 0;
	xor.b64  	%rd9533, %rd9532, 270;
	selp.b64 	%rd9534, %rd9532, %rd9533, %p1955;
	and.b64  	%rd9535, %rd9527, 1;
	setp.eq.b64 	%p1956, %rd9535, 1;
	xor.b64  	%rd9536, %rd9534, 135;
	selp.b64 	%rd9537, %rd9536, %rd9534, %p1956;
	xor.b64  	%rd9538, %rd9537, %rd9529;
	shr.u64 	%rd9539, %rd9022, 20;
	and.b64  	%rd9540, %rd9539, 240;
	add.s64 	%rd9541, %rd1, %rd9540;
	ld.local.v2.u64 	{%rd9542, %rd9543}, [%rd9541];
	xor.b64  	%rd9544, %rd9538, %rd9542;
	xor.b64  	%rd9545, %rd9543, %rd9528;
	shr.u64 	%rd9546, %rd9545, 60;
	cvt.u32.u64 	%r5240, %rd9546;
	mov.b64 	{%r5241, %r5242}, %rd9544;
	mov.b64 	{%r5243, %r5244}, %rd9545;
	shf.l.wrap.b32 	%r5245, %r5242, %r5243, 4;
	shf.l.wrap.b32 	%r5246, %r5243, %r5244, 4;
	mov.b64 	%rd9547, {%r5245, %r5246};
	shl.b64 	%rd9548, %rd9544, 4;
	and.b32  	%r5247, %r5240, 8;
	setp.eq.s32 	%p1957, %r5247, 0;
	selp.b64 	%rd9549, 0, 1080, %p1957;
	and.b32  	%r5248, %r5240, 4;
	setp.eq.s32 	%p1958, %r5248, 0;
	xor.b64  	%rd9550, %rd9549, 540;
	selp.b64 	%rd9551, %rd9549, %rd9550, %p1958;
	and.b32  	%r5249, %r5240, 2;
	setp.eq.s32 	%p1959, %r5249, 0;
	xor.b64  	%rd9552, %rd9551, 270;
	selp.b64 	%rd9553, %rd9551, %rd9552, %p1959;
	and.b64  	%rd9554, %rd9546, 1;
	setp.eq.b64 	%p1960, %rd9554, 1;
	xor.b64  	%rd9555, %rd9553, 135;
	selp.b64 	%rd9556, %rd9555, %rd9553, %p1960;
	xor.b64  	%rd9557, %rd9556, %rd9548;
	shr.u64 	%rd9558, %rd9022, 16;
	and.b64  	%rd9559, %rd9558, 240;
	add.s64 	%rd9560, %rd1, %rd9559;
	ld.local.v2.u64 	{%rd9561, %rd9562}, [%rd9560];
	xor.b64  	%rd9563, %rd9557, %rd9561;
	xor.b64  	%rd9564, %rd9562, %rd9547;
	shr.u64 	%rd9565, %rd9564, 60;
	cvt.u32.u64 	%r5250, %rd9565;
	mov.b64 	{%r5251, %r5252}, %rd9563;
	mov.b64 	{%r5253, %r5254}, %rd9564;
	shf.l.wrap.b32 	%r5255, %r5252, %r5253, 4;
	shf.l.wrap.b32 	%r5256, %r5253, %r5254, 4;
	mov.b64 	%rd9566, {%r5255, %r5256};
	shl.b64 	%rd9567, %rd9563, 4;
	and.b32  	%r5257, %r5250, 8;
	setp.eq.s32 	%p1961, %r5257, 0;
	selp.b64 	%rd9568, 0, 1080, %p1961;
	and.b32  	%r5258, %r5250, 4;
	setp.eq.s32 	%p1962, %r5258, 0;
	xor.b64  	%rd9569, %rd9568, 540;
	selp.b64 	%rd9570, %rd9568, %rd9569, %p1962;
	and.b32  	%r5259, %r5250, 2;
	setp.eq.s32 	%p1963, %r5259, 0;
	xor.b64  	%rd9571, %rd9570, 270;
	selp.b64 	%rd9572, %rd9570, %rd9571, %p1963;
	and.b64  	%rd9573, %rd9565, 1;
	setp.eq.b64 	%p1964, %rd9573, 1;
	xor.b64  	%rd9574, %rd9572, 135;
	selp.b64 	%rd9575, %rd9574, %rd9572, %p1964;
	xor.b64  	%rd9576, %rd9575, %rd9567;
	shr.u64 	%rd9577, %rd9022, 12;
	and.b64  	%rd9578, %rd9577, 240;
	add.s64 	%rd9579, %rd1, %rd9578;
	ld.local.v2.u64 	{%rd9580, %rd9581}, [%rd9579];
	xor.b64  	%rd9582, %rd9576, %rd9580;
	xor.b64  	%rd9583, %rd9581, %rd9566;
	shr.u64 	%rd9584, %rd9583, 60;
	cvt.u32.u64 	%r5260, %rd9584;
	mov.b64 	{%r5261, %r5262}, %rd9582;
	mov.b64 	{%r5263, %r5264}, %rd9583;
	shf.l.wrap.b32 	%r5265, %r5262, %r5263, 4;
	shf.l.wrap.b32 	%r5266, %r5263, %r5264, 4;
	mov.b64 	%rd9585, {%r5265, %r5266};
	shl.b64 	%rd9586, %rd9582, 4;
	and.b32  	%r5267, %r5260, 8;
	setp.eq.s32 	%p1965, %r5267, 0;
	selp.b64 	%rd9587, 0, 1080, %p1965;
	and.b32  	%r5268, %r5260, 4;
	setp.eq.s32 	%p1966, %r5268, 0;
	xor.b64  	%rd9588, %rd9587, 540;
	selp.b64 	%rd9589, %rd9587, %rd9588, %p1966;
	and.b32  	%r5269, %r5260, 2;
	setp.eq.s32 	%p1967, %r5269, 0;
	xor.b64  	%rd9590, %rd9589, 270;
	selp.b64 	%rd9591, %rd9589, %rd9590, %p1967;
	and.b64  	%rd9592, %rd9584, 1;
	setp.eq.b64 	%p1968, %rd9592, 1;
	xor.b64  	%rd9593, %rd9591, 135;
	selp.b64 	%rd9594, %rd9593, %rd9591, %p1968;
	xor.b64  	%rd9595, %rd9594, %rd9586;
	shr.u64 	%rd9596, %rd9022, 8;
	and.b64  	%rd9597, %rd9596, 240;
	add.s64 	%rd9598, %rd1, %rd9597;
	ld.local.v2.u64 	{%rd9599, %rd9600}, [%rd9598];
	xor.b64  	%rd9601, %rd9595, %rd9599;
	xor.b64  	%rd9602, %rd9600, %rd9585;
	shr.u64 	%rd9603, %rd9602, 60;
	cvt.u32.u64 	%r5270, %rd9603;
	mov.b64 	{%r5271, %r5272}, %rd9601;
	mov.b64 	{%r5273, %r5274}, %rd9602;
	shf.l.wrap.b32 	%r5275, %r5272, %r5273, 4;
	shf.l.wrap.b32 	%r5276, %r5273, %r5274, 4;
	mov.b64 	%rd9604, {%r5275, %r5276};
	shl.b64 	%rd9605, %rd9601, 4;
	and.b32  	%r5277, %r5270, 8;
	setp.eq.s32 	%p1969, %r5277, 0;
	selp.b64 	%rd9606, 0, 1080, %p1969;
	and.b32  	%r5278, %r5270, 4;
	setp.eq.s32 	%p1970, %r5278, 0;
	xor.b64  	%rd9607, %rd9606, 540;
	selp.b64 	%rd9608, %rd9606, %rd9607, %p1970;
	and.b32  	%r5279, %r5270, 2;
	setp.eq.s32 	%p1971, %r5279, 0;
	xor.b64  	%rd9609, %rd9608, 270;
	selp.b64 	%rd9610, %rd9608, %rd9609, %p1971;
	and.b64  	%rd9611, %rd9603, 1;
	setp.eq.b64 	%p1972, %rd9611, 1;
	xor.b64  	%rd9612, %rd9610, 135;
	selp.b64 	%rd9613, %rd9612, %rd9610, %p1972;
	xor.b64  	%rd9614, %rd9613, %rd9605;
	shr.u64 	%rd9615, %rd9022, 4;
	and.b64  	%rd9616, %rd9615, 240;
	add.s64 	%rd9617, %rd1, %rd9616;
	ld.local.v2.u64 	{%rd9618, %rd9619}, [%rd9617];
	xor.b64  	%rd9620, %rd9614, %rd9618;
	xor.b64  	%rd9621, %rd9619, %rd9604;
	shr.u64 	%rd9622, %rd9621, 60;
	cvt.u32.u64 	%r5280, %rd9622;
	mov.b64 	{%r5281, %r5282}, %rd9620;
	mov.b64 	{%r5283, %r5284}, %rd9621;
	shf.l.wrap.b32 	%r5285, %r5282, %r5283, 4;
	shf.l.wrap.b32 	%r5286, %r5283, %r5284, 4;
	mov.b64 	%rd9623, {%r5285, %r5286};
	shl.b64 	%rd9624, %rd9620, 4;
	and.b32  	%r5287, %r5280, 8;
	setp.eq.s32 	%p1973, %r5287, 0;
	selp.b64 	%rd9625, 0, 1080, %p1973;
	and.b32  	%r5288, %r5280, 4;
	setp.eq.s32 	%p1974, %r5288, 0;
	xor.b64  	%rd9626, %rd9625, 540;
	selp.b64 	%rd9627, %rd9625, %rd9626, %p1974;
	and.b32  	%r5289, %r5280, 2;
	setp.eq.s32 	%p1975, %r5289, 0;
	xor.b64  	%rd9628, %rd9627, 270;
	selp.b64 	%rd9629, %rd9627, %rd9628, %p1975;
	and.b64  	%rd9630, %rd9622, 1;
	setp.eq.b64 	%p1976, %rd9630, 1;
	xor.b64  	%rd9631, %rd9629, 135;
	selp.b64 	%rd9632, %rd9631, %rd9629, %p1976;
	xor.b64  	%rd9633, %rd9632, %rd9624;
	and.b64  	%rd9634, %rd9022, 240;
	add.s64 	%rd9635, %rd1, %rd9634;
	ld.local.v2.u64 	{%rd9636, %rd9637}, [%rd9635];
	xor.b64  	%rd9638, %rd9633, %rd9636;
	xor.b64  	%rd9639, %rd9637, %rd9623;
	shr.u64 	%rd9640, %rd9639, 60;
	cvt.u32.u64 	%r5290, %rd9640;
	mov.b64 	{%r5291, %r5292}, %rd9638;
	mov.b64 	{%r5293, %r5294}, %rd9639;
	shf.l.wrap.b32 	%r5295, %r5292, %r5293, 4;
	shf.l.wrap.b32 	%r5296, %r5293, %r5294, 4;
	mov.b64 	%rd9641, {%r5295, %r5296};
	shl.b64 	%rd9642, %rd9638, 4;
	and.b32  	%r5297, %r5290, 8;
	setp.eq.s32 	%p1977, %r5297, 0;
	selp.b64 	%rd9643, 0, 1080, %p1977;
	and.b32  	%r5298, %r5290, 4;
	setp.eq.s32 	%p1978, %r5298, 0;
	xor.b64  	%rd9644, %rd9643, 540;
	selp.b64 	%rd9645, %rd9643, %rd9644, %p1978;
	and.b32  	%r5299, %r5290, 2;
	setp.eq.s32 	%p1979, %r5299, 0;
	xor.b64  	%rd9646, %rd9645, 270;
	selp.b64 	%rd9647, %rd9645, %rd9646, %p1979;
	and.b64  	%rd9648, %rd9640, 1;
	setp.eq.b64 	%p1980, %rd9648, 1;
	xor.b64  	%rd9649, %rd9647, 135;
	selp.b64 	%rd9650, %rd9649, %rd9647, %p1980;
	xor.b64  	%rd9651, %rd9650, %rd9642;
	shl.b64 	%rd9652, %rd9022, 4;
	and.b64  	%rd9653, %rd9652, 240;
	add.s64 	%rd9654, %rd1, %rd9653;
	ld.local.v2.u64 	{%rd9655, %rd9656}, [%rd9654];
	xor.b64  	%rd9657, %rd9651, %rd9655;
	xor.b64  	%rd9658, %rd9656, %rd9641;
	xor.b64  	%rd10303, %rd9657, %rd10303;
	xor.b64  	%rd10302, %rd9658, %rd10302;
$L__BB2_30:
	add.s32 	%r5300, %r1, 3840;
	setp.ge.s32 	%p1981, %r5300, %r2;
	@%p1981 bra 	$L__BB2_32;
	ld.global.nc.u64 	%rd9659, [%rd2+61440];
	ld.global.nc.u64 	%rd9660, [%rd2+61448];
	ld.global.nc.u64 	%rd9661, [%rd3+61440];
	ld.global.nc.u64 	%rd9662, [%rd3+61448];
	mov.b64 	%rd9663, 0;
	st.local.v2.u64 	[%rd1], {%rd9663, %rd9663};
	st.local.v2.u64 	[%rd1+16], {%rd9659, %rd9660};
	shl.b64 	%rd9664, %rd9659, 1;
	mov.b64 	{%r5301, %r5302}, %rd9660;
	mov.b64 	{%r5303, %r5304}, %rd9659;
	shf.l.wrap.b32 	%r5305, %r5304, %r5301, 1;
	shf.l.wrap.b32 	%r5306, %r5301, %r5302, 1;
	mov.b64 	%rd9665, {%r5305, %r5306};
	xor.b64  	%rd9666, %rd9664, 135;
	setp.lt.s64 	%p1982, %rd9660, 0;
	selp.b64 	%rd9667, %rd9666, %rd9664, %p1982;
	st.local.v2.u64 	[%rd1+32], {%rd9667, %rd9665};
	xor.b64  	%rd9668, %rd9659, %rd9667;
	xor.b64  	%rd9669, %rd9660, %rd9665;
	st.local.v2.u64 	[%rd1+48], {%rd9668, %rd9669};
	shl.b64 	%rd9670, %rd9667, 1;
	mov.b64 	{%r5307, %r5308}, %rd9667;
	mov.b64 	{%r5309, %r5310}, %rd9665;
	shf.l.wrap.b32 	%r5311, %r5308, %r5309, 1;
	shf.l.wrap.b32 	%r5312, %r5309, %r5310, 1;
	mov.b64 	%rd9671, {%r5311, %r5312};
	xor.b64  	%rd9672, %rd9670, 135;
	setp.lt.s64 	%p1983, %rd9665, 0;
	selp.b64 	%rd9673, %rd9672, %rd9670, %p1983;
	st.local.v2.u64 	[%rd1+64], {%rd9673, %rd9671};
	xor.b64  	%rd9674, %rd9659, %rd9673;
	xor.b64  	%rd9675, %rd9660, %rd9671;
	st.local.v2.u64 	[%rd1+80], {%rd9674, %rd9675};
	shl.b64 	%rd9676, %rd9668, 1;
	mov.b64 	{%r5313, %r5314}, %rd9668;
	mov.b64 	{%r5315, %r5316}, %rd9669;
	shf.l.wrap.b32 	%r5317, %r5314, %r5315, 1;
	shf.l.wrap.b32 	%r5318, %r5315, %r5316, 1;
	mov.b64 	%rd9677, {%r5317, %r5318};
	xor.b64  	%rd9678, %rd9676, 135;
	setp.lt.s64 	%p1984, %rd9669, 0;
	selp.b64 	%rd9679, %rd9678, %rd9676, %p1984;
	st.local.v2.u64 	[%rd1+96], {%rd9679, %rd9677};
	xor.b64  	%rd9680, %rd9659, %rd9679;
	xor.b64  	%rd9681, %rd9660, %rd9677;
	st.local.v2.u64 	[%rd1+112], {%rd9680, %rd9681};
	shl.b64 	%rd9682, %rd9673, 1;
	mov.b64 	{%r5319, %r5320}, %rd9673;
	mov.b64 	{%r5321, %r5322}, %rd9671;
	shf.l.wrap.b32 	%r5323, %r5320, %r5321, 1;
	shf.l.wrap.b32 	%r5324, %r5321, %r5322, 1;
	mov.b64 	%rd9683, {%r5323, %r5324};
	xor.b64  	%rd9684, %rd9682, 135;
	setp.lt.s64 	%p1985, %rd9671, 0;
	selp.b64 	%rd9685, %rd9684, %rd9682, %p1985;
	st.local.v2.u64 	[%rd1+128], {%rd9685, %rd9683};
	xor.b64  	%rd9686, %rd9659, %rd9685;
	xor.b64  	%rd9687, %rd9660, %rd9683;
	st.local.v2.u64 	[%rd1+144], {%rd9686, %rd9687};
	shl.b64 	%rd9688, %rd9674, 1;
	mov.b64 	{%r5325, %r5326}, %rd9674;
	mov.b64 	{%r5327, %r5328}, %rd9675;
	shf.l.wrap.b32 	%r5329, %r5326, %r5327, 1;
	shf.l.wrap.b32 	%r5330, %r5327, %r5328, 1;
	mov.b64 	%rd9689, {%r5329, %r5330};
	xor.b64  	%rd9690, %rd9688, 135;
	setp.lt.s64 	%p1986, %rd9675, 0;
	selp.b64 	%rd9691, %rd9690, %rd9688, %p1986;
	st.local.v2.u64 	[%rd1+160], {%rd9691, %rd9689};
	xor.b64  	%rd9692, %rd9659, %rd9691;
	xor.b64  	%rd9693, %rd9660, %rd9689;
	st.local.v2.u64 	[%rd1+176], {%rd9692, %rd9693};
	shl.b64 	%rd9694, %rd9679, 1;
	mov.b64 	{%r5331, %r5332}, %rd9679;
	mov.b64 	{%r5333, %r5334}, %rd9677;
	shf.l.wrap.b32 	%r5335, %r5332, %r5333, 1;
	shf.l.wrap.b32 	%r5336, %r5333, %r5334, 1;
	mov.b64 	%rd9695, {%r5335, %r5336};
	xor.b64  	%rd9696, %rd9694, 135;
	setp.lt.s64 	%p1987, %rd9677, 0;
	selp.b64 	%rd9697, %rd9696, %rd9694, %p1987;
	st.local.v2.u64 	[%rd1+192], {%rd9697, %rd9695};
	xor.b64  	%rd9698, %rd9659, %rd9697;
	xor.b64  	%rd9699, %rd9660, %rd9695;
	st.local.v2.u64 	[%rd1+208], {%rd9698, %rd9699};
	shl.b64 	%rd9700, %rd9680, 1;
	mov.b64 	{%r5337, %r5338}, %rd9680;
	mov.b64 	{%r5339, %r5340}, %rd9681;
	shf.l.wrap.b32 	%r5341, %r5338, %r5339, 1;
	shf.l.wrap.b32 	%r5342, %r5339, %r5340, 1;
	mov.b64 	%rd9701, {%r5341, %r5342};
	xor.b64  	%rd9702, %rd9700, 135;
	setp.lt.s64 	%p1988, %rd9681, 0;
	selp.b64 	%rd9703, %rd9702, %rd9700, %p1988;
	st.local.v2.u64 	[%rd1+224], {%rd9703, %rd9701};
	xor.b64  	%rd9704, %rd9659, %rd9703;
	xor.b64  	%rd9705, %rd9660, %rd9701;
	st.local.v2.u64 	[%rd1+240], {%rd9704, %rd9705};
	shr.u64 	%rd9706, %rd9662, 56;
	and.b64  	%rd9707, %rd9706, 240;
	add.s64 	%rd9708, %rd1, %rd9707;
	ld.local.v2.u64 	{%rd9709, %rd9710}, [%rd9708];
	shr.u64 	%rd9711, %rd9710, 60;
	cvt.u32.u64 	%r5343, %rd9711;
	mov.b64 	{%r5344, %r5345}, %rd9710;
	mov.b64 	{%r5346, %r5347}, %rd9709;
	shf.l.wrap.b32 	%r5348, %r5347, %r5344, 4;
	shf.l.wrap.b32 	%r5349, %r5344, %r5345, 4;
	mov.b64 	%rd9712, {%r5348, %r5349};
	shl.b64 	%rd9713, %rd9709, 4;
	and.b32  	%r5350, %r5343, 8;
	setp.eq.s32 	%p1989, %r5350, 0;
	selp.b64 	%rd9714, 0, 1080, %p1989;
	and.b32  	%r5351, %r5343, 4;
	setp.eq.s32 	%p1990, %r5351, 0;
	xor.b64  	%rd9715, %rd9714, 540;
	selp.b64 	%rd9716, %rd9714, %rd9715, %p1990;
	and.b32  	%r5352, %r5343, 2;
	setp.eq.s32 	%p1991, %r5352, 0;
	xor.b64  	%rd9717, %rd9716, 270;
	selp.b64 	%rd9718, %rd9716, %rd9717, %p1991;
	and.b64  	%rd9719, %rd9711, 1;
	setp.eq.b64 	%p1992, %rd9719, 1;
	xor.b64  	%rd9720, %rd9718, 135;
	selp.b64 	%rd9721, %rd9720, %rd9718, %p1992;
	xor.b64  	%rd9722, %rd9721, %rd9713;
	shr.u64 	%rd9723, %rd9662, 52;
	and.b64  	%rd9724, %rd9723, 240;
	add.s64 	%rd9725, %rd1, %rd9724;
	ld.local.v2.u64 	{%rd9726, %rd9727}, [%rd9725];
	xor.b64  	%rd9728, %rd9722, %rd9726;
	xor.b64  	%rd9729, %rd9727, %rd9712;
	shr.u64 	%rd9730, %rd9729, 60;
	cvt.u32.u64 	%r5353, %rd9730;
	mov.b64 	{%r5354, %r5355}, %rd9728;
	mov.b64 	{%r5356, %r5357}, %rd9729;
	shf.l.wrap.b32 	%r5358, %r5355, %r5356, 4;
	shf.l.wrap.b32 	%r5359, %r5356, %r5357, 4;
	mov.b64 	%rd9731, {%r5358, %r5359};
	shl.b64 	%rd9732, %rd9728, 4;
	and.b32  	%r5360, %r5353, 8;
	setp.eq.s32 	%p1993, %r5360, 0;
	selp.b64 	%rd9733, 0, 1080, %p1993;
	and.b32  	%r5361, %r5353, 4;
	setp.eq.s32 	%p1994, %r5361, 0;
	xor.b64  	%rd9734, %rd9733, 540;
	selp.b64 	%rd9735, %rd9733, %rd9734, %p1994;
	and.b32  	%r5362, %r5353, 2;
	setp.eq.s32 	%p1995, %r5362, 0;
	xor.b64  	%rd9736, %rd9735, 270;
	selp.b64 	%rd9737, %rd9735, %rd9736, %p1995;
	and.b64  	%rd9738, %rd9730, 1;
	setp.eq.b64 	%p1996, %rd9738, 1;
	xor.b64  	%rd9739, %rd9737, 135;
	selp.b64 	%rd9740, %rd9739, %rd9737, %p1996;
	xor.b64  	%rd9741, %rd9740, %rd9732;
	shr.u64 	%rd9742, %rd9662, 48;
	and.b64  	%rd9743, %rd9742, 240;
	add.s64 	%rd9744, %rd1, %rd9743;
	ld.local.v2.u64 	{%rd9745, %rd9746}, [%rd9744];
	xor.b64  	%rd9747, %rd9741, %rd9745;
	xor.b64  	%rd9748, %rd9746, %rd9731;
	shr.u64 	%rd9749, %rd9748, 60;
	cvt.u32.u64 	%r5363, %rd9749;
	mov.b64 	{%r5364, %r5365}, %rd9747;
	mov.b64 	{%r5366, %r5367}, %rd9748;
	shf.l.wrap.b32 	%r5368, %r5365, %r5366, 4;
	shf.l.wrap.b32 	%r5369, %r5366, %r5367, 4;
	mov.b64 	%rd9750, {%r5368, %r5369};
	shl.b64 	%rd9751, %rd9747, 4;
	and.b32  	%r5370, %r5363, 8;
	setp.eq.s32 	%p1997, %r5370, 0;
	selp.b64 	%rd9752, 0, 1080, %p1997;
	and.b32  	%r5371, %r5363, 4;
	setp.eq.s32 	%p1998, %r5371, 0;
	xor.b64  	%rd9753, %rd9752, 540;
	selp.b64 	%rd9754, %rd9752, %rd9753, %p1998;
	and.b32  	%r5372, %r5363, 2;
	setp.eq.s32 	%p1999, %r5372, 0;
	xor.b64  	%rd9755, %rd9754, 270;
	selp.b64 	%rd9756, %rd9754, %rd9755, %p1999;
	and.b64  	%rd9757, %rd9749, 1;
	setp.eq.b64 	%p2000, %rd9757, 1;
	xor.b64  	%rd9758, %rd9756, 135;
	selp.b64 	%rd9759, %rd9758, %rd9756, %p2000;
	xor.b64  	%rd9760, %rd9759, %rd9751;
	shr.u64 	%rd9761, %rd9662, 44;
	and.b64  	%rd9762, %rd9761, 240;
	add.s64 	%rd9763, %rd1, %rd9762;
	ld.local.v2.u64 	{%rd9764, %rd9765}, [%rd9763];
	xor.b64  	%rd9766, %rd9760, %rd9764;
	xor.b64  	%rd9767, %rd9765, %rd9750;
	shr.u64 	%rd9768, %rd9767, 60;
	cvt.u32.u64 	%r5373, %rd9768;
	mov.b64 	{%r5374, %r5375}, %rd9766;
	mov.b64 	{%r5376, %r5377}, %rd9767;
	shf.l.wrap.b32 	%r5378, %r5375, %r5376, 4;
	shf.l.wrap.b32 	%r5379, %r5376, %r5377, 4;
	mov.b64 	%rd9769, {%r5378, %r5379};
	shl.b64 	%rd9770, %rd9766, 4;
	and.b32  	%r5380, %r5373, 8;
	setp.eq.s32 	%p2001, %r5380, 0;
	selp.b64 	%rd9771, 0, 1080, %p2001;
	and.b32  	%r5381, %r5373, 4;
	setp.eq.s32 	%p2002, %r5381, 0;
	xor.b64  	%rd9772, %rd9771, 540;
	selp.b64 	%rd9773, %rd9771, %rd9772, %p2002;
	and.b32  	%r5382, %r5373, 2;
	setp.eq.s32 	%p2003, %r5382, 0;
	xor.b64  	%rd9774, %rd9773, 270;
	selp.b64 	%rd9775, %rd9773, %rd9774, %p2003;
	and.b64  	%rd9776, %rd9768, 1;
	setp.eq.b64 	%p2004, %rd9776, 1;
	xor.b64  	%rd9777, %rd9775, 135;
	selp.b64 	%rd9778, %rd9777, %rd9775, %p2004;
	xor.b64  	%rd9779, %rd9778, %rd9770;
	shr.u64 	%rd9780, %rd9662, 40;
	and.b64  	%rd9781, %rd9780, 240;
	add.s64 	%rd9782, %rd1, %rd9781;
	ld.local.v2.u64 	{%rd9783, %rd9784}, [%rd9782];
	xor.b64  	%rd9785, %rd9779, %rd9783;
	xor.b64  	%rd9786, %rd9784, %rd9769;
	shr.u64 	%rd9787, %rd9786, 60;
	cvt.u32.u64 	%r5383, %rd9787;
	mov.b64 	{%r5384, %r5385}, %rd9785;
	mov.b64 	{%r5386, %r5387}, %rd9786;
	shf.l.wrap.b32 	%r5388, %r5385, %r5386, 4;
	shf.l.wrap.b32 	%r5389, %r5386, %r5387, 4;
	mov.b64 	%rd9788, {%r5388, %r5389};
	shl.b64 	%rd9789, %rd9785, 4;
	and.b32  	%r5390, %r5383, 8;
	setp.eq.s32 	%p2005, %r5390, 0;
	selp.b64 	%rd9790, 0, 1080, %p2005;
	and.b32  	%r5391, %r5383, 4;
	setp.eq.s32 	%p2006, %r5391, 0;
	xor.b64  	%rd9791, %rd9790, 540;
	selp.b64 	%rd9792, %rd9790, %rd9791, %p2006;
	and.b32  	%r5392, %r5383, 2;
	setp.eq.s32 	%p2007, %r5392, 0;
	xor.b64  	%rd9793, %rd9792, 270;
	selp.b64 	%rd9794, %rd9792, %rd9793, %p2007;
	and.b64  	%rd9795, %rd9787, 1;
	setp.eq.b64 	%p2008, %rd9795, 1;
	xor.b64  	%rd9796, %rd9794, 135;
	selp.b64 	%rd9797, %rd9796, %rd9794, %p2008;
	xor.b64  	%rd9798, %rd9797, %rd9789;
	shr.u64 	%rd9799, %rd9662, 36;
	and.b64  	%rd9800, %rd9799, 240;
	add.s64 	%rd9801, %rd1, %rd9800;
	ld.local.v2.u64 	{%rd9802, %rd9803}, [%rd9801];
	xor.b64  	%rd9804, %rd9798, %rd9802;
	xor.b64  	%rd9805, %rd9803, %rd9788;
	shr.u64 	%rd9806, %rd9805, 60;
	cvt.u32.u64 	%r5393, %rd9806;
	mov.b64 	{%r5394, %r5395}, %rd9804;
	mov.b64 	{%r5396, %r5397}, %rd9805;
	shf.l.wrap.b32 	%r5398, %r5395, %r5396, 4;
	shf.l.wrap.b32 	%r5399, %r5396, %r5397, 4;
	mov.b64 	%rd9807, {%r5398, %r5399};
	shl.b64 	%rd9808, %rd9804, 4;
	and.b32  	%r5400, %r5393, 8;
	setp.eq.s32 	%p2009, %r5400, 0;
	selp.b64 	%rd9809, 0, 1080, %p2009;
	and.b32  	%r5401, %r5393, 4;
	setp.eq.s32 	%p2010, %r5401, 0;
	xor.b64  	%rd9810, %rd9809, 540;
	selp.b64 	%rd9811, %rd9809, %rd9810, %p2010;
	and.b32  	%r5402, %r5393, 2;
	setp.eq.s32 	%p2011, %r5402, 0;
	xor.b64  	%rd9812, %rd9811, 270;
	selp.b64 	%rd9813, %rd9811, %rd9812, %p2011;
	and.b64  	%rd9814, %rd9806, 1;
	setp.eq.b64 	%p2012, %rd9814, 1;
	xor.b64  	%rd9815, %rd9813, 135;
	selp.b64 	%rd9816, %rd9815, %rd9813, %p2012;
	xor.b64  	%rd9817, %rd9816, %rd9808;
	shr.u64 	%rd9818, %rd9662, 32;
	and.b64  	%rd9819, %rd9818, 240;
	add.s64 	%rd9820, %rd1, %rd9819;
	ld.local.v2.u64 	{%rd9821, %rd9822}, [%rd9820];
	xor.b64  	%rd9823, %rd9817, %rd9821;
	xor.b64  	%rd9824, %rd9822, %rd9807;
	shr.u64 	%rd9825, %rd9824, 60;
	cvt.u32.u64 	%r5403, %rd9825;
	mov.b64 	{%r5404, %r5405}, %rd9823;
	mov.b64 	{%r5406, %r5407}, %rd9824;
	shf.l.wrap.b32 	%r5408, %r5405, %r5406, 4;
	shf.l.wrap.b32 	%r5409, %r5406, %r5407, 4;
	mov.b64 	%rd9826, {%r5408, %r5409};
	shl.b64 	%rd9827, %rd9823, 4;
	and.b32  	%r5410, %r5403, 8;
	setp.eq.s32 	%p2013, %r5410, 0;
	selp.b64 	%rd9828, 0, 1080, %p2013;
	and.b32  	%r5411, %r5403, 4;
	setp.eq.s32 	%p2014, %r5411, 0;
	xor.b64  	%rd9829, %rd9828, 540;
	selp.b64 	%rd9830, %rd9828, %rd9829, %p2014;
	and.b32  	%r5412, %r5403, 2;
	setp.eq.s32 	%p2015, %r5412, 0;
	xor.b64  	%rd9831, %rd9830, 270;
	selp.b64 	%rd9832, %rd9830, %rd9831, %p2015;
	and.b64  	%rd9833, %rd9825, 1;
	setp.eq.b64 	%p2016, %rd9833, 1;
	xor.b64  	%rd9834, %rd9832, 135;
	selp.b64 	%rd9835, %rd9834, %rd9832, %p2016;
	xor.b64  	%rd9836, %rd9835, %rd9827;
	shr.u64 	%rd9837, %rd9662, 28;
	and.b64  	%rd9838, %rd9837, 240;
	add.s64 	%rd9839, %rd1, %rd9838;
	ld.local.v2.u64 	{%rd9840, %rd9841}, [%rd9839];
	xor.b64  	%rd9842, %rd9836, %rd9840;
	xor.b64  	%rd9843, %rd9841, %rd9826;
	shr.u64 	%rd9844, %rd9843, 60;
	cvt.u32.u64 	%r5413, %rd9844;
	mov.b64 	{%r5414, %r5415}, %rd9842;
	mov.b64 	{%r5416, %r5417}, %rd9843;
	shf.l.wrap.b32 	%r5418, %r5415, %r5416, 4;
	shf.l.wrap.b32 	%r5419, %r5416, %r5417, 4;
	mov.b64 	%rd9845, {%r5418, %r5419};
	shl.b64 	%rd9846, %rd9842, 4;
	and.b32  	%r5420, %r5413, 8;
	setp.eq.s32 	%p2017, %r5420, 0;
	selp.b64 	%rd9847, 0, 1080, %p2017;
	and.b32  	%r5421, %r5413, 4;
	setp.eq.s32 	%p2018, %r5421, 0;
	xor.b64  	%rd9848, %rd9847, 540;
	selp.b64 	%rd9849, %rd9847, %rd9848, %p2018;
	and.b32  	%r5422, %r5413, 2;
	setp.eq.s32 	%p2019, %r5422, 0;
	xor.b64  	%rd9850, %rd9849, 270;
	selp.b64 	%rd9851, %rd9849, %rd9850, %p2019;
	and.b64  	%rd9852, %rd9844, 1;
	setp.eq.b64 	%p2020, %rd9852, 1;
	xor.b64  	%rd9853, %rd9851, 135;
	selp.b64 	%rd9854, %rd9853, %rd9851, %p2020;
	xor.b64  	%rd9855, %rd9854, %rd9846;
	shr.u64 	%rd9856, %rd9662, 24;
	and.b64  	%rd9857, %rd9856, 240;
	add.s64 	%rd9858, %rd1, %rd9857;
	ld.local.v2.u64 	{%rd9859, %rd9860}, [%rd9858];
	xor.b64  	%rd9861, %rd9855, %rd9859;
	xor.b64  	%rd9862, %rd9860, %rd9845;
	shr.u64 	%rd9863, %rd9862, 60;
	cvt.u32.u64 	%r5423, %rd9863;
	mov.b64 	{%r5424, %r5425}, %rd9861;
	mov.b64 	{%r5426, %r5427}, %rd9862;
	shf.l.wrap.b32 	%r5428, %r5425, %r5426, 4;
	shf.l.wrap.b32 	%r5429, %r5426, %r5427, 4;
	mov.b64 	%rd9864, {%r5428, %r5429};
	shl.b64 	%rd9865, %rd9861, 4;
	and.b32  	%r5430, %r5423, 8;
	setp.eq.s32 	%p2021, %r5430, 0;
	selp.b64 	%rd9866, 0, 1080, %p2021;
	and.b32  	%r5431, %r5423, 4;
	setp.eq.s32 	%p2022, %r5431, 0;
	xor.b64  	%rd9867, %rd9866, 540;
	selp.b64 	%rd9868, %rd9866, %rd9867, %p2022;
	and.b32  	%r5432, %r5423, 2;
	setp.eq.s32 	%p2023, %r5432, 0;
	xor.b64  	%rd9869, %rd9868, 270;
	selp.b64 	%rd9870, %rd9868, %rd9869, %p2023;
	and.b64  	%rd9871, %rd9863, 1;
	setp.eq.b64 	%p2024, %rd9871, 1;
	xor.b64  	%rd9872, %rd9870, 135;
	selp.b64 	%rd9873, %rd9872, %rd9870, %p2024;
	xor.b64  	%rd9874, %rd9873, %rd9865;
	shr.u64 	%rd9875, %rd9662, 20;
	and.b64  	%rd9876, %rd9875, 240;
	add.s64 	%rd9877, %rd1, %rd9876;
	ld.local.v2.u64 	{%rd9878, %rd9879}, [%rd9877];
	xor.b64  	%rd9880, %rd9874, %rd9878;
	xor.b64  	%rd9881, %rd9879, %rd9864;
	shr.u64 	%rd9882, %rd9881, 60;
	cvt.u32.u64 	%r5433, %rd9882;
	mov.b64 	{%r5434, %r5435}, %rd9880;
	mov.b64 	{%r5436, %r5437}, %rd9881;
	shf.l.wrap.b32 	%r5438, %r5435, %r5436, 4;
	shf.l.wrap.b32 	%r5439, %r5436, %r5437, 4;
	mov.b64 	%rd9883, {%r5438, %r5439};
	shl.b64 	%rd9884, %rd9880, 4;
	and.b32  	%r5440, %r5433, 8;
	setp.eq.s32 	%p2025, %r5440, 0;
	selp.b64 	%rd9885, 0, 1080, %p2025;
	and.b32  	%r5441, %r5433, 4;
	setp.eq.s32 	%p2026, %r5441, 0;
	xor.b64  	%rd9886, %rd9885, 540;
	selp.b64 	%rd9887, %rd9885, %rd9886, %p2026;
	and.b32  	%r5442, %r5433, 2;
	setp.eq.s32 	%p2027, %r5442, 0;
	xor.b64  	%rd9888, %rd9887, 270;
	selp.b64 	%rd9889, %rd9887, %rd9888, %p2027;
	and.b64  	%rd9890, %rd9882, 1;
	setp.eq.b64 	%p2028, %rd9890, 1;
	xor.b64  	%rd9891, %rd9889, 135;
	selp.b64 	%rd9892, %rd9891, %rd9889, %p2028;
	xor.b64  	%rd9893, %rd9892, %rd9884;
	shr.u64 	%rd9894, %rd9662, 16;
	and.b64  	%rd9895, %rd9894, 240;
	add.s64 	%rd9896, %rd1, %rd9895;
	ld.local.v2.u64 	{%rd9897, %rd9898}, [%rd9896];
	xor.b64  	%rd9899, %rd9893, %rd9897;
	xor.b64  	%rd9900, %rd9898, %rd9883;
	shr.u64 	%rd9901, %rd9900, 60;
	cvt.u32.u64 	%r5443, %rd9901;
	mov.b64 	{%r5444, %r5445}, %rd9899;
	mov.b64 	{%r5446, %r5447}, %rd9900;
	shf.l.wrap.b32 	%r5448, %r5445, %r5446, 4;
	shf.l.wrap.b32 	%r5449, %r5446, %r5447, 4;
	mov.b64 	%rd9902, {%r5448, %r5449};
	shl.b64 	%rd9903, %rd9899, 4;
	and.b32  	%r5450, %r5443, 8;
	setp.eq.s32 	%p2029, %r5450, 0;
	selp.b64 	%rd9904, 0, 1080, %p2029;
	and.b32  	%r5451, %r5443, 4;
	setp.eq.s32 	%p2030, %r5451, 0;
	xor.b64  	%rd9905, %rd9904, 540;
	selp.b64 	%rd9906, %rd9904, %rd9905, %p2030;
	and.b32  	%r5452, %r5443, 2;
	setp.eq.s32 	%p2031, %r5452, 0;
	xor.b64  	%rd9907, %rd9906, 270;
	selp.b64 	%rd9908, %rd9906, %rd9907, %p2031;
	and.b64  	%rd9909, %rd9901, 1;
	setp.eq.b64 	%p2032, %rd9909, 1;
	xor.b64  	%rd9910, %rd9908, 135;
	selp.b64 	%rd9911, %rd9910, %rd9908, %p2032;
	xor.b64  	%rd9912, %rd9911, %rd9903;
	shr.u64 	%rd9913, %rd9662, 12;
	and.b64  	%rd9914, %rd9913, 240;
	add.s64 	%rd9915, %rd1, %rd9914;
	ld.local.v2.u64 	{%rd9916, %rd9917}, [%rd9915];
	xor.b64  	%rd9918, %rd9912, %rd9916;
	xor.b64  	%rd9919, %rd9917, %rd9902;
	shr.u64 	%rd9920, %rd9919, 60;
	cvt.u32.u64 	%r5453, %rd9920;
	mov.b64 	{%r5454, %r5455}, %rd9918;
	mov.b64 	{%r5456, %r5457}, %rd9919;
	shf.l.wrap.b32 	%r5458, %r5455, %r5456, 4;
	shf.l.wrap.b32 	%r5459, %r5456, %r5457, 4;
	mov.b64 	%rd9921, {%r5458, %r5459};
	shl.b64 	%rd9922, %rd9918, 4;
	and.b32  	%r5460, %r5453, 8;
	setp.eq.s32 	%p2033, %r5460, 0;
	selp.b64 	%rd9923, 0, 1080, %p2033;
	and.b32  	%r5461, %r5453, 4;
	setp.eq.s32 	%p2034, %r5461, 0;
	xor.b64  	%rd9924, %rd9923, 540;
	selp.b64 	%rd9925, %rd9923, %rd9924, %p2034;
	and.b32  	%r5462, %r5453, 2;
	setp.eq.s32 	%p2035, %r5462, 0;
	xor.b64  	%rd9926, %rd9925, 270;
	selp.b64 	%rd9927, %rd9925, %rd9926, %p2035;
	and.b64  	%rd9928, %rd9920, 1;
	setp.eq.b64 	%p2036, %rd9928, 1;
	xor.b64  	%rd9929, %rd9927, 135;
	selp.b64 	%rd9930, %rd9929, %rd9927, %p2036;
	xor.b64  	%rd9931, %rd9930, %rd9922;
	shr.u64 	%rd9932, %rd9662, 8;
	and.b64  	%rd9933, %rd9932, 240;
	add.s64 	%rd9934, %rd1, %rd9933;
	ld.local.v2.u64 	{%rd9935, %rd9936}, [%rd9934];
	xor.b64  	%rd9937, %rd9931, %rd9935;
	xor.b64  	%rd9938, %rd9936, %rd9921;
	shr.u64 	%rd9939, %rd9938, 60;
	cvt.u32.u64 	%r5463, %rd9939;
	mov.b64 	{%r5464, %r5465}, %rd9937;
	mov.b64 	{%r5466, %r5467}, %rd9938;
	shf.l.wrap.b32 	%r5468, %r5465, %r5466, 4;
	shf.l.wrap.b32 	%r5469, %r5466, %r5467, 4;
	mov.b64 	%rd9940, {%r5468, %r5469};
	shl.b64 	%rd9941, %rd9937, 4;
	and.b32  	%r5470, %r5463, 8;
	setp.eq.s32 	%p2037, %r5470, 0;
	selp.b64 	%rd9942, 0, 1080, %p2037;
	and.b32  	%r5471, %r5463, 4;
	setp.eq.s32 	%p2038, %r5471, 0;
	xor.b64  	%rd9943, %rd9942, 540;
	selp.b64 	%rd9944, %rd9942, %rd9943, %p2038;
	and.b32  	%r5472, %r5463, 2;
	setp.eq.s32 	%p2039, %r5472, 0;
	xor.b64  	%rd9945, %rd9944, 270;
	selp.b64 	%rd9946, %rd9944, %rd9945, %p2039;
	and.b64  	%rd9947, %rd9939, 1;
	setp.eq.b64 	%p2040, %rd9947, 1;
	xor.b64  	%rd9948, %rd9946, 135;
	selp.b64 	%rd9949, %rd9948, %rd9946, %p2040;
	xor.b64  	%rd9950, %rd9949, %rd9941;
	shr.u64 	%rd9951, %rd9662, 4;
	and.b64  	%rd9952, %rd9951, 240;
	add.s64 	%rd9953, %rd1, %rd9952;
	ld.local.v2.u64 	{%rd9954, %rd9955}, [%rd9953];
	xor.b64  	%rd9956, %rd9950, %rd9954;
	xor.b64  	%rd9957, %rd9955, %rd9940;
	shr.u64 	%rd9958, %rd9957, 60;
	cvt.u32.u64 	%r5473, %rd9958;
	mov.b64 	{%r5474, %r5475}, %rd9956;
	mov.b64 	{%r5476, %r5477}, %rd9957;
	shf.l.wrap.b32 	%r5478, %r5475, %r5476, 4;
	shf.l.wrap.b32 	%r5479, %r5476, %r5477, 4;
	mov.b64 	%rd9959, {%r5478, %r5479};
	shl.b64 	%rd9960, %rd9956, 4;
	and.b32  	%r5480, %r5473, 8;
	setp.eq.s32 	%p2041, %r5480, 0;
	selp.b64 	%rd9961, 0, 1080, %p2041;
	and.b32  	%r5481, %r5473, 4;
	setp.eq.s32 	%p2042, %r5481, 0;
	xor.b64  	%rd9962, %rd9961, 540;
	selp.b64 	%rd9963, %rd9961, %rd9962, %p2042;
	and.b32  	%r5482, %r5473, 2;
	setp.eq.s32 	%p2043, %r5482, 0;
	xor.b64  	%rd9964, %rd9963, 270;
	selp.b64 	%rd9965, %rd9963, %rd9964, %p2043;
	and.b64  	%rd9966, %rd9958, 1;
	setp.eq.b64 	%p2044, %rd9966, 1;
	xor.b64  	%rd9967, %rd9965, 135;
	selp.b64 	%rd9968, %rd9967, %rd9965, %p2044;
	xor.b64  	%rd9969, %rd9968, %rd9960;
	and.b64  	%rd9970, %rd9662, 240;
	add.s64 	%rd9971, %rd1, %rd9970;
	ld.local.v2.u64 	{%rd9972, %rd9973}, [%rd9971];
	xor.b64  	%rd9974, %rd9969, %rd9972;
	xor.b64  	%rd9975, %rd9973, %rd9959;
	shr.u64 	%rd9976, %rd9975, 60;
	cvt.u32.u64 	%r5483, %rd9976;
	mov.b64 	{%r5484, %r5485}, %rd9974;
	mov.b64 	{%r5486, %r5487}, %rd9975;
	shf.l.wrap.b32 	%r5488, %r5485, %r5486, 4;
	shf.l.wrap.b32 	%r5489, %r5486, %r5487, 4;
	mov.b64 	%rd9977, {%r5488, %r5489};
	shl.b64 	%rd9978, %rd9974, 4;
	and.b32  	%r5490, %r5483, 8;
	setp.eq.s32 	%p2045, %r5490, 0;
	selp.b64 	%rd9979, 0, 1080, %p2045;
	and.b32  	%r5491, %r5483, 4;
	setp.eq.s32 	%p2046, %r5491, 0;
	xor.b64  	%rd9980, %rd9979, 540;
	selp.b64 	%rd9981, %rd9979, %rd9980, %p2046;
	and.b32  	%r5492, %r5483, 2;
	setp.eq.s32 	%p2047, %r5492, 0;
	xor.b64  	%rd9982, %rd9981, 270;
	selp.b64 	%rd9983, %rd9981, %rd9982, %p2047;
	and.b64  	%rd9984, %rd9976, 1;
	setp.eq.b64 	%p2048, %rd9984, 1;
	xor.b64  	%rd9985, %rd9983, 135;
	selp.b64 	%rd9986, %rd9985, %rd9983, %p2048;
	xor.b64  	%rd9987, %rd9986, %rd9978;
	shl.b64 	%rd9988, %rd9662, 4;
	and.b64  	%rd9989, %rd9988, 240;
	add.s64 	%rd9990, %rd1, %rd9989;
	ld.local.v2.u64 	{%rd9991, %rd9992}, [%rd9990];
	xor.b64  	%rd9993, %rd9987, %rd9991;
	xor.b64  	%rd9994, %rd9992, %rd9977;
	shr.u64 	%rd9995, %rd9994, 60;
	cvt.u32.u64 	%r5493, %rd9995;
	mov.b64 	{%r5494, %r5495}, %rd9993;
	mov.b64 	{%r5496, %r5497}, %rd9994;
	shf.l.wrap.b32 	%r5498, %r5495, %r5496, 4;
	shf.l.wrap.b32 	%r5499, %r5496, %r5497, 4;
	mov.b64 	%rd9996, {%r5498, %r5499};
	shl.b64 	%rd9997, %rd9993, 4;
	and.b32  	%r5500, %r5493, 8;
	setp.eq.s32 	%p2049, %r5500, 0;
	selp.b64 	%rd9998, 0, 1080, %p2049;
	and.b32  	%r5501, %r5493, 4;
	setp.eq.s32 	%p2050, %r5501, 0;
	xor.b64  	%rd9999, %rd9998, 540;
	selp.b64 	%rd10000, %rd9998, %rd9999, %p2050;
	and.b32  	%r5502, %r5493, 2;
	setp.eq.s32 	%p2051, %r5502, 0;
	xor.b64  	%rd10001, %rd10000, 270;
	selp.b64 	%rd10002, %rd10000, %rd10001, %p2051;
	and.b64  	%rd10003, %rd9995, 1;
	setp.eq.b64 	%p2052, %rd10003, 1;
	xor.b64  	%rd10004, %rd10002, 135;
	selp.b64 	%rd10005, %rd10004, %rd10002, %p2052;
	xor.b64  	%rd10006, %rd10005, %rd9997;
	shr.u64 	%rd10007, %rd9661, 56;
	and.b64  	%rd10008, %rd10007, 240;
	add.s64 	%rd10009, %rd1, %rd10008;
	ld.local.v2.u64 	{%rd10010, %rd10011}, [%rd10009];
	xor.b64  	%rd10012, %rd10006, %rd10010;
	xor.b64  	%rd10013, %rd10011, %rd9996;
	shr.u64 	%rd10014, %rd10013, 60;
	cvt.u32.u64 	%r5503, %rd10014;
	mov.b64 	{%r5504, %r5505}, %rd10012;
	mov.b64 	{%r5506, %r5507}, %rd10013;
	shf.l.wrap.b32 	%r5508, %r5505, %r5506, 4;
	shf.l.wrap.b32 	%r5509, %r5506, %r5507, 4;
	mov.b64 	%rd10015, {%r5508, %r5509};
	shl.b64 	%rd10016, %rd10012, 4;
	and.b32  	%r5510, %r5503, 8;
	setp.eq.s32 	%p2053, %r5510, 0;
	selp.b64 	%rd10017, 0, 1080, %p2053;
	and.b32  	%r5511, %r5503, 4;
	setp.eq.s32 	%p2054, %r5511, 0;
	xor.b64  	%rd10018, %rd10017, 540;
	selp.b64 	%rd10019, %rd10017, %rd10018, %p2054;
	and.b32  	%r5512, %r5503, 2;
	setp.eq.s32 	%p2055, %r5512, 0;
	xor.b64  	%rd10020, %rd10019, 270;
	selp.b64 	%rd10021, %rd10019, %rd10020, %p2055;
	and.b64  	%rd10022, %rd10014, 1;
	setp.eq.b64 	%p2056, %rd10022, 1;
	xor.b64  	%rd10023, %rd10021, 135;
	selp.b64 	%rd10024, %rd10023, %rd10021, %p2056;
	xor.b64  	%rd10025, %rd10024, %rd10016;
	shr.u64 	%rd10026, %rd9661, 52;
	and.b64  	%rd10027, %rd10026, 240;
	add.s64 	%rd10028, %rd1, %rd10027;
	ld.local.v2.u64 	{%rd10029, %rd10030}, [%rd10028];
	xor.b64  	%rd10031, %rd10025, %rd10029;
	xor.b64  	%rd10032, %rd10030, %rd10015;
	shr.u64 	%rd10033, %rd10032, 60;
	cvt.u32.u64 	%r5513, %rd10033;
	mov.b64 	{%r5514, %r5515}, %rd10031;
	mov.b64 	{%r5516, %r5517}, %rd10032;
	shf.l.wrap.b32 	%r5518, %r5515, %r5516, 4;
	shf.l.wrap.b32 	%r5519, %r5516, %r5517, 4;
	mov.b64 	%rd10034, {%r5518, %r5519};
	shl.b64 	%rd10035, %rd10031, 4;
	and.b32  	%r5520, %r5513, 8;
	setp.eq.s32 	%p2057, %r5520, 0;
	selp.b64 	%rd10036, 0, 1080, %p2057;
	and.b32  	%r5521, %r5513, 4;
	setp.eq.s32 	%p2058, %r5521, 0;
	xor.b64  	%rd10037, %rd10036, 540;
	selp.b64 	%rd10038, %rd10036, %rd10037, %p2058;
	and.b32  	%r5522, %r5513, 2;
	setp.eq.s32 	%p2059, %r5522, 0;
	xor.b64  	%rd10039, %rd10038, 270;
	selp.b64 	%rd10040, %rd10038, %rd10039, %p2059;
	and.b64  	%rd10041, %rd10033, 1;
	setp.eq.b64 	%p2060, %rd10041, 1;
	xor.b64  	%rd10042, %rd10040, 135;
	selp.b64 	%rd10043, %rd10042, %rd10040, %p2060;
	xor.b64  	%rd10044, %rd10043, %rd10035;
	shr.u64 	%rd10045, %rd9661, 48;
	and.b64  	%rd10046, %rd10045, 240;
	add.s64 	%rd10047, %rd1, %rd10046;
	ld.local.v2.u64 	{%rd10048, %rd10049}, [%rd10047];
	xor.b64  	%rd10050, %rd10044, %rd10048;
	xor.b64  	%rd10051, %rd10049, %rd10034;
	shr.u64 	%rd10052, %rd10051, 60;
	cvt.u32.u64 	%r5523, %rd10052;
	mov.b64 	{%r5524, %r5525}, %rd10050;
	mov.b64 	{%r5526, %r5527}, %rd10051;
	shf.l.wrap.b32 	%r5528, %r5525, %r5526, 4;
	shf.l.wrap.b32 	%r5529, %r5526, %r5527, 4;
	mov.b64 	%rd10053, {%r5528, %r5529};
	shl.b64 	%rd10054, %rd10050, 4;
	and.b32  	%r5530, %r5523, 8;
	setp.eq.s32 	%p2061, %r5530, 0;
	selp.b64 	%rd10055, 0, 1080, %p2061;
	and.b32  	%r5531, %r5523, 4;
	setp.eq.s32 	%p2062, %r5531, 0;
	xor.b64  	%rd10056, %rd10055, 540;
	selp.b64 	%rd10057, %rd10055, %rd10056, %p2062;
	and.b32  	%r5532, %r5523, 2;
	setp.eq.s32 	%p2063, %r5532, 0;
	xor.b64  	%rd10058, %rd10057, 270;
	selp.b64 	%rd10059, %rd10057, %rd10058, %p2063;
	and.b64  	%rd10060, %rd10052, 1;
	setp.eq.b64 	%p2064, %rd10060, 1;
	xor.b64  	%rd10061, %rd10059, 135;
	selp.b64 	%rd10062, %rd10061, %rd10059, %p2064;
	xor.b64  	%rd10063, %rd10062, %rd10054;
	shr.u64 	%rd10064, %rd9661, 44;
	and.b64  	%rd10065, %rd10064, 240;
	add.s64 	%rd10066, %rd1, %rd10065;
	ld.local.v2.u64 	{%rd10067, %rd10068}, [%rd10066];
	xor.b64  	%rd10069, %rd10063, %rd10067;
	xor.b64  	%rd10070, %rd10068, %rd10053;
	shr.u64 	%rd10071, %rd10070, 60;
	cvt.u32.u64 	%r5533, %rd10071;
	mov.b64 	{%r5534, %r5535}, %rd10069;
	mov.b64 	{%r5536, %r5537}, %rd10070;
	shf.l.wrap.b32 	%r5538, %r5535, %r5536, 4;
	shf.l.wrap.b32 	%r5539, %r5536, %r5537, 4;
	mov.b64 	%rd10072, {%r5538, %r5539};
	shl.b64 	%rd10073, %rd10069, 4;
	and.b32  	%r5540, %r5533, 8;
	setp.eq.s32 	%p2065, %r5540, 0;
	selp.b64 	%rd10074, 0, 1080, %p2065;
	and.b32  	%r5541, %r5533, 4;
	setp.eq.s32 	%p2066, %r5541, 0;
	xor.b64  	%rd10075, %rd10074, 540;
	selp.b64 	%rd10076, %rd10074, %rd10075, %p2066;
	and.b32  	%r5542, %r5533, 2;
	setp.eq.s32 	%p2067, %r5542, 0;
	xor.b64  	%rd10077, %rd10076, 270;
	selp.b64 	%rd10078, %rd10076, %rd10077, %p2067;
	and.b64  	%rd10079, %rd10071, 1;
	setp.eq.b64 	%p2068, %rd10079, 1;
	xor.b64  	%rd10080, %rd10078, 135;
	selp.b64 	%rd10081, %rd10080, %rd10078, %p2068;
	xor.b64  	%rd10082, %rd10081, %rd10073;
	shr.u64 	%rd10083, %rd9661, 40;
	and.b64  	%rd10084, %rd10083, 240;
	add.s64 	%rd10085, %rd1, %rd10084;
	ld.local.v2.u64 	{%rd10086, %rd10087}, [%rd10085];
	xor.b64  	%rd10088, %rd10082, %rd10086;
	xor.b64  	%rd10089, %rd10087, %rd10072;
	shr.u64 	%rd10090, %rd10089, 60;
	cvt.u32.u64 	%r5543, %rd10090;
	mov.b64 	{%r5544, %r5545}, %rd10088;
	mov.b64 	{%r5546, %r5547}, %rd10089;
	shf.l.wrap.b32 	%r5548, %r5545, %r5546, 4;
	shf.l.wrap.b32 	%r5549, %r5546, %r5547, 4;
	mov.b64 	%rd10091, {%r5548, %r5549};
	shl.b64 	%rd10092, %rd10088, 4;
	and.b32  	%r5550, %r5543, 8;
	setp.eq.s32 	%p2069, %r5550, 0;
	selp.b64 	%rd10093, 0, 1080, %p2069;
	and.b32  	%r5551, %r5543, 4;
	setp.eq.s32 	%p2070, %r5551, 0;
	xor.b64  	%rd10094, %rd10093, 540;
	selp.b64 	%rd10095, %rd10093, %rd10094, %p2070;
	and.b32  	%r5552, %r5543, 2;
	setp.eq.s32 	%p2071, %r5552, 0;
	xor.b64  	%rd10096, %rd10095, 270;
	selp.b64 	%rd10097, %rd10095, %rd10096, %p2071;
	and.b64  	%rd10098, %rd10090, 1;
	setp.eq.b64 	%p2072, %rd10098, 1;
	xor.b64  	%rd10099, %rd10097, 135;
	selp.b64 	%rd10100, %rd10099, %rd10097, %p2072;
	xor.b64  	%rd10101, %rd10100, %rd10092;
	shr.u64 	%rd10102, %rd9661, 36;
	and.b64  	%rd10103, %rd10102, 240;
	add.s64 	%rd10104, %rd1, %rd10103;
	ld.local.v2.u64 	{%rd10105, %rd10106}, [%rd10104];
	xor.b64  	%rd10107, %rd10101, %rd10105;
	xor.b64  	%rd10108, %rd10106, %rd10091;
	shr.u64 	%rd10109, %rd10108, 60;
	cvt.u32.u64 	%r5553, %rd10109;
	mov.b64 	{%r5554, %r5555}, %rd10107;
	mov.b64 	{%r5556, %r5557}, %rd10108;
	shf.l.wrap.b32 	%r5558, %r5555, %r5556, 4;
	shf.l.wrap.b32 	%r5559, %r5556, %r5557, 4;
	mov.b64 	%rd10110, {%r5558, %r5559};
	shl.b64 	%rd10111, %rd10107, 4;
	and.b32  	%r5560, %r5553, 8;
	setp.eq.s32 	%p2073, %r5560, 0;
	selp.b64 	%rd10112, 0, 1080, %p2073;
	and.b32  	%r5561, %r5553, 4;
	setp.eq.s32 	%p2074, %r5561, 0;
	xor.b64  	%rd10113, %rd10112, 540;
	selp.b64 	%rd10114, %rd10112, %rd10113, %p2074;
	and.b32  	%r5562, %r5553, 2;
	setp.eq.s32 	%p2075, %r5562, 0;
	xor.b64  	%rd10115, %rd10114, 270;
	selp.b64 	%rd10116, %rd10114, %rd10115, %p2075;
	and.b64  	%rd10117, %rd10109, 1;
	setp.eq.b64 	%p2076, %rd10117, 1;
	xor.b64  	%rd10118, %rd10116, 135;
	selp.b64 	%rd10119, %rd10118, %rd10116, %p2076;
	xor.b64  	%rd10120, %rd10119, %rd10111;
	shr.u64 	%rd10121, %rd9661, 32;
	and.b64  	%rd10122, %rd10121, 240;
	add.s64 	%rd10123, %rd1, %rd10122;
	ld.local.v2.u64 	{%rd10124, %rd10125}, [%rd10123];
	xor.b64  	%rd10126, %rd10120, %rd10124;
	xor.b64  	%rd10127, %rd10125, %rd10110;
	shr.u64 	%rd10128, %rd10127, 60;
	cvt.u32.u64 	%r5563, %rd10128;
	mov.b64 	{%r5564, %r5565}, %rd10126;
	mov.b64 	{%r5566, %r5567}, %rd10127;
	shf.l.wrap.b32 	%r5568, %r5565, %r5566, 4;
	shf.l.wrap.b32 	%r5569, %r5566, %r5567, 4;
	mov.b64 	%rd10129, {%r5568, %r5569};
	shl.b64 	%rd10130, %rd10126, 4;
	and.b32  	%r5570, %r5563, 8;
	setp.eq.s32 	%p2077, %r5570, 0;
	selp.b64 	%rd10131, 0, 1080, %p2077;
	and.b32  	%r5571, %r5563, 4;
	setp.eq.s32 	%p2078, %r5571, 0;
	xor.b64  	%rd10132, %rd10131, 540;
	selp.b64 	%rd10133, %rd10131, %rd10132, %p2078;
	and.b32  	%r5572, %r5563, 2;
	setp.eq.s32 	%p2079, %r5572, 0;
	xor.b64  	%rd10134, %rd10133, 270;
	selp.b64 	%rd10135, %rd10133, %rd10134, %p2079;
	and.b64  	%rd10136, %rd10128, 1;
	setp.eq.b64 	%p2080, %rd10136, 1;
	xor.b64  	%rd10137, %rd10135, 135;
	selp.b64 	%rd10138, %rd10137, %rd10135, %p2080;
	xor.b64  	%rd10139, %rd10138, %rd10130;
	shr.u64 	%rd10140, %rd9661, 28;
	and.b64  	%rd10141, %rd10140, 240;
	add.s64 	%rd10142, %rd1, %rd10141;
	ld.local.v2.u64 	{%rd10143, %rd10144}, [%rd10142];
	xor.b64  	%rd10145, %rd10139, %rd10143;
	xor.b64  	%rd10146, %rd10144, %rd10129;
	shr.u64 	%rd10147, %rd10146, 60;
	cvt.u32.u64 	%r5573, %rd10147;
	mov.b64 	{%r5574, %r5575}, %rd10145;
	mov.b64 	{%r5576, %r5577}, %rd10146;
	shf.l.wrap.b32 	%r5578, %r5575, %r5576, 4;
	shf.l.wrap.b32 	%r5579, %r5576, %r5577, 4;
	mov.b64 	%rd10148, {%r5578, %r5579};
	shl.b64 	%rd10149, %rd10145, 4;
	and.b32  	%r5580, %r5573, 8;
	setp.eq.s32 	%p2081, %r5580, 0;
	selp.b64 	%rd10150, 0, 1080, %p2081;
	and.b32  	%r5581, %r5573, 4;
	setp.eq.s32 	%p2082, %r5581, 0;
	xor.b64  	%rd10151, %rd10150, 540;
	selp.b64 	%rd10152, %rd10150, %rd10151, %p2082;
	and.b32  	%r5582, %r5573, 2;
	setp.eq.s32 	%p2083, %r5582, 0;
	xor.b64  	%rd10153, %rd10152, 270;
	selp.b64 	%rd10154, %rd10152, %rd10153, %p2083;
	and.b64  	%rd10155, %rd10147, 1;
	setp.eq.b64 	%p2084, %rd10155, 1;
	xor.b64  	%rd10156, %rd10154, 135;
	selp.b64 	%rd10157, %rd10156, %rd10154, %p2084;
	xor.b64  	%rd10158, %rd10157, %rd10149;
	shr.u64 	%rd10159, %rd9661, 24;
	and.b64  	%rd10160, %rd10159, 240;
	add.s64 	%rd10161, %rd1, %rd10160;
	ld.local.v2.u64 	{%rd10162, %rd10163}, [%rd10161];
	xor.b64  	%rd10164, %rd10158, %rd10162;
	xor.b64  	%rd10165, %rd10163, %rd10148;
	shr.u64 	%rd10166, %rd10165, 60;
	cvt.u32.u64 	%r5583, %rd10166;
	mov.b64 	{%r5584, %r5585}, %rd10164;
	mov.b64 	{%r5586, %r5587}, %rd10165;
	shf.l.wrap.b32 	%r5588, %r5585, %r5586, 4;
	shf.l.wrap.b32 	%r5589, %r5586, %r5587, 4;
	mov.b64 	%rd10167, {%r5588, %r5589};
	shl.b64 	%rd10168, %rd10164, 4;
	and.b32  	%r5590, %r5583, 8;
	setp.eq.s32 	%p2085, %r5590, 0;
	selp.b64 	%rd10169, 0, 1080, %p2085;
	and.b32  	%r5591, %r5583, 4;
	setp.eq.s32 	%p2086, %r5591, 0;
	xor.b64  	%rd10170, %rd10169, 540;
	selp.b64 	%rd10171, %rd10169, %rd10170, %p2086;
	and.b32  	%r5592, %r5583, 2;
	setp.eq.s32 	%p2087, %r5592, 0;
	xor.b64  	%rd10172, %rd10171, 270;
	selp.b64 	%rd10173, %rd10171, %rd10172, %p2087;
	and.b64  	%rd10174, %rd10166, 1;
	setp.eq.b64 	%p2088, %rd10174, 1;
	xor.b64  	%rd10175, %rd10173, 135;
	selp.b64 	%rd10176, %rd10175, %rd10173, %p2088;
	xor.b64  	%rd10177, %rd10176, %rd10168;
	shr.u64 	%rd10178, %rd9661, 20;
	and.b64  	%rd10179, %rd10178, 240;
	add.s64 	%rd10180, %rd1, %rd10179;
	ld.local.v2.u64 	{%rd10181, %rd10182}, [%rd10180];
	xor.b64  	%rd10183, %rd10177, %rd10181;
	xor.b64  	%rd10184, %rd10182, %rd10167;
	shr.u64 	%rd10185, %rd10184, 60;
	cvt.u32.u64 	%r5593, %rd10185;
	mov.b64 	{%r5594, %r5595}, %rd10183;
	mov.b64 	{%r5596, %r5597}, %rd10184;
	shf.l.wrap.b32 	%r5598, %r5595, %r5596, 4;
	shf.l.wrap.b32 	%r5599, %r5596, %r5597, 4;
	mov.b64 	%rd10186, {%r5598, %r5599};
	shl.b64 	%rd10187, %rd10183, 4;
	and.b32  	%r5600, %r5593, 8;
	setp.eq.s32 	%p2089, %r5600, 0;
	selp.b64 	%rd10188, 0, 1080, %p2089;
	and.b32  	%r5601, %r5593, 4;
	setp.eq.s32 	%p2090, %r5601, 0;
	xor.b64  	%rd10189, %rd10188, 540;
	selp.b64 	%rd10190, %rd10188, %rd10189, %p2090;
	and.b32  	%r5602, %r5593, 2;
	setp.eq.s32 	%p2091, %r5602, 0;
	xor.b64  	%rd10191, %rd10190, 270;
	selp.b64 	%rd10192, %rd10190, %rd10191, %p2091;
	and.b64  	%rd10193, %rd10185, 1;
	setp.eq.b64 	%p2092, %rd10193, 1;
	xor.b64  	%rd10194, %rd10192, 135;
	selp.b64 	%rd10195, %rd10194, %rd10192, %p2092;
	xor.b64  	%rd10196, %rd10195, %rd10187;
	shr.u64 	%rd10197, %rd9661, 16;
	and.b64  	%rd10198, %rd10197, 240;
	add.s64 	%rd10199, %rd1, %rd10198;
	ld.local.v2.u64 	{%rd10200, %rd10201}, [%rd10199];
	xor.b64  	%rd10202, %rd10196, %rd10200;
	xor.b64  	%rd10203, %rd10201, %rd10186;
	shr.u64 	%rd10204, %rd10203, 60;
	cvt.u32.u64 	%r5603, %rd10204;
	mov.b64 	{%r5604, %r5605}, %rd10202;
	mov.b64 	{%r5606, %r5607}, %rd10203;
	shf.l.wrap.b32 	%r5608, %r5605, %r5606, 4;
	shf.l.wrap.b32 	%r5609, %r5606, %r5607, 4;
	mov.b64 	%rd10205, {%r5608, %r5609};
	shl.b64 	%rd10206, %rd10202, 4;
	and.b32  	%r5610, %r5603, 8;
	setp.eq.s32 	%p2093, %r5610, 0;
	selp.b64 	%rd10207, 0, 1080, %p2093;
	and.b32  	%r5611, %r5603, 4;
	setp.eq.s32 	%p2094, %r5611, 0;
	xor.b64  	%rd10208, %rd10207, 540;
	selp.b64 	%rd10209, %rd10207, %rd10208, %p2094;
	and.b32  	%r5612, %r5603, 2;
	setp.eq.s32 	%p2095, %r5612, 0;
	xor.b64  	%rd10210, %rd10209, 270;
	selp.b64 	%rd10211, %rd10209, %rd10210, %p2095;
	and.b64  	%rd10212, %rd10204, 1;
	setp.eq.b64 	%p2096, %rd10212, 1;
	xor.b64  	%rd10213, %rd10211, 135;
	selp.b64 	%rd10214, %rd10213, %rd10211, %p2096;
	xor.b64  	%rd10215, %rd10214, %rd10206;
	shr.u64 	%rd10216, %rd9661, 12;
	and.b64  	%rd10217, %rd10216, 240;
	add.s64 	%rd10218, %rd1, %rd10217;
	ld.local.v2.u64 	{%rd10219, %rd10220}, [%rd10218];
	xor.b64  	%rd10221, %rd10215, %rd10219;
	xor.b64  	%rd10222, %rd10220, %rd10205;
	shr.u64 	%rd10223, %rd10222, 60;
	cvt.u32.u64 	%r5613, %rd10223;
	mov.b64 	{%r5614, %r5615}, %rd10221;
	mov.b64 	{%r5616, %r5617}, %rd10222;
	shf.l.wrap.b32 	%r5618, %r5615, %r5616, 4;
	shf.l.wrap.b32 	%r5619, %r5616, %r5617, 4;
	mov.b64 	%rd10224, {%r5618, %r5619};
	shl.b64 	%rd10225, %rd10221, 4;
	and.b32  	%r5620, %r5613, 8;
	setp.eq.s32 	%p2097, %r5620, 0;
	selp.b64 	%rd10226, 0, 1080, %p2097;
	and.b32  	%r5621, %r5613, 4;
	setp.eq.s32 	%p2098, %r5621, 0;
	xor.b64  	%rd10227, %rd10226, 540;
	selp.b64 	%rd10228, %rd10226, %rd10227, %p2098;
	and.b32  	%r5622, %r5613, 2;
	setp.eq.s32 	%p2099, %r5622, 0;
	xor.b64  	%rd10229, %rd10228, 270;
	selp.b64 	%rd10230, %rd10228, %rd10229, %p2099;
	and.b64  	%rd10231, %rd10223, 1;
	setp.eq.b64 	%p2100, %rd10231, 1;
	xor.b64  	%rd10232, %rd10230, 135;
	selp.b64 	%rd10233, %rd10232, %rd10230, %p2100;
	xor.b64  	%rd10234, %rd10233, %rd10225;
	shr.u64 	%rd10235, %rd9661, 8;
	and.b64  	%rd10236, %rd10235, 240;
	add.s64 	%rd10237, %rd1, %rd10236;
	ld.local.v2.u64 	{%rd10238, %rd10239}, [%rd10237];
	xor.b64  	%rd10240, %rd10234, %rd10238;
	xor.b64  	%rd10241, %rd10239, %rd10224;
	shr.u64 	%rd10242, %rd10241, 60;
	cvt.u32.u64 	%r5623, %rd10242;
	mov.b64 	{%r5624, %r5625}, %rd10240;
	mov.b64 	{%r5626, %r5627}, %rd10241;
	shf.l.wrap.b32 	%r5628, %r5625, %r5626, 4;
	shf.l.wrap.b32 	%r5629, %r5626, %r5627, 4;
	mov.b64 	%rd10243, {%r5628, %r5629};
	shl.b64 	%rd10244, %rd10240, 4;
	and.b32  	%r5630, %r5623, 8;
	setp.eq.s32 	%p2101, %r5630, 0;
	selp.b64 	%rd10245, 0, 1080, %p2101;
	and.b32  	%r5631, %r5623, 4;
	setp.eq.s32 	%p2102, %r5631, 0;
	xor.b64  	%rd10246, %rd10245, 540;
	selp.b64 	%rd10247, %rd10245, %rd10246, %p2102;
	and.b32  	%r5632, %r5623, 2;
	setp.eq.s32 	%p2103, %r5632, 0;
	xor.b64  	%rd10248, %rd10247, 270;
	selp.b64 	%rd10249, %rd10247, %rd10248, %p2103;
	and.b64  	%rd10250, %rd10242, 1;
	setp.eq.b64 	%p2104, %rd10250, 1;
	xor.b64  	%rd10251, %rd10249, 135;
	selp.b64 	%rd10252, %rd10251, %rd10249, %p2104;
	xor.b64  	%rd10253, %rd10252, %rd10244;
	shr.u64 	%rd10254, %rd9661, 4;
	and.b64  	%rd10255, %rd10254, 240;
	add.s64 	%rd10256, %rd1, %rd10255;
	ld.local.v2.u64 	{%rd10257, %rd10258}, [%rd10256];
	xor.b64  	%rd10259, %rd10253, %rd10257;
	xor.b64  	%rd10260, %rd10258, %rd10243;
	shr.u64 	%rd10261, %rd10260, 60;
	cvt.u32.u64 	%r5633, %rd10261;
	mov.b64 	{%r5634, %r5635}, %rd10259;
	mov.b64 	{%r5636, %r5637}, %rd10260;
	shf.l.wrap.b32 	%r5638, %r5635, %r5636, 4;
	shf.l.wrap.b32 	%r5639, %r5636, %r5637, 4;
	mov.b64 	%rd10262, {%r5638, %r5639};
	shl.b64 	%rd10263, %rd10259, 4;
	and.b32  	%r5640, %r5633, 8;
	setp.eq.s32 	%p2105, %r5640, 0;
	selp.b64 	%rd10264, 0, 1080, %p2105;
	and.b32  	%r5641, %r5633, 4;
	setp.eq.s32 	%p2106, %r5641, 0;
	xor.b64  	%rd10265, %rd10264, 540;
	selp.b64 	%rd10266, %rd10264, %rd10265, %p2106;
	and.b32  	%r5642, %r5633, 2;
	setp.eq.s32 	%p2107, %r5642, 0;
	xor.b64  	%rd10267, %rd10266, 270;
	selp.b64 	%rd10268, %rd10266, %rd10267, %p2107;
	and.b64  	%rd10269, %rd10261, 1;
	setp.eq.b64 	%p2108, %rd10269, 1;
	xor.b64  	%rd10270, %rd10268, 135;
	selp.b64 	%rd10271, %rd10270, %rd10268, %p2108;
	xor.b64  	%rd10272, %rd10271, %rd10263;
	and.b64  	%rd10273, %rd9661, 240;
	add.s64 	%rd10274, %rd1, %rd10273;
	ld.local.v2.u64 	{%rd10275, %rd10276}, [%rd10274];
	xor.b64  	%rd10277, %rd10272, %rd10275;
	xor.b64  	%rd10278, %rd10276, %rd10262;
	shr.u64 	%rd10279, %rd10278, 60;
	cvt.u32.u64 	%r5643, %rd10279;
	mov.b64 	{%r5644, %r5645}, %rd10277;
	mov.b64 	{%r5646, %r5647}, %rd10278;
	shf.l.wrap.b32 	%r5648, %r5645, %r5646, 4;
	shf.l.wrap.b32 	%r5649, %r5646, %r5647, 4;
	mov.b64 	%rd10280, {%r5648, %r5649};
	shl.b64 	%rd10281, %rd10277, 4;
	and.b32  	%r5650, %r5643, 8;
	setp.eq.s32 	%p2109, %r5650, 0;
	selp.b64 	%rd10282, 0, 1080, %p2109;
	and.b32  	%r5651, %r5643, 4;
	setp.eq.s32 	%p2110, %r5651, 0;
	xor.b64  	%rd10283, %rd10282, 540;
	selp.b64 	%rd10284, %rd10282, %rd10283, %p2110;
	and.b32  	%r5652, %r5643, 2;
	setp.eq.s32 	%p2111, %r5652, 0;
	xor.b64  	%rd10285, %rd10284, 270;
	selp.b64 	%rd10286, %rd10284, %rd10285, %p2111;
	and.b64  	%rd10287, %rd10279, 1;
	setp.eq.b64 	%p2112, %rd10287, 1;
	xor.b64  	%rd10288, %rd10286, 135;
	selp.b64 	%rd10289, %rd10288, %rd10286, %p2112;
	xor.b64  	%rd10290, %rd10289, %rd10281;
	shl.b64 	%rd10291, %rd9661, 4;
	and.b64  	%rd10292, %rd10291, 240;
	add.s64 	%rd10293, %rd1, %rd10292;
	ld.local.v2.u64 	{%rd10294, %rd10295}, [%rd10293];
	xor.b64  	%rd10296, %rd10290, %rd10294;
	xor.b64  	%rd10297, %rd10295, %rd10280;
	xor.b64  	%rd10303, %rd10296, %rd10303;
	xor.b64  	%rd10302, %rd10297, %rd10302;
$L__BB2_32:
	mov.u32 	%r5653, %tid.x;
	mov.u32 	%r5654, %ctaid.x;
	or.b32  	%r5655, %r5653, %r5654;
	setp.ne.s32 	%p2113, %r5655, 0;
	@%p2113 bra 	$L__BB2_34;
	ld.param.u64 	%rd10299, [_Z20kernel_gf128_radix16PK7uint128S1_PS_i_param_2];
	cvta.to.global.u64 	%rd10298, %rd10299;
	st.global.u64 	[%rd10298], %rd10303;
	st.global.u64 	[%rd10298+8], %rd10302;
$L__BB2_34:
	ret;

}


// ===== COMPILED SASS (sm_100) =====

	.target	sm_100

	.elftype	@"ET_EXEC"


//--------------------- .note.nv.tkinfo           --------------------------
	.section	.note.nv.tkinfo,"",@"SHT_NOTE"
	.sectionflags	@"SHF_NOTE_NV_TKINFO"
	.tkinfo
        /*0018*/ 	.word	0x00000002
        /*0030*/ 	.string	""
        /*0030*/ 	.string	"ptxas"
        /*0030*/ 	.string	"Cuda compilation tools, release 13.0, V13.0.88"
        /*0030*/ 	.string	"Build cuda_13.0.r13.0/compiler.36424714_0"
        /*0030*/ 	.string	"-arch sm_100 -m 64 "



//--------------------- .note.nv.cuinfo           --------------------------
	.section	.note.nv.cuinfo,"",@"SHT_NOTE"
	.sectionflags	@"SHF_NOTE_NV_CUINFO"
        /*0018*/ 	.short	0x0002
        /*001a*/ 	.short	0x0064
        /*001c*/ 	.short	0x0082
	.zero		2


//--------------------- .nv.info                  --------------------------
	.section	.nv.info,"",@"SHT_CUDA_INFO"
	.align	4


	//----- nvinfo : EIATTR_REGCOUNT
	.align		4
        /*0000*/ 	.byte	0x04, 0x2f
        /*0002*/ 	.short	(.L_1 - .L_0)
	.align		4
.L_0:
        /*0004*/ 	.word	index@(_Z19kernel_xor_baselinePK7uint128S1_PS_i)
        /*0008*/ 	.word	0x00000012


	//----- nvinfo : EIATTR_FRAME_SIZE
	.align		4
.L_1:
        /*000c*/ 	.byte	0x04, 0x11
        /*000e*/ 	.short	(.L_3 - .L_2)
	.align		4
.L_2:
        /*0010*/ 	.word	index@(_Z19kernel_xor_baselinePK7uint128S1_PS_i)
        /*0014*/ 	.word	0x00000000


	//----- nvinfo : EIATTR_REGCOUNT
	.align		4
.L_3:
        /*0018*/ 	.byte	0x04, 0x2f
        /*001a*/ 	.short	(.L_5 - .L_4)
	.align		4
.L_4:
        /*001c*/ 	.word	index@(_Z18kernel_gf128_towerPK7uint128S1_PS_i)
        /*0020*/ 	.word	0x00000024


	//----- nvinfo : EIATTR_FRAME_SIZE
	.align		4
.L_5:
        /*0024*/ 	.byte	0x04, 0x11
        /*0026*/ 	.short	(.L_7 - .L_6)
	.align		4
.L_6:
        /*0028*/ 	.word	index@($__internal_0_$__cuda_sm20_div_u16)
        /*002c*/ 	.word	0x00000000


	//----- nvinfo : EIATTR_FRAME_SIZE
	.align		4
.L_7:
        /*0030*/ 	.byte	0x04, 0x11
        /*0032*/ 	.short	(.L_9 - .L_8)
	.align		4
.L_8:
        /*0034*/ 	.word	index@(_Z18kernel_gf128_towerPK7uint128S1_PS_i)
        /*0038*/ 	.word	0x00000000


	//----- nvinfo : EIATTR_REGCOUNT
	.align		4
.L_9:
        /*003c*/ 	.byte	0x04, 0x2f
        /*003e*/ 	.short	(.L_11 - .L_10)
	.align		4
.L_10:
        /*0040*/ 	.word	index@(_Z20kernel_gf128_radix16PK7uint128S1_PS_i)
        /*0044*/ 	.word	0x00000020


	//----- nvinfo : EIATTR_FRAME_SIZE
	.align		4
.L_11:
        /*0048*/ 	.byte	0x04, 0x11
        /*004a*/ 	.short	(.L_13 - .L_12)
	.align		4
.L_12:
        /*004c*/ 	.word	index@(_Z20kernel_gf128_radix16PK7uint128S1_PS_i)
        /*0050*/ 	.word	0x00000100


	//----- nvinfo : EIATTR_MIN_STACK_SIZE
	.align		4
.L_13:
        /*0054*/ 	.byte	0x04, 0x12
        /*0056*/ 	.short	(.L_15 - .L_14)
	.align		4
.L_14:
        /*0058*/ 	.word	index@(_Z20kernel_gf128_radix16PK7uint128S1_PS_i)
        /*005c*/ 	.word	0x00000100


	//----- nvinfo : EIATTR_MIN_STACK_SIZE
	.align		4
.L_15:
        /*0060*/ 	.byte	0x04, 0x12
        /*0062*/ 	.short	(.L_17 - .L_16)
	.align		4
.L_16:
        /*0064*/ 	.word	index@(_Z18kernel_gf128_towerPK7uint128S1_PS_i)
        /*0068*/ 	.word	0x00000000


	//----- nvinfo : EIATTR_MIN_STACK_SIZE
	.align		4
.L_17:
        /*006c*/ 	.byte	0x04, 0x12
        /*006e*/ 	.short	(.L_19 - .L_18)
	.align		4
.L_18:
        /*0070*/ 	.word	index@(_Z19kernel_xor_baselinePK7uint128S1_PS_i)
        /*0074*/ 	.word	0x00000000
.L_19:


//--------------------- .nv.compat                --------------------------
	.section	.nv.compat,"",@"SHT_CUDA_COMPAT_INFO"
	.align	4
        /*0000*/ 	.byte	0x02, 0x09, 0x00, 0x00, 0x02, 0x02, 0x01, 0x00, 0x02, 0x05, 0x05, 0x00, 0x03, 0x07, 0x01, 0x01
        /*0010*/ 	.byte	0x02, 0x03, 0x00, 0x00, 0x02, 0x06, 0x01, 0x00, 0x04, 0x0b, 0x08, 0x00, 0x01, 0x00, 0x00, 0x00
        /*0020*/ 	.byte	0x00, 0x00, 0x00, 0x00


//--------------------- .nv.info._Z20kernel_gf128_radix16PK7uint128S1_PS_i --------------------------
	.section	.nv.info._Z20kernel_gf128_radix16PK7uint128S1_PS_i,"",@"SHT_CUDA_INFO"
	.sectionflags	@""
	.align	4


	//----- nvinfo : EIATTR_CUDA_API_VERSION
	.align		4
        /*0000*/ 	.byte	0x04, 0x37
        /*0002*/ 	.short	(.L_21 - .L_20)
.L_20:
        /*0004*/ 	.word	0x00000082


	//----- nvinfo : EIATTR_KPARAM_INFO
	.align		4
.L_21:
        /*0008*/ 	.byte	0x04, 0x17
        /*000a*/ 	.short	(.L_23 - .L_22)
.L_22:
        /*000c*/ 	.word	0x00000000
        /*0010*/ 	.short	0x0003
        /*0012*/ 	.short	0x0018
        /*0014*/ 	.byte	0x00, 0xf0, 0x11, 0x00


	//----- nvinfo : EIATTR_KPARAM_INFO
	.align		4
.L_23:
        /*0018*/ 	.byte	0x04, 0x17
        /*001a*/ 	.short	(.L_25 - .L_24)
.L_24:
        /*001c*/ 	.word	0x00000000
        /*0020*/ 	.short	0x0002
        /*0022*/ 	.short	0x0010
        /*0024*/ 	.byte	0x00, 0xf5, 0x21, 0x00


	//----- nvinfo : EIATTR_KPARAM_INFO
	.align		4
.L_25:
        /*0028*/ 	.byte	0x04, 0x17
        /*002a*/ 	.short	(.L_27 - .L_26)
.L_26:
        /*002c*/ 	.word	0x00000000
        /*0030*/ 	.short	0x0001
        /*0032*/ 	.short	0x0008
        /*0034*/ 	.byte	0x00, 0xf5, 0x21, 0x00


	//----- nvinfo : EIATTR_KPARAM_INFO
	.align		4
.L_27:
        /*0038*/ 	.byte	0x04, 0x17
        /*003a*/ 	.short	(.L_29 - .L_28)
.L_28:
        /*003c*/ 	.word	0x00000000
        /*0040*/ 	.short	0x0000
        /*0042*/ 	.short	0x0000
        /*0044*/ 	.byte	0x00, 0xf5, 0x21, 0x00


	//----- nvinfo : EIATTR_SPARSE_MMA_MASK
	.align		4
.L_29:
        /*0048*/ 	.byte	0x03, 0x50
        /*004a*/ 	.short	0x0000


	//----- nvinfo : EIATTR_MAXREG_COUNT
	.align		4
        /*004c*/ 	.byte	0x03, 0x1b
        /*004e*/ 	.short	0x00ff


	//----- nvinfo : EIATTR_MERCURY_ISA_VERSION
	.align		4
        /*0050*/ 	.byte	0x03, 0x5f
        /*0052*/ 	.short	0x0101


	//----- nvinfo : EIATTR_VRC_CTA_INIT_COUNT
	.align		4
        /*0054*/ 	.byte	0x02, 0x4a
	.zero		1
	.zero		1


	//----- nvinfo : EIATTR_EXIT_INSTR_OFFSETS
	.align		4
        /*0058*/ 	.byte	0x04, 0x1c
        /*005a*/ 	.short	(.L_31 - .L_30)


	//   ....[0]....
.L_30:
        /*005c*/ 	.word	0x00033d70


	//   ....[1]....
        /*0060*/ 	.word	0x00033de0


	//----- nvinfo : EIATTR_CRS_STACK_SIZE
	.align		4
.L_31:
        /*0064*/ 	.byte	0x04, 0x1e
        /*0066*/ 	.short	(.L_33 - .L_32)
.L_32:
        /*0068*/ 	.word	0x00000000


	//----- nvinfo : EIATTR_CBANK_PARAM_SIZE
	.align		4
.L_33:
        /*006c*/ 	.byte	0x03, 0x19
        /*006e*/ 	.short	0x001c


	//----- nvinfo : EIATTR_PARAM_CBANK
	.align		4
        /*0070*/ 	.byte	0x04, 0x0a
        /*0072*/ 	.short	(.L_35 - .L_34)
	.align		4
.L_34:
        /*0074*/ 	.word	index@(.nv.constant0._Z20kernel_gf128_radix16PK7uint128S1_PS_i)
        /*0078*/ 	.short	0x0380
        /*007a*/ 	.short	0x001c


	//----- nvinfo : EIATTR_SW_WAR
	.align		4
.L_35:
        /*007c*/ 	.byte	0x04, 0x36
        /*007e*/ 	.short	(.L_37 - .L_36)
.L_36:
        /*0080*/ 	.word	0x00000008
.L_37:


//--------------------- .nv.info._Z18kernel_gf128_towerPK7uint128S1_PS_i --------------------------
	.section	.nv.info._Z18kernel_gf128_towerPK7uint128S1_PS_i,"",@"SHT_CUDA_INFO"
	.sectionflags	@""
	.align	4


	//----- nvinfo : EIATTR_CUDA_API_VERSION
	.align		4
        /*0000*/ 	.byte	0x04, 0x37
        /*0002*/ 	.short	(.L_39 - .L_38)
.L_38:
        /*0004*/ 	.word	0x00000082


	//----- nvinfo : EIATTR_KPARAM_INFO
	.align		4
.L_39:
        /*0008*/ 	.byte	0x04, 0x17
        /*000a*/ 	.short	(.L_41 - .L_40)
.L_40:
        /*000c*/ 	.word	0x00000000
        /*0010*/ 	.short	0x0003
        /*0012*/ 	.short	0x0018
        /*0014*/ 	.byte	0x00, 0xf0, 0x11, 0x00


	//----- nvinfo : EIATTR_KPARAM_INFO
	.align		4
.L_41:
        /*0018*/ 	.byte	0x04, 0x17
        /*001a*/ 	.short	(.L_43 - .L_42)
.L_42:
        /*001c*/ 	.word	0x00000000
        /*0020*/ 	.short	0x0002
        /*0022*/ 	.short	0x0010
        /*0024*/ 	.byte	0x00, 0xf5, 0x21, 0x00


	//----- nvinfo : EIATTR_KPARAM_INFO
	.align		4
.L_43:
        /*0028*/ 	.byte	0x04, 0x17
        /*002a*/ 	.short	(.L_45 - .L_44)
.L_44:
        /*002c*/ 	.word	0x00000000
        /*0030*/ 	.short	0x0001
        /*0032*/ 	.short	0x0008
        /*0034*/ 	.byte	0x00, 0xf5, 0x21, 0x00


	//----- nvinfo : EIATTR_KPARAM_INFO
	.align		4
.L_45:
        /*0038*/ 	.byte	0x04, 0x17
        /*003a*/ 	.short	(.L_47 - .L_46)
.L_46:
        /*003c*/ 	.word	0x00000000
        /*0040*/ 	.short	0x0000
        /*0042*/ 	.short	0x0000
        /*0044*/ 	.byte	0x00, 0xf5, 0x21, 0x00


	//----- nvinfo : EIATTR_SPARSE_MMA_MASK
	.align		4
.L_47:
        /*0048*/ 	.byte	0x03, 0x50
        /*004a*/ 	.short	0x0000


	//----- nvinfo : EIATTR_MAXREG_COUNT
	.align		4
        /*004c*/ 	.byte	0x03, 0x1b
        /*004e*/ 	.short	0x00ff


	//----- nvinfo : EIATTR_NUM_BARRIERS
	.align		4
        /*0050*/ 	.byte	0x02, 0x4c
        /*0052*/ 	.byte	0x01
	.zero		1


	//----- nvinfo : EIATTR_MERCURY_ISA_VERSION
	.align		4
        /*0054*/ 	.byte	0x03, 0x5f
        /*0056*/ 	.short	0x0101


	//----- nvinfo : EIATTR_VRC_CTA_INIT_COUNT
	.align		4
        /*0058*/ 	.byte	0x02, 0x4a
	.zero		1
	.zero		1


	//----- nvinfo : EIATTR_EXIT_INSTR_OFFSETS
	.align		4
        /*005c*/ 	.byte	0x04, 0x1c
        /*005e*/ 	.short	(.L_49 - .L_48)


	//   ....[0]....
.L_48:
        /*0060*/ 	.word	0x000277e0


	//   ....[1]....
        /*0064*/ 	.word	0x00027820


	//----- nvinfo : EIATTR_CRS_STACK_SIZE
	.align		4
.L_49:
        /*0068*/ 	.byte	0x04, 0x1e
        /*006a*/ 	.short	(.L_51 - .L_50)
.L_50:
        /*006c*/ 	.word	0x00000000


	//----- nvinfo : EIATTR_CBANK_PARAM_SIZE
	.align		4
.L_51:
        /*0070*/ 	.byte	0x03, 0x19
        /*0072*/ 	.short	0x001c


	//----- nvinfo : EIATTR_PARAM_CBANK
	.align		4
        /*0074*/ 	.byte	0x04, 0x0a
        /*0076*/ 	.short	(.L_53 - .L_52)
	.align		4
.L_52:
        /*0078*/ 	.word	index@(.nv.constant0._Z18kernel_gf128_towerPK7uint128S1_PS_i)
        /*007c*/ 	.short	0x0380
        /*007e*/ 	.short	0x001c


	//----- nvinfo : EIATTR_SW_WAR
	.align		4
.L_53:
        /*0080*/ 	.byte	0x04, 0x36
        /*0082*/ 	.short	(.L_55 - .L_54)
.L_54:
        /*0084*/ 	.word	0x00000008
.L_55:


//--------------------- .nv.info._Z19kernel_xor_baselinePK7uint128S1_PS_i --------------------------
	.section	.nv.info._Z19kernel_xor_baselinePK7uint128S1_PS_i,"",@"SHT_CUDA_INFO"
	.sectionflags	@""
	.align	4


	//----- nvinfo : EIATTR_CUDA_API_VERSION
	.align		4
        /*0000*/ 	.byte	0x04, 0x37
        /*0002*/ 	.short	(.L_57 - .L_56)
.L_56:
        /*0004*/ 	.word	0x00000082


	//----- nvinfo : EIATTR_KPARAM_INFO
	.align		4
.L_57:
        /*0008*/ 	.byte	0x04, 0x17
        /*000a*/ 	.short	(.L_59 - .L_58)
.L_58:
        /*000c*/ 	.word	0x00000000
        /*0010*/ 	.short	0x0003
        /*0012*/ 	.short	0x0018
        /*0014*/ 	.byte	0x00, 0xf0, 0x11, 0x00


	//----- nvinfo : EIATTR_KPARAM_INFO
	.align		4
.L_59:
        /*0018*/ 	.byte	0x04, 0x17
        /*001a*/ 	.short	(.L_61 - .L_60)
.L_60:
        /*001c*/ 	.word	0x00000000
        /*0020*/ 	.short	0x0002
        /*0022*/ 	.short	0x0010
        /*0024*/ 	.byte	0x00, 0xf5, 0x21, 0x00


	//----- nvinfo : EIATTR_KPARAM_INFO
	.align		4
.L_61:
        /*0028*/ 	.byte	0x04, 0x17
        /*002a*/ 	.short	(.L_63 - .L_62)
.L_62:
        /*002c*/ 	.word	0x00000000
        /*0030*/ 	.short	0x0001
        /*0032*/ 	.short	0x0008
        /*0034*/ 	.byte	0x00, 0xf5, 0x21, 0x00


	//----- nvinfo : EIATTR_KPARAM_INFO
	.align		4
.L_63:
        /*0038*/ 	.byte	0x04, 0x17
        /*003a*/ 	.short	(.L_65 - .L_64)
.L_64:
        /*003c*/ 	.word	0x00000000
        /*0040*/ 	.short	0x0000
        /*0042*/ 	.short	0x0000
        /*0044*/ 	.byte	0x00, 0xf5, 0x21, 0x00


	//----- nvinfo : EIATTR_SPARSE_MMA_MASK
	.align		4
.L_65:
        /*0048*/ 	.byte	0x03, 0x50
        /*004a*/ 	.short	0x0000


	//----- nvinfo : EIATTR_MAXREG_COUNT
	.align		4
        /*004c*/ 	.byte	0x03, 0x1b
        /*004e*/ 	.short	0x00ff


	//----- nvinfo : EIATTR_MERCURY_ISA_VERSION
	.align		4
        /*0050*/ 	.byte	0x03, 0x5f
        /*0052*/ 	.short	0x0101


	//----- nvinfo : EIATTR_VRC_CTA_INIT_COUNT
	.align		4
        /*0054*/ 	.byte	0x02, 0x4a
	.zero		1
	.zero		1


	//----- nvinfo : EIATTR_EXIT_INSTR_OFFSETS
	.align		4
        /*0058*/ 	.byte	0x04, 0x1c
        /*005a*/ 	.short	(.L_67 - .L_66)


	//   ....[0]....
.L_66:
        /*005c*/ 	.word	0x00000070


	//   ....[1]....
        /*0060*/ 	.word	0x000001b0


	//   ....[2]....
        /*0064*/ 	.word	0x00000200


	//----- nvinfo : EIATTR_CBANK_PARAM_SIZE
	.align		4
.L_67:
        /*0068*/ 	.byte	0x03, 0x19
        /*006a*/ 	.short	0x001c


	//----- nvinfo : EIATTR_PARAM_CBANK
	.align		4
        /*006c*/ 	.byte	0x04, 0x0a
        /*006e*/ 	.short	(.L_69 - .L_68)
	.align		4
.L_68:
        /*0070*/ 	.word	index@(.nv.constant0._Z19kernel_xor_baselinePK7uint128S1_PS_i)
        /*0074*/ 	.short	0x0380
        /*0076*/ 	.short	0x001c


	//----- nvinfo : EIATTR_SW_WAR
	.align		4
.L_69:
        /*0078*/ 	.byte	0x04, 0x36
        /*007a*/ 	.short	(.L_71 - .L_70)
.L_70:
        /*007c*/ 	.word	0x00000008
.L_71:


//--------------------- .nv.callgraph             --------------------------
	.section	.nv.callgraph,"",@"SHT_CUDA_CALLGRAPH"
	.align	4
	.sectionentsize	8
	.align		4
        /*0000*/ 	.word	0x00000000
	.align		4
        /*0004*/ 	.word	0xffffffff
	.align		4
        /*0008*/ 	.word	0x00000000
	.align		4
        /*000c*/ 	.word	0xfffffffe
	.align		4
        /*0010*/ 	.word	0x00000000
	.align		4
        /*0014*/ 	.word	0xfffffffd
	.align		4
        /*0018*/ 	.word	0x00000000
	.align		4
        /*001c*/ 	.word	0xfffffffc


//--------------------- .text._Z20kernel_gf128_radix16PK7uint128S1_PS_i --------------------------
	.section	.text._Z20kernel_gf128_radix16PK7uint128S1_PS_i,"ax",@progbits
	.align	128
        .global         _Z20kernel_gf128_radix16PK7uint128S1_PS_i
        .type           _Z20kernel_gf128_radix16PK7uint128S1_PS_i,@function
        .size           _Z20kernel_gf128_radix16PK7uint128S1_PS_i,(.L_x_72 - _Z20kernel_gf128_radix16PK7uint128S1_PS_i)
        .other          _Z20kernel_gf128_radix16PK7uint128S1_PS_i,@"STO_CUDA_ENTRY STV_DEFAULT"
_Z20kernel_gf128_radix16PK7uint128S1_PS_i:
.text._Z20kernel_gf128_radix16PK7uint128S1_PS_i:
[----:B------:R-:W0:Y:S01]  /*0000*/  LDC R1, c[0x0][0x37c] ;  /* 0x0000df00ff017b82 */ /* 0x000e220000000800 */
[----:B------:R-:W1:Y:S07]  /*0010*/  S2R R3, SR_TID.X ;  /* 0x0000000000037919 */ /* 0x000e6e0000002100 */
[----:B------:R-:W2:Y:S01]  /*0020*/  S2UR UR6, SR_CTAID.X ;  /* 0x00000000000679c3 */ /* 0x000ea20000002500 */
[----:B------:R-:W3:Y:S01]  /*0030*/  LDCU UR7, c[0x0][0x398] ;  /* 0x00007300ff0777ac */ /* 0x000ee20008000800 */
[----:B------:R-:W-:Y:S01]  /*0040*/  BSSY.RECONVERGENT B0, `(.L_x_0) ;  /* 0x000034c000007945 */ /* 0x000fe20003800200 */
[----:B0-----:R-:W-:-:S02]  /*0050*/  VIADD R1, R1, 0xffffff00 ;  /* 0xffffff0001017836 */ /* 0x001fc40000000000 */
[----:B------:R-:W-:-:S03]  /*0060*/  IMAD.MOV.U32 R24, RZ, RZ, RZ ;  /* 0x000000ffff187224 */ /* 0x000fc600078e00ff */
[----:B------:R-:W0:Y:S08]  /*0070*/  LDC.64 R22, c[0x0][0x380] ;  /* 0x0000e000ff167b82 */ /* 0x000e300000000a00 */
[----:B------:R-:W4:Y:S01]  /*0080*/  LDC.64 R20, c[0x0][0x388] ;  /* 0x0000e200ff147b82 */ /* 0x000f220000000a00 */
[----:B--2---:R-:W-:-:S06]  /*0090*/  USHF.L.U32 UR4, UR6, 0xc, URZ ;  /* 0x0000000c06047899 */ /* 0x004fcc00080006ff */
[----:B-1----:R-:W-:-:S04]  /*00a0*/  LOP3.LUT R3, R3, UR4, RZ, 0xfc, !PT ;  /* 0x0000000403037c12 */ /* 0x002fc8000f8efcff */
[C---:B---3--:R-:W-:Y:S01]  /*00b0*/  ISETP.GE.AND P0, PT, R3.reuse, UR7, PT ;  /* 0x0000000703007c0c */ /* 0x048fe2000bf06270 */
[C---:B------:R-:W-:Y:S01]  /*00c0*/  VIADD R0, R3.reuse, 0x100 ;  /* 0x0000010003007836 */ /* 0x040fe20000000000 */
[----:B------:R-:W1:Y:S01]  /*00d0*/  LDCU.64 UR4, c[0x0][0x358] ;  /* 0x00006b00ff0477ac */ /* 0x000e620008000a00 */
[----:B0-----:R-:W-:-:S03]  /*00e0*/  IMAD.WIDE.U32 R22, R3, 0x10, R22 ;  /* 0x0000001003167825 */ /* 0x001fc600078e0016 */
[----:B------:R-:W-:Y:S01]  /*00f0*/  ISETP.GE.AND P4, PT, R0, UR7, PT ;  /* 0x0000000700007c0c */ /* 0x000fe2000bf86270 */
[----:B----4-:R-:W-:Y:S01]  /*0100*/  IMAD.WIDE.U32 R20, R3, 0x10, R20 ;  /* 0x0000001003147825 */ /* 0x010fe200078e0014 */
[----:B------:R-:W-:-:S03]  /*0110*/  CS2R R2, SRZ ;  /* 0x0000000000027805 */ /* 0x000fc6000001ff00 */
[----:B------:R-:W-:Y:S02]  /*0120*/  IMAD.MOV.U32 R0, RZ, RZ, RZ ;  /* 0x000000ffff007224 */ /* 0x000fe400078e00ff */
[----:B-1----:R-:W-:Y:S06]  /*0130*/  @P0 BRA `(.L_x_1) ;  /* 0x0000003000f00947 */ /* 0x002fec0003800000 */
[----:B------:R-:W2:Y:S04]  /*0140*/  LDG.E.64.CONSTANT R6, desc[UR4][R22.64+0x8] ;  /* 0x0000080416067981 */ /* 0x000ea8000c1e9b00 */
[----:B------:R-:W3:Y:S04]  /*0150*/  LDG.E.64.CONSTANT R4, desc[UR4][R22.64] ;  /* 0x0000000416047981 */ /* 0x000ee8000c1e9b00 */
[----:B------:R-:W4:Y:S04]  /*0160*/  LDG.E.64.CONSTANT R28, desc[UR4][R20.64+0x8] ;  /* 0x00000804141c7981 */ /* 0x000f28000c1e9b00 */
[----:B------:R-:W-:Y:S01]  /*0170*/  STL.128 [R1], RZ ;  /* 0x000000ff01007387 */ /* 0x000fe20000100c00 */
[----:B--2---:R-:W-:-:S02]  /*0180*/  ISETP.GE.AND P0, PT, R7, RZ, PT ;  /* 0x000000ff0700720c */ /* 0x004fc40003f06270 */
[----:B------:R-:W-:Y:S01]  /*0190*/  SHF.L.W.U32.HI R17, R6, 0x1, R7 ;  /* 0x0000000106117819 */ /* 0x000fe20000010e07 */
[----:B---3--:R-:W-:Y:S01]  /*01a0*/  IMAD.SHL.U32 R15, R4, 0x2, RZ ;  /* 0x00000002040f7824 */ /* 0x008fe200078e00ff */
[----:B------:R-:W-:Y:S01]  /*01b0*/  SHF.L.W.U32.HI R16, R5, 0x1, R6 ;  /* 0x0000000105107819 */ /* 0x000fe20000010e06 */
[----:B------:R-:W-:Y:S01]  /*01c0*/  STL.128 [R1+0x10], R4 ;  /* 0x0000100401007387 */ /* 0x000fe20000100c00 */
[----:B------:R-:W-:Y:S01]  /*01d0*/  ISETP.GE.AND P1, PT, R17, RZ, PT ;  /* 0x000000ff1100720c */ /* 0x000fe20003f26270 */
[--C-:B------:R-:W-:Y:S01]  /*01e0*/  IMAD.MOV.U32 R11, RZ, RZ, R17.reuse ;  /* 0x000000ffff0b7224 */ /* 0x100fe200078e0011 */
[----:B------:R-:W-:Y:S01]  /*01f0*/  SHF.L.W.U32.HI R24, R16, 0x1, R17 ;  /* 0x0000000110187819 */ /* 0x000fe20000010e11 */
[----:B------:R-:W-:Y:S01]  /*0200*/  IMAD.MOV.U32 R10, RZ, RZ, R16 ;  /* 0x000000ffff0a7224 */ /* 0x000fe200078e0010 */
[----:B------:R-:W-:-:S03]  /*0210*/  SHF.L.U64.HI R25, R4, 0x1, R5 ;  /* 0x0000000104197819 */ /* 0x000fc60000010205 */
[----:B------:R-:W-:Y:S02]  /*0220*/  @!P0 LOP3.LUT R15, R15, 0x87, RZ, 0x3c, !PT ;  /* 0x000000870f0f8812 */ /* 0x000fe400078e3cff */
[----:B------:R-:W-:Y:S01]  /*0230*/  ISETP.GE.AND P0, PT, R24, RZ, PT ;  /* 0x000000ff1800720c */ /* 0x000fe20003f06270 */
[--C-:B------:R-:W-:Y:S01]  /*0240*/  IMAD.MOV.U32 R9, RZ, RZ, R25.reuse ;  /* 0x000000ffff097224 */ /* 0x100fe200078e0019 */
[----:B------:R-:W-:Y:S01]  /*0250*/  SHF.L.W.U32.HI R19, R25, 0x1, R16 ;  /* 0x0000000119137819 */ /* 0x000fe20000010e10 */
[C---:B------:R-:W-:Y:S01]  /*0260*/  IMAD.SHL.U32 R14, R15.reuse, 0x2, RZ ;  /* 0x000000020f0e7824 */ /* 0x040fe200078e00ff */
[----:B------:R-:W-:Y:S01]  /*0270*/  SHF.L.U64.HI R13, R15, 0x1, R25 ;  /* 0x000000010f0d7819 */ /* 0x000fe20000010219 */
[----:B------:R-:W-:Y:S01]  /*0280*/  IMAD.MOV.U32 R8, RZ, RZ, R15 ;  /* 0x000000ffff087224 */ /* 0x000fe200078e000f */
[----:B------:R-:W-:Y:S02]  /*0290*/  SHF.L.W.U32.HI R3, R19, 0x1, R24 ;  /* 0x0000000113037819 */ /* 0x000fe40000010e18 */
[----:B------:R-:W-:-:S02]  /*02a0*/  @!P1 LOP3.LUT R14, R14, 0x87, RZ, 0x3c, !PT ;  /* 0x000000870e0e9812 */ /* 0x000fc400078e3cff */
[----:B------:R0:W-:Y:S01]  /*02b0*/  STL.128 [R1+0x20], R8 ;  /* 0x0000200801007387 */ /* 0x0001e20000100c00 */
[----:B------:R-:W-:Y:S02]  /*02c0*/  SHF.L.W.U32.HI R12, R13, 0x1, R19 ;  /* 0x000000010d0c7819 */ /* 0x000fe40000010e13 */
[C---:B------:R-:W-:Y:S01]  /*02d0*/  IMAD.SHL.U32 R2, R14.reuse, 0x2, RZ ;  /* 0x000000020e027824 */ /* 0x040fe200078e00ff */
[----:B------:R-:W-:Y:S02]  /*02e0*/  SHF.L.U64.HI R0, R14, 0x1, R13 ;  /* 0x000000010e007819 */ /* 0x000fe4000001020d */
[----:B------:R-:W-:Y:S02]  /*02f0*/  LOP3.LUT R17, R7, R17, RZ, 0x3c, !PT ;  /* 0x0000001107117212 */ /* 0x000fe400078e3cff */
[----:B------:R-:W-:Y:S02]  /*0300*/  @!P0 LOP3.LUT R2, R2, 0x87, RZ, 0x3c, !PT ;  /* 0x0000008702028812 */ /* 0x000fe400078e3cff */
[----:B------:R-:W-:-:S02]  /*0310*/  ISETP.GE.AND P0, PT, R17, RZ, PT ;  /* 0x000000ff1100720c */ /* 0x000fc40003f06270 */
[----:B------:R-:W-:Y:S02]  /*0320*/  LOP3.LUT R15, R4, R15, RZ, 0x3c, !PT ;  /* 0x0000000f040f7212 */ /* 0x000fe400078e3cff */
[C---:B------:R-:W-:Y:S01]  /*0330*/  LOP3.LUT R18, R6.reuse, R16, RZ, 0x3c, !PT ;  /* 0x0000001006127212 */ /* 0x040fe200078e3cff */
[----:B0-----:R-:W-:Y:S01]  /*0340*/  IMAD.MOV.U32 R10, RZ, RZ, R19 ;  /* 0x000000ffff0a7224 */ /* 0x001fe200078e0013 */
[----:B------:R-:W-:Y:S01]  /*0350*/  LOP3.LUT R19, R6, R19, RZ, 0x3c, !PT ;  /* 0x0000001306137212 */ /* 0x000fe200078e3cff */
[----:B------:R-:W-:Y:S01]  /*0360*/  IMAD.MOV.U32 R11, RZ, RZ, R24 ;  /* 0x000000ffff0b7224 */ /* 0x000fe200078e0018 */
[----:B------:R-:W-:Y:S01]  /*0370*/  LOP3.LUT R24, R7, R24, RZ, 0x3c, !PT ;  /* 0x0000001807187212 */ /* 0x000fe200078e3cff */
[----:B------:R-:W-:Y:S01]  /*0380*/  IMAD.MOV.U32 R8, RZ, RZ, R14 ;  /* 0x000000ffff087224 */ /* 0x000fe200078e000e */
[----:B------:R-:W-:Y:S01]  /*0390*/  LOP3.LUT R14, R4, R14, RZ, 0x3c, !PT ;  /* 0x0000000e040e7212 */ /* 0x000fe200078e3cff */
[----:B------:R-:W-:Y:S01]  /*03a0*/  IMAD.MOV.U32 R9, RZ, RZ, R13 ;  /* 0x000000ffff097224 */ /* 0x000fe200078e000d */
[----:B------:R-:W-:Y:S01]  /*03b0*/  LOP3.LUT R13, R5, R13, RZ, 0x3c, !PT ;  /* 0x0000000d050d7212 */ /* 0x000fe200078e3cff */
[----:B------:R-:W-:Y:S01]  /*03c0*/  IMAD.SHL.U32 R16, R15, 0x2, RZ ;  /* 0x000000020f107824 */ /* 0x000fe200078e00ff */
[----:B------:R-:W-:-:S02]  /*03d0*/  LOP3.LUT R25, R5, R25, RZ, 0x3c, !PT ;  /* 0x0000001905197212 */ /* 0x000fc400078e3cff */
[----:B------:R0:W-:Y:S02]  /*03e0*/  STL.128 [R1+0x40], R8 ;  /* 0x0000400801007387 */ /* 0x0001e40000100c00 */
[----:B------:R-:W-:Y:S02]  /*03f0*/  @!P0 LOP3.LUT R16, R16, 0x87, RZ, 0x3c, !PT ;  /* 0x0000008710108812 */ /* 0x000fe400078e3cff */
[----:B------:R-:W-:Y:S01]  /*0400*/  ISETP.GE.AND P0, PT, R24, RZ, PT ;  /* 0x000000ff1800720c */ /* 0x000fe20003f06270 */
[----:B0-----:R-:W-:Y:S02]  /*0410*/  IMAD.MOV.U32 R10, RZ, RZ, R12 ;  /* 0x000000ffff0a7224 */ /* 0x001fe400078e000c */
[----:B------:R-:W-:Y:S02]  /*0420*/  IMAD.MOV.U32 R11, RZ, RZ, R3 ;  /* 0x000000ffff0b7224 */ /* 0x000fe400078e0003 */
[----:B------:R-:W-:Y:S01]  /*0430*/  IMAD.MOV.U32 R8, RZ, RZ, R2 ;  /* 0x000000ffff087224 */ /* 0x000fe200078e0002 */
[----:B------:R-:W-:Y:S01]  /*0440*/  LOP3.LUT R2, R4, R2, RZ, 0x3c, !PT ;  /* 0x0000000204027212 */ /* 0x000fe200078e3cff */
[----:B------:R-:W-:-:S05]  /*0450*/  IMAD.MOV.U32 R9, RZ, RZ, R0 ;  /* 0x000000ffff097224 */ /* 0x000fca00078e0000 */
[----:B------:R0:W-:Y:S02]  /*0460*/  STL.128 [R1+0x80], R8 ;  /* 0x0000800801007387 */ /* 0x0001e40000100c00 */
[----:B0-----:R-:W-:Y:S02]  /*0470*/  IMAD.MOV.U32 R10, RZ, RZ, R19 ;  /* 0x000000ffff0a7224 */ /* 0x001fe400078e0013 */
[----:B------:R-:W-:Y:S02]  /*0480*/  IMAD.MOV.U32 R11, RZ, RZ, R24 ;  /* 0x000000ffff0b7224 */ /* 0x000fe400078e0018 */
[----:B------:R-:W-:Y:S02]  /*0490*/  IMAD.MOV.U32 R8, RZ, RZ, R14 ;  /* 0x000000ffff087224 */ /* 0x000fe400078e000e */
[----:B------:R-:W-:-:S05]  /*04a0*/  IMAD.MOV.U32 R9, RZ, RZ, R13 ;  /* 0x000000ffff097224 */ /* 0x000fca00078e000d */
[----:B------:R0:W-:Y:S02]  /*04b0*/  STL.128 [R1+0x50], R8 ;  /* 0x0000500801007387 */ /* 0x0001e40000100c00 */
[--C-:B0-----:R-:W-:Y:S01]  /*04c0*/  IMAD.MOV.U32 R11, RZ, RZ, R17.reuse ;  /* 0x000000ffff0b7224 */ /* 0x101fe200078e0011 */
[----:B------:R-:W-:Y:S01]  /*04d0*/  SHF.L.W.U32.HI R17, R18, 0x1, R17 ;  /* 0x0000000112117819 */ /* 0x000fe20000010e11 */
[--C-:B------:R-:W-:Y:S01]  /*04e0*/  IMAD.MOV.U32 R10, RZ, RZ, R18.reuse ;  /* 0x000000ffff0a7224 */ /* 0x100fe200078e0012 */
[----:B------:R-:W-:Y:S01]  /*04f0*/  SHF.L.W.U32.HI R18, R25, 0x1, R18 ;  /* 0x0000000119127819 */ /* 0x000fe20000010e12 */
[----:B------:R-:W-:Y:S01]  /*0500*/  IMAD.MOV.U32 R8, RZ, RZ, R15 ;  /* 0x000000ffff087224 */ /* 0x000fe200078e000f */
[--C-:B------:R-:W-:Y:S01]  /*0510*/  SHF.L.U64.HI R15, R15, 0x1, R25.reuse ;  /* 0x000000010f0f7819 */ /* 0x100fe20000010219 */
[----:B------:R-:W-:Y:S01]  /*0520*/  IMAD.MOV.U32 R9, RZ, RZ, R25 ;  /* 0x000000ffff097224 */ /* 0x000fe200078e0019 */
[----:B------:R-:W-:Y:S02]  /*0530*/  LOP3.LUT R25, R7, R3, RZ, 0x3c, !PT ;  /* 0x0000000307197212 */ /* 0x000fe400078e3cff */
[----:B------:R-:W-:-:S02]  /*0540*/  SHF.L.W.U32.HI R3, R19, 0x1, R24 ;  /* 0x0000000113037819 */ /* 0x000fc40000010e18 */
[----:B------:R0:W-:Y:S01]  /*0550*/  STL.128 [R1+0x30], R8 ;  /* 0x0000300801007387 */ /* 0x0001e20000100c00 */
[----:B------:R-:W-:Y:S02]  /*0560*/  LOP3.LUT R24, R6, R12, RZ, 0x3c, !PT ;  /* 0x0000000c06187212 */ /* 0x000fe400078e3cff */
[----:B------:R-:W-:Y:S02]  /*0570*/  SHF.L.W.U32.HI R12, R13, 0x1, R19 ;  /* 0x000000010d0c7819 */ /* 0x000fe40000010e13 */
[----:B------:R-:W-:Y:S02]  /*0580*/  ISETP.GE.AND P1, PT, R17, RZ, PT ;  /* 0x000000ff1100720c */ /* 0x000fe40003f26270 */
[----:B------:R-:W-:Y:S01]  /*0590*/  LOP3.LUT R19, R5, R0, RZ, 0x3c, !PT ;  /* 0x0000000005137212 */ /* 0x000fe200078e3cff */
[C---:B------:R-:W-:Y:S01]  /*05a0*/  IMAD.SHL.U32 R0, R14.reuse, 0x2, RZ ;  /* 0x000000020e007824 */ /* 0x040fe200078e00ff */
[----:B------:R-:W-:Y:S02]  /*05b0*/  SHF.L.U64.HI R13, R14, 0x1, R13 ;  /* 0x000000010e0d7819 */ /* 0x000fe4000001020d */
[----:B------:R-:W-:-:S02]  /*05c0*/  SHF.L.W.U32.HI R14, R18, 0x1, R17 ;  /* 0x00000001120e7819 */ /* 0x000fc40000010e11 */
[----:B------:R-:W-:Y:S01]  /*05d0*/  @!P0 LOP3.LUT R0, R0, 0x87, RZ, 0x3c, !PT ;  /* 0x0000008700008812 */ /* 0x000fe200078e3cff */
[----:B0-----:R-:W-:Y:S02]  /*05e0*/  IMAD.MOV.U32 R10, RZ, RZ, R18 ;  /* 0x000000ffff0a7224 */ /* 0x001fe400078e0012 */
[----:B------:R-:W-:Y:S01]  /*05f0*/  IMAD.MOV.U32 R11, RZ, RZ, R17 ;  /* 0x000000ffff0b7224 */ /* 0x000fe200078e0011 */
[----:B------:R-:W-:Y:S01]  /*0600*/  LOP3.LUT R17, R7, R17, RZ, 0x3c, !PT ;  /* 0x0000001107117212 */ /* 0x000fe200078e3cff */
[----:B------:R-:W-:Y:S02]  /*0610*/  IMAD.MOV.U32 R8, RZ, RZ, R16 ;  /* 0x000000ffff087224 */ /* 0x000fe400078e0010 */
[----:B------:R-:W-:Y:S01]  /*0620*/  IMAD.MOV.U32 R9, RZ, RZ, R15 ;  /* 0x000000ffff097224 */ /* 0x000fe200078e000f */
[----:B------:R-:W-:-:S04]  /*0630*/  ISETP.GE.AND P0, PT, R17, RZ, PT ;  /* 0x000000ff1100720c */ /* 0x000fc80003f06270 */
[----:B------:R0:W-:Y:S02]  /*0640*/  STL.128 [R1+0x60], R8 ;  /* 0x0000600801007387 */ /* 0x0001e40000100c00 */
[----:B0-----:R-:W-:Y:S01]  /*0650*/  IMAD.MOV.U32 R10, RZ, RZ, R24 ;  /* 0x000000ffff0a7224 */ /* 0x001fe200078e0018 */
[----:B------:R-:W-:Y:S01]  /*0660*/  SHF.L.W.U32.HI R24, R15, 0x1, R18 ;  /* 0x000000010f187819 */ /* 0x000fe20000010e12 */
[----:B------:R-:W-:Y:S02]  /*0670*/  IMAD.MOV.U32 R11, RZ, RZ, R25 ;  /* 0x000000ffff0b7224 */ /* 0x000fe400078e0019 */
[----:B------:R-:W-:Y:S02]  /*0680*/  IMAD.MOV.U32 R8, RZ, RZ, R2 ;  /* 0x000000ffff087224 */ /* 0x000fe400078e0002 */
[----:B------:R-:W-:Y:S01]  /*0690*/  IMAD.MOV.U32 R9, RZ, RZ, R19 ;  /* 0x000000ffff097224 */ /* 0x000fe200078e0013 */
[----:B------:R-:W-:Y:S01]  /*06a0*/  LOP3.LUT R19, R6, R18, RZ, 0x3c, !PT ;  /* 0x0000001206137212 */ /* 0x000fe200078e3cff */
[C---:B------:R-:W-:Y:S01]  /*06b0*/  IMAD.SHL.U32 R2, R16.reuse, 0x2, RZ ;  /* 0x0000000210027824 */ /* 0x040fe200078e00ff */
[----:B------:R-:W-:-:S02]  /*06c0*/  SHF.L.U64.HI R18, R16, 0x1, R15 ;  /* 0x0000000110127819 */ /* 0x000fc4000001020f */
[----:B------:R0:W-:Y:S01]  /*06d0*/  STL.128 [R1+0x90], R8 ;  /* 0x0000900801007387 */ /* 0x0001e20000100c00 */
[----:B------:R-:W-:Y:S02]  /*06e0*/  LOP3.LUT R15, R5, R15, RZ, 0x3c, !PT ;  /* 0x0000000f050f7212 */ /* 0x000fe400078e3cff */
[----:B------:R-:W-:Y:S02]  /*06f0*/  @!P1 LOP3.LUT R2, R2, 0x87, RZ, 0x3c, !PT ;  /* 0x0000008702029812 */ /* 0x000fe400078e3cff */
[----:B------:R-:W-:Y:S01]  /*0700*/  LOP3.LUT R16, R4, R16, RZ, 0x3c, !PT ;  /* 0x0000001004107212 */ /* 0x000fe200078e3cff */
[----:B0-----:R-:W-:Y:S01]  /*0710*/  IMAD.MOV.U32 R10, RZ, RZ, R12 ;  /* 0x000000ffff0a7224 */ /* 0x001fe200078e000c */
[----:B------:R-:W-:Y:S01]  /*0720*/  LOP3.LUT R12, R6, R12, RZ, 0x3c, !PT ;  /* 0x0000000c060c7212 */ /* 0x000fe200078e3cff */
[----:B------:R-:W-:Y:S02]  /*0730*/  IMAD.MOV.U32 R11, RZ, RZ, R3 ;  /* 0x000000ffff0b7224 */ /* 0x000fe400078e0003 */
[----:B------:R-:W-:-:S02]  /*0740*/  IMAD.MOV.U32 R8, RZ, RZ, R0 ;  /* 0x000000ffff087224 */ /* 0x000fc400078e0000 */
[----:B------:R-:W-:Y:S01]  /*0750*/  IMAD.MOV.U32 R9, RZ, RZ, R13 ;  /* 0x000000ffff097224 */ /* 0x000fe200078e000d */
[----:B------:R-:W-:-:S04]  /*0760*/  LOP3.LUT R13, R5, R13, RZ, 0x3c, !PT ;  /* 0x0000000d050d7212 */ /* 0x000fc800078e3cff */
[----:B------:R0:W-:Y:S02]  /*0770*/  STL.128 [R1+0xa0], R8 ;  /* 0x0000a00801007387 */ /* 0x0001e40000100c00 */
[----:B0-----:R-:W-:Y:S01]  /*0780*/  IMAD.MOV.U32 R10, RZ, RZ, R24 ;  /* 0x000000ffff0a7224 */ /* 0x001fe200078e0018 */
[----:B------:R-:W-:Y:S01]  /*0790*/  LOP3.LUT R24, R6, R24, RZ, 0x3c, !PT ;  /* 0x0000001806187212 */ /* 0x000fe200078e3cff */
[----:B------:R-:W-:Y:S01]  /*07a0*/  IMAD.MOV.U32 R11, RZ, RZ, R14 ;  /* 0x000000ffff0b7224 */ /* 0x000fe200078e000e */
[----:B------:R-:W-:Y:S01]  /*07b0*/  LOP3.LUT R14, R7, R14, RZ, 0x3c, !PT ;  /* 0x0000000e070e7212 */ /* 0x000fe200078e3cff */
[----:B------:R-:W-:Y:S02]  /*07c0*/  IMAD.MOV.U32 R8, RZ, RZ, R2 ;  /* 0x000000ffff087224 */ /* 0x000fe400078e0002 */
[----:B------:R-:W-:Y:S01]  /*07d0*/  IMAD.MOV.U32 R9, RZ, RZ, R18 ;  /* 0x000000ffff097224 */ /* 0x000fe200078e0012 */
[----:B------:R-:W-:-:S04]  /*07e0*/  LOP3.LUT R18, R5, R18, RZ, 0x3c, !PT ;  /* 0x0000001205127212 */ /* 0x000fc800078e3cff */
[----:B------:R0:W-:Y:S02]  /*07f0*/  STL.128 [R1+0xc0], R8 ;  /* 0x0000c00801007387 */ /* 0x0001e40000100c00 */
[--C-:B0-----:R-:W-:Y:S01]  /*0800*/  IMAD.MOV.U32 R11, RZ, RZ, R17.reuse ;  /* 0x000000ffff0b7224 */ /* 0x101fe200078e0011 */
[----:B------:R-:W-:Y:S01]  /*0810*/  SHF.L.W.U32.HI R17, R19, 0x1, R17 ;  /* 0x0000000113117819 */ /* 0x000fe20000010e11 */
[--C-:B------:R-:W-:Y:S01]  /*0820*/  IMAD.MOV.U32 R10, RZ, RZ, R19.reuse ;  /* 0x000000ffff0a7224 */ /* 0x100fe200078e0013 */
[----:B------:R-:W-:Y:S01]  /*0830*/  SHF.L.W.U32.HI R19, R15, 0x1, R19 ;  /* 0x000000010f137819 */ /* 0x000fe20000010e13 */
[--C-:B------:R-:W-:Y:S01]  /*0840*/  IMAD.MOV.U32 R9, RZ, RZ, R15.reuse ;  /* 0x000000ffff097224 */ /* 0x100fe200078e000f */
[C---:B------:R-:W-:Y:S01]  /*0850*/  SHF.L.U64.HI R15, R16.reuse, 0x1, R15 ;  /* 0x00000001100f7819 */ /* 0x040fe2000001020f */
[----:B------:R-:W-:Y:S02]  /*0860*/  IMAD.MOV.U32 R8, RZ, RZ, R16 ;  /* 0x000000ffff087224 */ /* 0x000fe400078e0010 */
[----:B------:R-:W-:-:S03]  /*0870*/  IMAD.SHL.U32 R16, R16, 0x2, RZ ;  /* 0x0000000210107824 */ /* 0x000fc600078e00ff */
[----:B------:R0:W-:Y:S02]  /*0880*/  STL.128 [R1+0x70], R8 ;  /* 0x0000700801007387 */ /* 0x0001e40000100c00 */
[----:B------:R-:W-:Y:S02]  /*0890*/  @!P0 LOP3.LUT R16, R16, 0x87, RZ, 0x3c, !PT ;  /* 0x0000008710108812 */ /* 0x000fe400078e3cff */
[C---:B0-----:R-:W-:Y:S02]  /*08a0*/  LOP3.LUT R9, R7.reuse, R3, RZ, 0x3c, !PT ;  /* 0x0000000307097212 */ /* 0x041fe400078e3cff */
[C---:B------:R-:W-:Y:S02]  /*08b0*/  LOP3.LUT R10, R4.reuse, R0, RZ, 0x3c, !PT ;  /* 0x00000000040a7212 */ /* 0x040fe400078e3cff */
[----:B------:R-:W-:Y:S02]  /*08c0*/  LOP3.LUT R11, R4, R2, RZ, 0x3c, !PT ;  /* 0x00000002040b7212 */ /* 0x000fe400078e3cff */
[----:B------:R-:W-:Y:S01]  /*08d0*/  LOP3.LUT R3, R7, R17, RZ, 0x3c, !PT ;  /* 0x0000001107037212 */ /* 0x000fe200078e3cff */
[----:B------:R-:W-:Y:S01]  /*08e0*/  IMAD.MOV.U32 R7, RZ, RZ, R9 ;  /* 0x000000ffff077224 */ /* 0x000fe200078e0009 */
[----:B------:R-:W-:Y:S01]  /*08f0*/  LOP3.LUT R8, R6, R19, RZ, 0x3c, !PT ;  /* 0x0000001306087212 */ /* 0x000fe200078e3cff */
[----:B------:R-:W-:Y:S01]  /*0900*/  IMAD.MOV.U32 R6, RZ, RZ, R12 ;  /* 0x000000ffff067224 */ /* 0x000fe200078e000c */
[----:B------:R-:W-:Y:S01]  /*0910*/  LOP3.LUT R0, R5, R15, RZ, 0x3c, !PT ;  /* 0x0000000f05007212 */ /* 0x000fe200078e3cff */
[----:B------:R-:W-:Y:S01]  /*0920*/  IMAD.MOV.U32 R5, RZ, RZ, R13 ;  /* 0x000000ffff057224 */ /* 0x000fe200078e000d */
[----:B------:R-:W-:Y:S01]  /*0930*/  LOP3.LUT R2, R4, R16, RZ, 0x3c, !PT ;  /* 0x0000001004027212 */ /* 0x000fe200078e3cff */
[----:B------:R-:W-:Y:S01]  /*0940*/  IMAD.MOV.U32 R4, RZ, RZ, R10 ;  /* 0x000000ffff047224 */ /* 0x000fe200078e000a */
[----:B----4-:R-:W-:-:S04]  /*0950*/  SHF.R.U32.HI R10, RZ, 0x18, R29 ;  /* 0x00000018ff0a7819 */ /* 0x010fc8000001161d */
[----:B------:R0:W-:Y:S01]  /*0960*/  STL.128 [R1+0xb0], R4 ;  /* 0x0000b00401007387 */ /* 0x0001e20000100c00 */
[----:B------:R-:W-:-:S05]  /*0970*/  LOP3.LUT R10, R10, 0xf0, RZ, 0xc0, !PT ;  /* 0x000000f00a0a7812 */ /* 0x000fca00078ec0ff */
[----:B------:R-:W-:Y:S02]  /*0980*/  IMAD.IADD R9, R1, 0x1, R10 ;  /* 0x0000000101097824 */ /* 0x000fe400078e020a */
[----:B0-----:R-:W-:Y:S02]  /*0990*/  IMAD.MOV.U32 R6, RZ, RZ, R24 ;  /* 0x000000ffff067224 */ /* 0x001fe400078e0018 */
[----:B------:R-:W-:Y:S02]  /*09a0*/  IMAD.MOV.U32 R7, RZ, RZ, R14 ;  /* 0x000000ffff077224 */ /* 0x000fe400078e000e */
[----:B------:R-:W-:Y:S02]  /*09b0*/  IMAD.MOV.U32 R4, RZ, RZ, R11 ;  /* 0x000000ffff047224 */ /* 0x000fe400078e000b */
[----:B------:R-:W-:Y:S02]  /*09c0*/  IMAD.MOV.U32 R5, RZ, RZ, R18 ;  /* 0x000000ffff057224 */ /* 0x000fe400078e0012 */
[----:B------:R-:W-:-:S03]  /*09d0*/  IMAD.MOV.U32 R18, RZ, RZ, R8 ;  /* 0x000000ffff127224 */ /* 0x000fc600078e0008 */
[----:B------:R0:W-:Y:S01]  /*09e0*/  STL.128 [R1+0xd0], R4 ;  /* 0x0000d00401007387 */ /* 0x0001e20000100c00 */
[----:B------:R-:W-:-:S04]  /*09f0*/  SHF.R.U32.HI R12, RZ, 0x14, R29 ;  /* 0x00000014ff0c7819 */ /* 0x000fc8000001161d */
[----:B------:R-:W-:Y:S01]  /*0a00*/  LOP3.LUT R12, R12, 0xf0, RZ, 0xc0, !PT ;  /* 0x000000f00c0c7812 */ /* 0x000fe200078ec0ff */
[----:B0-----:R-:W-:Y:S02]  /*0a10*/  IMAD.MOV.U32 R6, RZ, RZ, R19 ;  /* 0x000000ffff067224 */ /* 0x001fe400078e0013 */
[----:B------:R-:W-:Y:S02]  /*0a20*/  IMAD.MOV.U32 R7, RZ, RZ, R17 ;  /* 0x000000ffff077224 */ /* 0x000fe400078e0011 */
[----:B------:R-:W-:Y:S02]  /*0a30*/  IMAD.MOV.U32 R4, RZ, RZ, R16 ;  /* 0x000000ffff047224 */ /* 0x000fe400078e0010 */
[----:B------:R-:W-:Y:S02]  /*0a40*/  IMAD.MOV.U32 R5, RZ, RZ, R15 ;  /* 0x000000ffff057224 */ /* 0x000fe400078e000f */
[----:B------:R-:W-:Y:S02]  /*0a50*/  IMAD.MOV.U32 R19, RZ, RZ, R3 ;  /* 0x000000ffff137224 */ /* 0x000fe400078e0003 */
[----:B------:R-:W-:Y:S01]  /*0a60*/  IMAD.MOV.U32 R16, RZ, RZ, R2 ;  /* 0x000000ffff107224 */ /* 0x000fe200078e0002 */
[----:B------:R0:W-:Y:S01]  /*0a70*/  STL.128 [R1+0xe0], R4 ;  /* 0x0000e00401007387 */ /* 0x0001e20000100c00 */
[----:B------:R-:W-:-:S05]  /*0a80*/  IMAD.MOV.U32 R17, RZ, RZ, R0 ;  /* 0x000000ffff117224 */ /* 0x000fca00078e0000 */
[----:B------:R1:W-:Y:S04]  /*0a90*/  STL.128 [R1+0xf0], R16 ;  /* 0x0000f01001007387 */ /* 0x0003e80000100c00 */
[----:B------:R-:W2:Y:S01]  /*0aa0*/  LDL.128 R8, [R9] ;  /* 0x0000000009087983 */ /* 0x000ea20000100c00 */
[----:B------:R-:W-:-:S06]  /*0ab0*/  IMAD.IADD R12, R1, 0x1, R12 ;  /* 0x00000001010c7824 */ /* 0x000fcc00078e020c */
[----:B------:R-:W3:Y:S01]  /*0ac0*/  LDL.128 R12, [R12] ;  /* 0x000000000c0c7983 */ /* 0x000ee20000100c00 */
[----:B0-----:R-:W-:-:S04]  /*0ad0*/  SHF.R.U32.HI R4, RZ, 0x10, R29 ;  /* 0x00000010ff047819 */ /* 0x001fc8000001161d */
[----:B------:R-:W-:-:S05]  /*0ae0*/  LOP3.LUT R4, R4, 0xf0, RZ, 0xc0, !PT ;  /* 0x000000f004047812 */ /* 0x000fca00078ec0ff */
[----:B------:R-:W-:-:S06]  /*0af0*/  IMAD.IADD R4, R1, 0x1, R4 ;  /* 0x0000000101047824 */ /* 0x000fcc00078e0204 */
[----:B------:R-:W4:Y:S01]  /*0b00*/  LDL.128 R4, [R4] ;  /* 0x0000000004047983 */ /* 0x000f220000100c00 */
[----:B------:R-:W-:-:S04]  /*0b10*/  SHF.R.U32.HI R0, RZ, 0xc, R29 ;  /* 0x0000000cff007819 */ /* 0x000fc8000001161d */
[----:B------:R-:W-:-:S05]  /*0b20*/  LOP3.LUT R0, R0, 0xf0, RZ, 0xc0, !PT ;  /* 0x000000f000007812 */ /* 0x000fca00078ec0ff */
[----:B------:R-:W-:-:S06]  /*0b30*/  IMAD.IADD R24, R1, 0x1, R0 ;  /* 0x0000000101187824 */ /* 0x000fcc00078e0200 */
[----:B------:R-:W5:Y:S01]  /*0b40*/  LDL.128 R24, [R24] ;  /* 0x0000000018187983 */ /* 0x000f620000100c00 */
[----:B------:R-:W-:-:S04]  /*0b50*/  SHF.R.U32.HI R0, RZ, 0x8, R29 ;  /* 0x00000008ff007819 */ /* 0x000fc8000001161d */
[----:B------:R-:W-:-:S05]  /*0b60*/  LOP3.LUT R0, R0, 0xf0, RZ, 0xc0, !PT ;  /* 0x000000f000007812 */ /* 0x000fca00078ec0ff */
[----:B-1----:R-:W-:-:S06]  /*0b70*/  IMAD.IADD R16, R1, 0x1, R0 ;  /* 0x0000000101107824 */ /* 0x002fcc00078e0200 */
[----:B------:R-:W5:Y:S01]  /*0b80*/  LDL.128 R16, [R16] ;  /* 0x0000000010107983 */ /* 0x000f620000100c00 */
[--C-:B--2---:R-:W-:Y:S02]  /*0b90*/  SHF.R.U32.HI R2, RZ, 0x1c, R11.reuse ;  /* 0x0000001cff027819 */ /* 0x104fe4000001160b */
[----:B------:R-:W-:Y:S02]  /*0ba0*/  SHF.L.W.U32.HI R3, R9, 0x4, R10 ;  /* 0x0000000409037819 */ /* 0x000fe40000010e0a */
[C---:B------:R-:W-:Y:S02]  /*0bb0*/  R2P PR, R2.reuse, 0xe ;  /* 0x0000000e02007804 */ /* 0x040fe40000000000 */
[----:B------:R-:W-:Y:S02]  /*0bc0*/  LOP3.LUT R2, R2, 0x1, RZ, 0xc0, !PT ;  /* 0x0000000102027812 */ /* 0x000fe400078ec0ff */
[----:B------:R-:W-:Y:S02]  /*0bd0*/  SHF.L.W.U32.HI R11, R10, 0x4, R11 ;  /* 0x000000040a0b7819 */ /* 0x000fe40000010e0b */
[----:B------:R-:W-:-:S02]  /*0be0*/  ISETP.NE.U32.AND P0, PT, R2, 0x1, PT ;  /* 0x000000010200780c */ /* 0x000fc40003f05070 */
[----:B------:R-:W-:Y:S02]  /*0bf0*/  SEL R0, RZ, 0x438, !P3 ;  /* 0x00000438ff007807 */ /* 0x000fe40005800000 */
[----:B---3--:R-:W-:Y:S02]  /*0c00*/  LOP3.LUT R2, R14, R3, RZ, 0x3c, !PT ;  /* 0x000000030e027212 */ /* 0x008fe400078e3cff */
[----:B------:R-:W-:Y:S02]  /*0c10*/  LOP3.LUT R3, R15, R11, RZ, 0x3c, !PT ;  /* 0x0000000b0f037212 */ /* 0x000fe400078e3cff */
[----:B------:R-:W-:Y:S02]  /*0c20*/  ISETP.NE.U32.AND.EX P0, PT, RZ, RZ, PT, P0 ;  /* 0x000000ffff00720c */ /* 0x000fe40003f05100 */
[----:B------:R-:W-:Y:S02]  /*0c30*/  @P2 LOP3.LUT R0, R0, 0x21c, RZ, 0x3c, !PT ;  /* 0x0000021c00002812 */ /* 0x000fe400078e3cff */
[----:B------:R-:W-:-:S02]  /*0c40*/  SHF.R.U32.HI R10, RZ, 0x1c, R3 ;  /* 0x0000001cff0a7819 */ /* 0x000fc40000011603 */
[----:B------:R-:W-:Y:S02]  /*0c50*/  @P1 LOP3.LUT R0, R0, 0x10e, RZ, 0x3c, !PT ;  /* 0x0000010e00001812 */ /* 0x000fe400078e3cff */
[C---:B------:R-:W-:Y:S02]  /*0c60*/  R2P PR, R10.reuse, 0xe ;  /* 0x0000000e0a007804 */ /* 0x040fe40000000000 */
[----:B------:R-:W-:Y:S01]  /*0c70*/  LOP3.LUT R10, R10, 0x1, RZ, 0xc0, !PT ;  /* 0x000000010a0a7812 */ /* 0x000fe200078ec0ff */
[----:B------:R-:W-:-:S03]  /*0c80*/  IMAD.SHL.U32 R11, R8, 0x10, RZ ;  /* 0x00000010080b7824 */ /* 0x000fc600078e00ff */
[----:B------:R-:W-:Y:S02]  /*0c90*/  ISETP.NE.U32.AND P5, PT, R10, 0x1, PT ;  /* 0x000000010a00780c */ /* 0x000fe40003fa5070 */
[----:B------:R-:W-:Y:S02]  /*0ca0*/  @!P0 LOP3.LUT R0, R0, 0x87, RZ, 0x3c, !PT ;  /* 0x0000008700008812 */ /* 0x000fe400078e3cff */
[----:B------:R-:W-:Y:S02]  /*0cb0*/  ISETP.NE.U32.AND.EX P0, PT, RZ, RZ, PT, P5 ;  /* 0x000000ffff00720c */ /* 0x000fe40003f05150 */
[----:B------:R-:W-:Y:S02]  /*0cc0*/  SHF.L.U64.HI R15, R8, 0x4, R9 ;  /* 0x00000004080f7819 */ /* 0x000fe40000010209 */
[----:B------:R-:W-:Y:S02]  /*0cd0*/  SEL R14, RZ, 0x438, !P3 ;  /* 0x00000438ff0e7807 */ /* 0x000fe40005800000 */
[----:B------:R-:W-:-:S02]  /*0ce0*/  LOP3.LUT R9, R0, R11, RZ, 0x3c, !PT ;  /* 0x0000000b00097212 */ /* 0x000fc400078e3cff */
[----:B------:R-:W-:Y:S02]  /*0cf0*/  SHF.R.U32.HI R0, RZ, 0x4, R29 ;  /* 0x00000004ff007819 */ /* 0x000fe4000001161d */
[----:B------:R-:W-:Y:S02]  /*0d00*/  @P2 LOP3.LUT R14, R14, 0x21c, RZ, 0x3c, !PT ;  /* 0x0000021c0e0e2812 */ /* 0x000fe400078e3cff */
[----:B------:R-:W-:Y:S02]  /*0d10*/  LOP3.LUT R12, R9, R12, RZ, 0x3c, !PT ;  /* 0x0000000c090c7212 */ /* 0x000fe400078e3cff */
[----:B------:R-:W-:Y:S02]  /*0d20*/  LOP3.LUT R0, R0, 0xf0, RZ, 0xc0, !PT ;  /* 0x000000f000007812 */ /* 0x000fe400078ec0ff */
[----:B------:R-:W-:Y:S01]  /*0d30*/  @P1 LOP3.LUT R14, R14, 0x10e, RZ, 0x3c, !PT ;  /* 0x0000010e0e0e1812 */ /* 0x000fe200078e3cff */
[----:B------:R-:W-:Y:S02]  /*0d40*/  IMAD.SHL.U32 R9, R12, 0x10, RZ ;  /* 0x000000100c097824 */ /* 0x000fe400078e00ff */
[----:B------:R-:W-:Y:S01]  /*0d50*/  IMAD.IADD R8, R1, 0x1, R0 ;  /* 0x0000000101087824 */ /* 0x000fe200078e0200 */
[----:B------:R-:W-:-:S04]  /*0d60*/  @!P0 LOP3.LUT R14, R14, 0x87, RZ, 0x3c, !PT ;  /* 0x000000870e0e8812 */ /* 0x000fc800078e3cff */
[----:B------:R-:W-:Y:S02]  /*0d70*/  LOP3.LUT R14, R14, R9, RZ, 0x3c, !PT ;  /* 0x000000090e0e7212 */ /* 0x000fe400078e3cff */
[----:B------:R-:W2:Y:S01]  /*0d80*/  LDL.128 R8, [R8] ;  /* 0x0000000008087983 */ /* 0x000ea20000100c00 */
[----:B------:R-:W-:Y:S02]  /*0d90*/  LOP3.LUT R15, R15, R13, RZ, 0x3c, !PT ;  /* 0x0000000d0f0f7212 */ /* 0x000fe400078e3cff */
[----:B------:R-:W-:Y:S02]  /*0da0*/  SHF.L.W.U32.HI R3, R2, 0x4, R3 ;  /* 0x0000000402037819 */ /* 0x000fe40000010e03 */
[----:B------:R-:W-:Y:S02]  /*0db0*/  SHF.L.W.U32.HI R13, R15, 0x4, R2 ;  /* 0x000000040f0d7819 */ /* 0x000fe40000010e02 */
[----:B------:R-:W-:Y:S02]  /*0dc0*/  SHF.L.U64.HI R15, R12, 0x4, R15 ;  /* 0x000000040c0f7819 */ /* 0x000fe4000001020f */
[----:B----4-:R-:W-:-:S02]  /*0dd0*/  LOP3.LUT R2, R7, R3, RZ, 0x3c, !PT ;  /* 0x0000000307027212 */ /* 0x010fc400078e3cff */
[----:B------:R-:W-:Y:S02]  /*0de0*/  LOP3.LUT R3, R15, R5, RZ, 0x3c, !PT ;  /* 0x000000050f037212 */ /* 0x000fe400078e3cff */
[----:B------:R-:W-:Y:S02]  /*0df0*/  SHF.R.U32.HI R5, RZ, 0x1c, R2 ;  /* 0x0000001cff057819 */ /* 0x000fe40000011602 */
[----:B------:R-:W-:Y:S02]  /*0e00*/  LOP3.LUT R14, R14, R4, RZ, 0x3c, !PT ;  /* 0x000000040e0e7212 */ /* 0x000fe400078e3cff */
[----:B------:R-:W-:Y:S02]  /*0e10*/  LOP3.LUT R0, R29, 0xf0, RZ, 0xc0, !PT ;  /* 0x000000f01d007812 */ /* 0x000fe400078ec0ff */
[----:B------:R-:W-:-:S03]  /*0e20*/  LOP3.LUT R4, R5, 0x1, RZ, 0xc0, !PT ;  /* 0x0000000105047812 */ /* 0x000fc600078ec0ff */
[----:B------:R-:W-:Y:S01]  /*0e30*/  IMAD.IADD R0, R1, 0x1, R0 ;  /* 0x0000000101007824 */ /* 0x000fe200078e0200 */
[----:B------:R-:W-:Y:S02]  /*0e40*/  ISETP.NE.U32.AND P0, PT, R4, 0x1, PT ;  /* 0x000000010400780c */ /* 0x000fe40003f05070 */
[----:B------:R-:W-:Y:S02]  /*0e50*/  LOP3.LUT R12, R6, R13, RZ, 0x3c, !PT ;  /* 0x0000000d060c7212 */ /* 0x000fe400078e3cff */
[----:B------:R-:W-:Y:S02]  /*0e60*/  R2P PR, R5, 0xe ;  /* 0x0000000e05007804 */ /* 0x000fe40000000000 */
[----:B------:R0:W3:Y:S01]  /*0e70*/  LDL.128 R4, [R0] ;  /* 0x0000000000047983 */ /* 0x0000e20000100c00 */
[----:B------:R-:W-:Y:S02]  /*0e80*/  SHF.L.W.U32.HI R15, R12, 0x4, R2 ;  /* 0x000000040c0f7819 */ /* 0x000fe40000010e02 */
[----:B------:R-:W-:-:S02]  /*0e90*/  SHF.L.W.U32.HI R13, R3, 0x4, R12 ;  /* 0x00000004030d7819 */ /* 0x000fc40000010e0c */
[----:B------:R-:W-:Y:S02]  /*0ea0*/  ISETP.NE.U32.AND.EX P0, PT, RZ, RZ, PT, P0 ;  /* 0x000000ffff00720c */ /* 0x000fe40003f05100 */
[----:B------:R-:W-:-:S04]  /*0eb0*/  SEL R12, RZ, 0x438, !P3 ;  /* 0x00000438ff0c7807 */ /* 0x000fc80005800000 */
[----:B------:R-:W-:Y:S02]  /*0ec0*/  @P2 LOP3.LUT R12, R12, 0x21c, RZ, 0x3c, !PT ;  /* 0x0000021c0c0c2812 */ /* 0x000fe400078e3cff */
[----:B-----5:R-:W-:Y:S02]  /*0ed0*/  LOP3.LUT R2, R27, R15, RZ, 0x3c, !PT ;  /* 0x0000000f1b027212 */ /* 0x020fe400078e3cff */
[----:B------:R-:W-:Y:S02]  /*0ee0*/  @P1 LOP3.LUT R12, R12, 0x10e, RZ, 0x3c, !PT ;  /* 0x0000010e0c0c1812 */ /* 0x000fe400078e3cff */
[----:B------:R-:W-:Y:S01]  /*0ef0*/  LOP3.LUT R27, R26, R13, RZ, 0x3c, !PT ;  /* 0x0000000d1a1b7212 */ /* 0x000fe200078e3cff */
[----:B------:R-:W-:Y:S01]  /*0f00*/  IMAD.SHL.U32 R13, R14, 0x10, RZ ;  /* 0x000000100e0d7824 */ /* 0x000fe200078e00ff */
[----:B------:R-:W-:Y:S02]  /*0f10*/  @!P0 LOP3.LUT R12, R12, 0x87, RZ, 0x3c, !PT ;  /* 0x000000870c0c8812 */ /* 0x000fe400078e3cff */
[----:B------:R-:W-:-:S02]  /*0f20*/  SHF.L.U64.HI R15, R14, 0x4, R3 ;  /* 0x000000040e0f7819 */ /* 0x000fc40000010203 */
[----:B------:R-:W-:Y:S02]  /*0f30*/  LOP3.LUT R3, R12, R13, RZ, 0x3c, !PT ;  /* 0x0000000d0c037212 */ /* 0x000fe400078e3cff */
[----:B0-----:R-:W-:Y:S02]  /*0f40*/  SHF.R.U64 R0, R28, 0x1c, R29 ;  /* 0x0000001c1c007819 */ /* 0x001fe4000000121d */
[----:B------:R-:W-:Y:S02]  /*0f50*/  SHF.R.U32.HI R12, RZ, 0x1c, R2 ;  /* 0x0000001cff0c7819 */ /* 0x000fe40000011602 */
[----:B------:R-:W-:Y:S02]  /*0f60*/  LOP3.LUT R26, R15, R25, RZ, 0x3c, !PT ;  /* 0x000000190f1a7212 */ /* 0x000fe400078e3cff */
[----:B------:R-:W-:Y:S02]  /*0f70*/  LOP3.LUT R25, R3, R24, RZ, 0x3c, !PT ;  /* 0x0000001803197212 */ /* 0x000fe400078e3cff */
[----:B------:R-:W-:-:S02]  /*0f80*/  LOP3.LUT R0, R0, 0xf0, RZ, 0xc0, !PT ;  /* 0x000000f000007812 */ /* 0x000fc400078ec0ff */
[----:B------:R-:W-:-:S03]  /*0f90*/  LOP3.LUT R3, R12, 0x1, RZ, 0xc0, !PT ;  /* 0x000000010c037812 */ /* 0x000fc600078ec0ff */
[----:B------:R-:W-:Y:S01]  /*0fa0*/  IMAD.IADD R0, R1, 0x1, R0 ;  /* 0x0000000101007824 */ /* 0x000fe200078e0200 */
[----:B------:R-:W-:-:S04]  /*0fb0*/  ISETP.NE.U32.AND P0, PT, R3, 0x1, PT ;  /* 0x000000010300780c */ /* 0x000fc80003f05070 */
[----:B------:R-:W-:Y:S02]  /*0fc0*/  R2P PR, R12, 0xe ;  /* 0x0000000e0c007804 */ /* 0x000fe40000000000 */
[----:B------:R0:W4:Y:S01]  /*0fd0*/  LDL.128 R12, [R0] ;  /* 0x00000000000c7983 */ /* 0x0001220000100c00 */
[----:B------:R-:W-:Y:S02]  /*0fe0*/  SHF.L.W.U32.HI R3, R27, 0x4, R2 ;  /* 0x000000041b037819 */ /* 0x000fe40000010e02 */
[----:B------:R-:W-:Y:S02]  /*0ff0*/  ISETP.NE.U32.AND.EX P0, PT, RZ, RZ, PT, P0 ;  /* 0x000000ffff00720c */ /* 0x000fe40003f05100 */
[----:B------:R-:W-:-:S06]  /*1000*/  SEL R2, RZ, 0x438, !P3 ;  /* 0x00000438ff027807 */ /* 0x000fcc0005800000 */
[----:B------:R-:W-:Y:S02]  /*1010*/  @P2 LOP3.LUT R2, R2, 0x21c, RZ, 0x3c, !PT ;  /* 0x0000021c02022812 */ /* 0x000fe400078e3cff */
[----:B------:R-:W-:Y:S02]  /*1020*/  SHF.L.W.U32.HI R27, R26, 0x4, R27 ;  /* 0x000000041a1b7819 */ /* 0x000fe40000010e1b */
[----:B------:R-:W-:Y:S02]  /*1030*/  @P1 LOP3.LUT R2, R2, 0x10e, RZ, 0x3c, !PT ;  /* 0x0000010e02021812 */ /* 0x000fe400078e3cff */
[----:B------:R-:W-:Y:S01]  /*1040*/  LOP3.LUT R3, R19, R3, RZ, 0x3c, !PT ;  /* 0x0000000313037212 */ /* 0x000fe200078e3cff */
[----:B------:R-:W-:Y:S01]  /*1050*/  IMAD.SHL.U32 R19, R25, 0x10, RZ ;  /* 0x0000001019137824 */ /* 0x000fe200078e00ff */
[----:B------:R-:W-:Y:S02]  /*1060*/  @!P0 LOP3.LUT R2, R2, 0x87, RZ, 0x3c, !PT ;  /* 0x0000008702028812 */ /* 0x000fe400078e3cff */
[----:B------:R-:W-:-:S02]  /*1070*/  LOP3.LUT R18, R18, R27, RZ, 0x3c, !PT ;  /* 0x0000001b12127212 */ /* 0x000fc400078e3cff */
[----:B------:R-:W-:Y:S02]  /*1080*/  SHF.L.U64.HI R27, R25, 0x4, R26 ;  /* 0x00000004191b7819 */ /* 0x000fe4000001021a */
[----:B------:R-:W-:-:S04]  /*1090*/  LOP3.LUT R25, R2, R19, RZ, 0x3c, !PT ;  /* 0x0000001302197212 */ /* 0x000fc800078e3cff */
[----:B------:R-:W-:Y:S02]  /*10a0*/  LOP3.LUT R25, R25, R16, RZ, 0x3c, !PT ;  /* 0x0000001019197212 */ /* 0x000fe400078e3cff */
[--C-:B------:R-:W-:Y:S02]  /*10b0*/  SHF.R.U32.HI R16, RZ, 0x1c, R3.reuse ;  /* 0x0000001cff107819 */ /* 0x100fe40000011603 */
[----:B------:R-:W-:Y:S02]  /*10c0*/  LOP3.LUT R2, R27, R17, RZ, 0x3c, !PT ;  /* 0x000000111b027212 */ /* 0x000fe400078e3cff */
[C---:B------:R-:W-:Y:S02]  /*10d0*/  R2P PR, R16.reuse, 0xe ;  /* 0x0000000e10007804 */ /* 0x040fe40000000000 */
[----:B------:R-:W-:Y:S02]  /*10e0*/  LOP3.LUT R16, R16, 0x1, RZ, 0xc0, !PT ;  /* 0x0000000110107812 */ /* 0x000fe400078ec0ff */
[----:B------:R-:W-:-:S02]  /*10f0*/  SHF.L.W.U32.HI R17, R18, 0x4, R3 ;  /* 0x0000000412117819 */ /* 0x000fc40000010e03 */
[----:B0-----:R-:W-:Y:S02]  /*1100*/  SHF.R.U64 R0, R28, 0x18, R29 ;  /* 0x000000181c007819 */ /* 0x001fe4000000121d */
[----:B------:R-:W-:Y:S02]  /*1110*/  SHF.L.W.U32.HI R3, R2, 0x4, R18 ;  /* 0x0000000402037819 */ /* 0x000fe40000010e12 */
[----:B------:R-:W-:Y:S02]  /*1120*/  ISETP.NE.U32.AND P0, PT, R16, 0x1, PT ;  /* 0x000000011000780c */ /* 0x000fe40003f05070 */
[----:B------:R-:W-:Y:S02]  /*1130*/  LOP3.LUT R0, R0, 0xf0, RZ, 0xc0, !PT ;  /* 0x000000f000007812 */ /* 0x000fe400078ec0ff */
[----:B------:R-:W-:-:S03]  /*1140*/  ISETP.NE.U32.AND.EX P0, PT, RZ, RZ, PT, P0 ;  /* 0x000000ffff00720c */ /* 0x000fc60003f05100 */
[----:B------:R-:W-:Y:S01]  /*1150*/  IMAD.IADD R0, R1, 0x1, R0 ;  /* 0x0000000101007824 */ /* 0x000fe200078e0200 */
[C---:B------:R-:W-:Y:S01]  /*1160*/  SHF.L.U64.HI R27, R25.reuse, 0x4, R2 ;  /* 0x00000004191b7819 */ /* 0x040fe20000010202 */
[----:B------:R-:W-:Y:S01]  /*1170*/  IMAD.SHL.U32 R24, R25, 0x10, RZ ;  /* 0x0000001019187824 */ /* 0x000fe200078e00ff */
[----:B--2---:R-:W-:Y:S02]  /*1180*/  LOP3.LUT R10, R10, R3, RZ, 0x3c, !PT ;  /* 0x000000030a0a7212 */ /* 0x004fe400078e3cff */
[----:B------:R-:W-:Y:S02]  /*1190*/  SEL R3, RZ, 0x438, !P3 ;  /* 0x00000438ff037807 */ /* 0x000fe40005800000 */
[----:B------:R-:W-:Y:S02]  /*11a0*/  LOP3.LUT R11, R11, R17, RZ, 0x3c, !PT ;  /* 0x000000110b0b7212 */ /* 0x000fe400078e3cff */
[----:B------:R-:W-:Y:S01]  /*11b0*/  @P2 LOP3.LUT R3, R3, 0x21c, RZ, 0x3c, !PT ;  /* 0x0000021c03032812 */ /* 0x000fe200078e3cff */
[----:B------:R0:W2:Y:S01]  /*11c0*/  LDL.128 R16, [R0] ;  /* 0x0000000000107983 */ /* 0x0000a20000100c00 */
[----:B------:R-:W-:-:S02]  /*11d0*/  SHF.R.U32.HI R2, RZ, 0x1c, R11 ;  /* 0x0000001cff027819 */ /* 0x000fc4000001160b */
[----:B------:R-:W-:Y:S02]  /*11e0*/  @P1 LOP3.LUT R3, R3, 0x10e, RZ, 0x3c, !PT ;  /* 0x0000010e03031812 */ /* 0x000fe400078e3cff */
[----:B------:R-:W-:Y:S02]  /*11f0*/  R2P PR, R2, 0xe ;  /* 0x0000000e02007804 */ /* 0x000fe40000000000 */
[----:B------:R-:W-:Y:S02]  /*1200*/  @!P0 LOP3.LUT R3, R3, 0x87, RZ, 0x3c, !PT ;  /* 0x0000008703038812 */ /* 0x000fe400078e3cff */
[----:B0-----:R-:W-:Y:S02]  /*1210*/  SHF.R.U64 R0, R28, 0x14, R29 ;  /* 0x000000141c007819 */ /* 0x001fe4000000121d */
[----:B------:R-:W-:Y:S02]  /*1220*/  LOP3.LUT R2, R2, 0x1, RZ, 0xc0, !PT ;  /* 0x0000000102027812 */ /* 0x000fe400078ec0ff */
[----:B------:R-:W-:-:S02]  /*1230*/  LOP3.LUT R25, R3, R24, RZ, 0x3c, !PT ;  /* 0x0000001803197212 */ /* 0x000fc400078e3cff */
[----:B------:R-:W-:Y:S02]  /*1240*/  LOP3.LUT R0, R0, 0xf0, RZ, 0xc0, !PT ;  /* 0x000000f000007812 */ /* 0x000fe400078ec0ff */
[----:B------:R-:W-:Y:S02]  /*1250*/  ISETP.NE.U32.AND P0, PT, R2, 0x1, PT ;  /* 0x000000010200780c */ /* 0x000fe40003f05070 */
[----:B------:R-:W-:Y:S01]  /*1260*/  LOP3.LUT R26, R25, R8, RZ, 0x3c, !PT ;  /* 0x00000008191a7212 */ /* 0x000fe200078e3cff */
[----:B------:R-:W-:Y:S01]  /*1270*/  IMAD.IADD R8, R1, 0x1, R0 ;  /* 0x0000000101087824 */ /* 0x000fe200078e0200 */
[----:B------:R-:W-:Y:S02]  /*1280*/  ISETP.NE.U32.AND.EX P0, PT, RZ, RZ, PT, P0 ;  /* 0x000000ffff00720c */ /* 0x000fe40003f05100 */
[----:B------:R-:W-:Y:S02]  /*1290*/  SEL R0, RZ, 0x438, !P3 ;  /* 0x00000438ff007807 */ /* 0x000fe40005800000 */
[----:B------:R-:W-:-:S02]  /*12a0*/  LOP3.LUT R3, R27, R9, RZ, 0x3c, !PT ;  /* 0x000000091b037212 */ /* 0x000fc400078e3cff */
[----:B------:R-:W-:Y:S02]  /*12b0*/  @P2 LOP3.LUT R0, R0, 0x21c, RZ, 0x3c, !PT ;  /* 0x0000021c00002812 */ /* 0x000fe400078e3cff */
[----:B------:R-:W-:Y:S02]  /*12c0*/  SHF.L.W.U32.HI R11, R10, 0x4, R11 ;  /* 0x000000040a0b7819 */ /* 0x000fe40000010e0b */
[----:B------:R-:W-:Y:S02]  /*12d0*/  SHF.L.W.U32.HI R9, R3, 0x4, R10 ;  /* 0x0000000403097819 */ /* 0x000fe40000010e0a */
[----:B------:R-:W-:Y:S02]  /*12e0*/  @P1 LOP3.LUT R0, R0, 0x10e, RZ, 0x3c, !PT ;  /* 0x0000010e00001812 */ /* 0x000fe400078e3cff */
[----:B---3--:R-:W-:Y:S01]  /*12f0*/  LOP3.LUT R2, R7, R11, RZ, 0x3c, !PT ;  /* 0x0000000b07027212 */ /* 0x008fe200078e3cff */
[----:B------:R-:W-:Y:S01]  /*1300*/  IMAD.SHL.U32 R7, R26, 0x10, RZ ;  /* 0x000000101a077824 */ /* 0x000fe200078e00ff */
[----:B------:R-:W-:-:S02]  /*1310*/  LOP3.LUT R24, R6, R9, RZ, 0x3c, !PT ;  /* 0x0000000906187212 */ /* 0x000fc400078e3cff */
[----:B------:R-:W3:Y:S01]  /*1320*/  LDL.128 R8, [R8] ;  /* 0x0000000008087983 */ /* 0x000ee20000100c00 */
[----:B------:R-:W-:-:S04]  /*1330*/  @!P0 LOP3.LUT R0, R0, 0x87, RZ, 0x3c, !PT ;  /* 0x0000008700008812 */ /* 0x000fc800078e3cff */
[----:B------:R-:W-:Y:S02]  /*1340*/  LOP3.LUT R7, R0, R7, RZ, 0x3c, !PT ;  /* 0x0000000700077212 */ /* 0x000fe400078e3cff */
[----:B------:R-:W-:Y:S02]  /*1350*/  SHF.L.U64.HI R3, R26, 0x4, R3 ;  /* 0x000000041a037819 */ /* 0x000fe40000010203 */
[----:B------:R-:W-:Y:S02]  /*1360*/  SHF.R.U64 R0, R28, 0x10, R29 ;  /* 0x000000101c007819 */ /* 0x000fe4000000121d */
[----:B------:R-:W-:Y:S02]  /*1370*/  LOP3.LUT R26, R7, R4, RZ, 0x3c, !PT ;  /* 0x00000004071a7212 */ /* 0x000fe400078e3cff */
[----:B------:R-:W-:Y:S02]  /*1380*/  SHF.R.U32.HI R4, RZ, 0x1c, R2 ;  /* 0x0000001cff047819 */ /* 0x000fe40000011602 */
[----:B------:R-:W-:-:S02]  /*1390*/  LOP3.LUT R3, R3, R5, RZ, 0x3c, !PT ;  /* 0x0000000503037212 */ /* 0x000fc400078e3cff */
[----:B------:R-:W-:Y:S02]  /*13a0*/  LOP3.LUT R0, R0, 0xf0, RZ, 0xc0, !PT ;  /* 0x000000f000007812 */ /* 0x000fe400078ec0ff */
[----:B------:R-:W-:-:S03]  /*13b0*/  LOP3.LUT R5, R4, 0x1, RZ, 0xc0, !PT ;  /* 0x0000000104057812 */ /* 0x000fc600078ec0ff */
[----:B------:R-:W-:Y:S01]  /*13c0*/  IMAD.IADD R0, R1, 0x1, R0 ;  /* 0x0000000101007824 */ /* 0x000fe200078e0200 */
[----:B------:R-:W-:-:S04]  /*13d0*/  ISETP.NE.U32.AND P0, PT, R5, 0x1, PT ;  /* 0x000000010500780c */ /* 0x000fc80003f05070 */
[----:B------:R-:W-:Y:S02]  /*13e0*/  R2P PR, R4, 0xe ;  /* 0x0000000e04007804 */ /* 0x000fe40000000000 */
[----:B------:R0:W5:Y:S01]  /*13f0*/  LDL.128 R4, [R0] ;  /* 0x0000000000047983 */ /* 0x0001620000100c00 */
[----:B------:R-:W-:Y:S02]  /*1400*/  SHF.L.W.U32.HI R25, R3, 0x4, R24 ;  /* 0x0000000403197819 */ /* 0x000fe40000010e18 */
[----:B------:R-:W-:Y:S02]  /*1410*/  ISETP.NE.U32.AND.EX P0, PT, RZ, RZ, PT, P0 ;  /* 0x000000ffff00720c */ /* 0x000fe40003f05100 */
[----:B----4-:R-:W-:Y:S02]  /*1420*/  LOP3.LUT R25, R14, R25, RZ, 0x3c, !PT ;  /* 0x000000190e197212 */ /* 0x010fe400078e3cff */
[----:B------:R-:W-:Y:S02]  /*1430*/  SEL R14, RZ, 0x438, !P3 ;  /* 0x00000438ff0e7807 */ /* 0x000fe40005800000 */
[----:B------:R-:W-:-:S02]  /*1440*/  SHF.L.W.U32.HI R27, R24, 0x4, R2 ;  /* 0x00000004181b7819 */ /* 0x000fc40000010e02 */
[----:B------:R-:W-:Y:S02]  /*1450*/  @P2 LOP3.LUT R14, R14, 0x21c, RZ, 0x3c, !PT ;  /* 0x0000021c0e0e2812 */ /* 0x000fe400078e3cff */
[----:B------:R-:W-:Y:S02]  /*1460*/  LOP3.LUT R2, R15, R27, RZ, 0x3c, !PT ;  /* 0x0000001b0f027212 */ /* 0x000fe400078e3cff */
[----:B------:R-:W-:Y:S01]  /*1470*/  @P1 LOP3.LUT R14, R14, 0x10e, RZ, 0x3c, !PT ;  /* 0x0000010e0e0e1812 */ /* 0x000fe200078e3cff */
[----:B------:R-:W-:-:S03]  /*1480*/  IMAD.SHL.U32 R15, R26, 0x10, RZ ;  /* 0x000000101a0f7824 */ /* 0x000fc600078e00ff */
[----:B------:R-:W-:Y:S02]  /*1490*/  @!P0 LOP3.LUT R14, R14, 0x87, RZ, 0x3c, !PT ;  /* 0x000000870e0e8812 */ /* 0x000fe400078e3cff */
[----:B------:R-:W-:Y:S02]  /*14a0*/  SHF.L.U64.HI R27, R26, 0x4, R3 ;  /* 0x000000041a1b7819 */ /* 0x000fe40000010203 */
[----:B0-----:R-:W-:Y:S02]  /*14b0*/  SHF.R.U64 R0, R28, 0xc, R29 ;  /* 0x0000000c1c007819 */ /* 0x001fe4000000121d */
[----:B------:R-:W-:Y:S02]  /*14c0*/  LOP3.LUT R3, R14, R15, RZ, 0x3c, !PT ;  /* 0x0000000f0e037212 */ /* 0x000fe400078e3cff */
[----:B------:R-:W-:Y:S02]  /*14d0*/  SHF.R.U32.HI R14, RZ, 0x1c, R2 ;  /* 0x0000001cff0e7819 */ /* 0x000fe40000011602 */
[----:B------:R-:W-:-:S02]  /*14e0*/  LOP3.LUT R0, R0, 0xf0, RZ, 0xc0, !PT ;  /* 0x000000f000007812 */ /* 0x000fc400078ec0ff */
[----:B------:R-:W-:Y:S02]  /*14f0*/  LOP3.LUT R24, R27, R13, RZ, 0x3c, !PT ;  /* 0x0000000d1b187212 */ /* 0x000fe400078e3cff */
[----:B------:R-:W-:Y:S02]  /*1500*/  LOP3.LUT R13, R14, 0x1, RZ, 0xc0, !PT ;  /* 0x000000010e0d7812 */ /* 0x000fe400078ec0ff */
[----:B------:R-:W-:Y:S01]  /*1510*/  LOP3.LUT R3, R3, R12, RZ, 0x3c, !PT ;  /* 0x0000000c03037212 */ /* 0x000fe200078e3cff */
[----:B------:R-:W-:Y:S01]  /*1520*/  IMAD.IADD R12, R1, 0x1, R0 ;  /* 0x00000001010c7824 */ /* 0x000fe200078e0200 */
[----:B------:R-:W-:-:S04]  /*1530*/  ISETP.NE.U32.AND P0, PT, R13, 0x1, PT ;  /* 0x000000010d00780c */ /* 0x000fc80003f05070 */
[----:B------:R-:W-:Y:S02]  /*1540*/  R2P PR, R14, 0xe ;  /* 0x0000000e0e007804 */ /* 0x000fe40000000000 */
[----:B------:R-:W4:Y:S01]  /*1550*/  LDL.128 R12, [R12] ;  /* 0x000000000c0c7983 */ /* 0x000f220000100c00 */
[----:B------:R-:W-:Y:S02]  /*1560*/  SHF.L.W.U32.HI R27, R25, 0x4, R2 ;  /* 0x00000004191b7819 */ /* 0x000fe40000010e02 */
[----:B------:R-:W-:Y:S02]  /*1570*/  ISETP.NE.U32.AND.EX P0, PT, RZ, RZ, PT, P0 ;  /* 0x000000ffff00720c */ /* 0x000fe40003f05100 */
[----:B------:R-:W-:-:S06]  /*1580*/  SEL R2, RZ, 0x438, !P3 ;  /* 0x00000438ff027807 */ /* 0x000fcc0005800000 */
[----:B------:R-:W-:Y:S02]  /*1590*/  @P2 LOP3.LUT R2, R2, 0x21c, RZ, 0x3c, !PT ;  /* 0x0000021c02022812 */ /* 0x000fe400078e3cff */
[----:B------:R-:W-:Y:S02]  /*15a0*/  SHF.L.W.U32.HI R25, R24, 0x4, R25 ;  /* 0x0000000418197819 */ /* 0x000fe40000010e19 */
[----:B------:R-:W-:-:S04]  /*15b0*/  @P1 LOP3.LUT R2, R2, 0x10e, RZ, 0x3c, !PT ;  /* 0x0000010e02021812 */ /* 0x000fc800078e3cff */
[----:B------:R-:W-:Y:S02]  /*15c0*/  @!P0 LOP3.LUT R2, R2, 0x87, RZ, 0x3c, !PT ;  /* 0x0000008702028812 */ /* 0x000fe400078e3cff */
[----:B--2---:R-:W-:Y:S01]  /*15d0*/  LOP3.LUT R0, R19, R27, RZ, 0x3c, !PT ;  /* 0x0000001b13007212 */ /* 0x004fe200078e3cff */
[C---:B------:R-:W-:Y:S01]  /*15e0*/  IMAD.SHL.U32 R19, R3.reuse, 0x10, RZ ;  /* 0x0000001003137824 */ /* 0x040fe200078e00ff */
[----:B------:R-:W-:Y:S02]  /*15f0*/  LOP3.LUT R18, R18, R25, RZ, 0x3c, !PT ;  /* 0x0000001912127212 */ /* 0x000fe400078e3cff */
[----:B------:R-:W-:Y:S02]  /*1600*/  SHF.L.U64.HI R25, R3, 0x4, R24 ;  /* 0x0000000403197819 */ /* 0x000fe40000010218 */
[----:B------:R-:W-:Y:S02]  /*1610*/  LOP3.LUT R3, R2, R19, RZ, 0x3c, !PT ;  /* 0x0000001302037212 */ /* 0x000fe400078e3cff */
[----:B------:R-:W-:-:S04]  /*1620*/  SHF.R.U32.HI R2, RZ, 0x1c, R0 ;  /* 0x0000001cff027819 */ /* 0x000fc80000011600 */
[C---:B------:R-:W-:Y:S02]  /*1630*/  R2P PR, R2.reuse, 0xe ;  /* 0x0000000e02007804 */ /* 0x040fe40000000000 */
[----:B------:R-:W-:-:S04]  /*1640*/  LOP3.LUT R2, R2, 0x1, RZ, 0xc0, !PT ;  /* 0x0000000102027812 */ /* 0x000fc800078ec0ff */
[----:B------:R-:W-:Y:S02]  /*1650*/  ISETP.NE.U32.AND P0, PT, R2, 0x1, PT ;  /* 0x000000010200780c */ /* 0x000fe40003f05070 */
[----:B------:R-:W-:Y:S02]  /*1660*/  SHF.R.U64 R2, R28, 0x8, R29 ;  /* 0x000000081c027819 */ /* 0x000fe4000000121d */
[----:B------:R-:W-:Y:S02]  /*1670*/  LOP3.LUT R17, R25, R17, RZ, 0x3c, !PT ;  /* 0x0000001119117212 */ /* 0x000fe400078e3cff */
[----:B------:R-:W-:Y:S02]  /*1680*/  LOP3.LUT R16, R3, R16, RZ, 0x3c, !PT ;  /* 0x0000001003107212 */ /* 0x000fe400078e3cff */
[----:B------:R-:W-:Y:S02]  /*1690*/  ISETP.NE.U32.AND.EX P0, PT, RZ, RZ, PT, P0 ;  /* 0x000000ffff00720c */ /* 0x000fe40003f05100 */
[----:B------:R-:W-:-:S02]  /*16a0*/  SEL R3, RZ, 0x438, !P3 ;  /* 0x00000438ff037807 */ /* 0x000fc40005800000 */
[----:B------:R-:W-:Y:S02]  /*16b0*/  SHF.L.W.U32.HI R25, R18, 0x4, R0 ;  /* 0x0000000412197819 */ /* 0x000fe40000010e00 */
[----:B------:R-:W-:Y:S02]  /*16c0*/  LOP3.LUT R0, R2, 0xf0, RZ, 0xc0, !PT ;  /* 0x000000f002007812 */ /* 0x000fe400078ec0ff */
[----:B------:R-:W-:Y:S02]  /*16d0*/  @P2 LOP3.LUT R3, R3, 0x21c, RZ, 0x3c, !PT ;  /* 0x0000021c03032812 */ /* 0x000fe400078e3cff */
[----:B------:R-:W-:Y:S02]  /*16e0*/  SHF.L.W.U32.HI R19, R17, 0x4, R18 ;  /* 0x0000000411137819 */ /* 0x000fe40000010e12 */
[----:B---3--:R-:W-:Y:S01]  /*16f0*/  LOP3.LUT R2, R11, R25, RZ, 0x3c, !PT ;  /* 0x000000190b027212 */ /* 0x008fe200078e3cff */
[----:B------:R-:W-:Y:S01]  /*1700*/  IMAD.IADD R18, R1, 0x1, R0 ;  /* 0x0000000101127824 */ /* 0x000fe200078e0200 */
[----:B------:R-:W-:-:S02]  /*1710*/  @P1 LOP3.LUT R3, R3, 0x10e, RZ, 0x3c, !PT ;  /* 0x0000010e03031812 */ /* 0x000fc400078e3cff */
[----:B------:R-:W-:Y:S02]  /*1720*/  SHF.R.U32.HI R0, RZ, 0x1c, R2 ;  /* 0x0000001cff007819 */ /* 0x000fe40000011602 */
[----:B------:R-:W-:Y:S01]  /*1730*/  LOP3.LUT R11, R10, R19, RZ, 0x3c, !PT ;  /* 0x000000130a0b7212 */ /* 0x000fe200078e3cff */
[----:B------:R-:W-:Y:S01]  /*1740*/  IMAD.SHL.U32 R10, R16, 0x10, RZ ;  /* 0x00000010100a7824 */ /* 0x000fe200078e00ff */
[----:B------:R-:W-:Y:S02]  /*1750*/  @!P0 LOP3.LUT R3, R3, 0x87, RZ, 0x3c, !PT ;  /* 0x0000008703038812 */ /* 0x000fe400078e3cff */
[C---:B------:R-:W-:Y:S02]  /*1760*/  R2P PR, R0.reuse, 0xe ;  /* 0x0000000e00007804 */ /* 0x040fe40000000000 */
[----:B------:R-:W-:Y:S02]  /*1770*/  LOP3.LUT R0, R0, 0x1, RZ, 0xc0, !PT ;  /* 0x0000000100007812 */ /* 0x000fe400078ec0ff */
[----:B------:R-:W-:-:S02]  /*1780*/  SHF.L.U64.HI R25, R16, 0x4, R17 ;  /* 0x0000000410197819 */ /* 0x000fc40000010211 */
[----:B------:R-:W-:Y:S01]  /*1790*/  LOP3.LUT R3, R3, R10, RZ, 0x3c, !PT ;  /* 0x0000000a03037212 */ /* 0x000fe200078e3cff */
[----:B------:R-:W2:Y:S01]  /*17a0*/  LDL.128 R16, [R18] ;  /* 0x0000000012107983 */ /* 0x000ea20000100c00 */
[----:B------:R-:W-:Y:S02]  /*17b0*/  ISETP.NE.U32.AND P0, PT, R0, 0x1, PT ;  /* 0x000000010000780c */ /* 0x000fe40003f05070 */
[----:B------:R-:W-:Y:S02]  /*17c0*/  LOP3.LUT R0, R25, R9, RZ, 0x3c, !PT ;  /* 0x0000000919007212 */ /* 0x000fe400078e3cff */
[----:B------:R-:W-:Y:S02]  /*17d0*/  LOP3.LUT R9, R3, R8, RZ, 0x3c, !PT ;  /* 0x0000000803097212 */ /* 0x000fe400078e3cff */
[----:B------:R-:W-:Y:S02]  /*17e0*/  ISETP.NE.U32.AND.EX P0, PT, RZ, RZ, PT, P0 ;  /* 0x000000ffff00720c */ /* 0x000fe40003f05100 */
[----:B------:R-:W-:-:S02]  /*17f0*/  SHF.L.W.U32.HI R3, R11, 0x4, R2 ;  /* 0x000000040b037819 */ /* 0x000fc40000010e02 */
[----:B------:R-:W-:Y:S02]  /*1800*/  SEL R8, RZ, 0x438, !P3 ;  /* 0x00000438ff087807 */ /* 0x000fe40005800000 */
[----:B-----5:R-:W-:Y:S02]  /*1810*/  LOP3.LUT R7, R7, R3, RZ, 0x3c, !PT ;  /* 0x0000000307077212 */ /* 0x020fe400078e3cff */
[----:B------:R-:W-:Y:S01]  /*1820*/  @P2 LOP3.LUT R8, R8, 0x21c, RZ, 0x3c, !PT ;  /* 0x0000021c08082812 */ /* 0x000fe200078e3cff */
[----:B------:R-:W3:Y:S01]  /*1830*/  LDG.E.64.CONSTANT R2, desc[UR4][R20.64] ;  /* 0x0000000414027981 */ /* 0x000ee2000c1e9b00 */
[----:B------:R-:W-:Y:S02]  /*1840*/  SHF.L.W.U32.HI R11, R0, 0x4, R11 ;  /* 0x00000004000b7819 */ /* 0x000fe40000010e0b */
[----:B------:R-:W-:Y:S02]  /*1850*/  @P1 LOP3.LUT R8, R8, 0x10e, RZ, 0x3c, !PT ;  /* 0x0000010e08081812 */ /* 0x000fe400078e3cff */
[----:B------:R-:W-:-:S02]  /*1860*/  SHF.R.U64 R10, R28, 0x4, R29 ;  /* 0x000000041c0a7819 */ /* 0x000fc4000000121d */
[----:B------:R-:W-:Y:S01]  /*1870*/  LOP3.LUT R6, R6, R11, RZ, 0x3c, !PT ;  /* 0x0000000b06067212 */ /* 0x000fe200078e3cff */
[C---:B------:R-:W-:Y:S01]  /*1880*/  IMAD.SHL.U32 R27, R9.reuse, 0x10, RZ ;  /* 0x00000010091b7824 */ /* 0x040fe200078e00ff */
[----:B------:R-:W-:Y:S02]  /*1890*/  SHF.R.U32.HI R11, RZ, 0x1c, R7 ;  /* 0x0000001cff0b7819 */ /* 0x000fe40000011607 */
[----:B------:R-:W-:Y:S02]  /*18a0*/  SHF.L.U64.HI R25, R9, 0x4, R0 ;  /* 0x0000000409197819 */ /* 0x000fe40000010200 */
[----:B------:R-:W-:Y:S02]  /*18b0*/  @!P0 LOP3.LUT R8, R8, 0x87, RZ, 0x3c, !PT ;  /* 0x0000008708088812 */ /* 0x000fe400078e3cff */
[----:B------:R-:W-:Y:S02]  /*18c0*/  LOP3.LUT R0, R10, 0xf0, RZ, 0xc0, !PT ;  /* 0x000000f00a007812 */ /* 0x000fe400078ec0ff */
[----:B------:R-:W-:-:S02]  /*18d0*/  LOP3.LUT R9, R11, 0x1, RZ, 0xc0, !PT ;  /* 0x000000010b097812 */ /* 0x000fc400078ec0ff */
[----:B------:R-:W-:Y:S01]  /*18e0*/  LOP3.LUT R27, R8, R27, RZ, 0x3c, !PT ;  /* 0x0000001b081b7212 */ /* 0x000fe200078e3cff */
[----:B------:R-:W-:Y:S01]  /*18f0*/  IMAD.IADD R8, R1, 0x1, R0 ;  /* 0x0000000101087824 */ /* 0x000fe200078e0200 */
[----:B------:R-:W-:-:S04]  /*1900*/  ISETP.NE.U32.AND P0, PT, R9, 0x1, PT ;  /* 0x000000010900780c */ /* 0x000fc80003f05070 */
[----:B------:R-:W-:Y:S02]  /*1910*/  R2P PR, R11, 0xe ;  /* 0x0000000e0b007804 */ /* 0x000fe40000000000 */
[----:B------:R-:W5:Y:S01]  /*1920*/  LDL.128 R8, [R8] ;  /* 0x0000000008087983 */ /* 0x000f620000100c00 */
[----:B------:R-:W-:Y:S02]  /*1930*/  LOP3.LUT R26, R27, R4, RZ, 0x3c, !PT ;  /* 0x000000041b1a7212 */ /* 0x000fe400078e3cff */
[----:B------:R-:W-:Y:S02]  /*1940*/  LOP3.LUT R4, R28, 0xf0, RZ, 0xc0, !PT ;  /* 0x000000f01c047812 */ /* 0x000fe400078ec0ff */
[----:B------:R-:W-:Y:S02]  /*1950*/  LOP3.LUT R5, R25, R5, RZ, 0x3c, !PT ;  /* 0x0000000519057212 */ /* 0x000fe400078e3cff */
[----:B------:R-:W-:Y:S01]  /*1960*/  SHF.L.W.U32.HI R7, R6, 0x4, R7 ;  /* 0x0000000406077819 */ /* 0x000fe20000010e07 */
[----:B------:R-:W-:Y:S01]  /*1970*/  IMAD.IADD R4, R1, 0x1, R4 ;  /* 0x0000000101047824 */ /* 0x000fe200078e0204 */
[----:B------:R-:W-:-:S02]  /*1980*/  ISETP.NE.U32.AND.EX P0, PT, RZ, RZ, PT, P0 ;  /* 0x000000ffff00720c */ /* 0x000fc40003f05100 */
[----:B------:R-:W-:Y:S02]  /*1990*/  SEL R24, RZ, 0x438, !P3 ;  /* 0x00000438ff187807 */ /* 0x000fe40005800000 */
[----:B----4-:R-:W-:Y:S02]  /*19a0*/  LOP3.LUT R0, R15, R7, RZ, 0x3c, !PT ;  /* 0x000000070f007212 */ /* 0x010fe400078e3cff */
[----:B------:R-:W-:Y:S02]  /*19b0*/  SHF.L.W.U32.HI R25, R5, 0x4, R6 ;  /* 0x0000000405197819 */ /* 0x000fe40000010e06 */
[----:B------:R-:W-:Y:S02]  /*19c0*/  SHF.L.U64.HI R15, R26, 0x4, R5 ;  /* 0x000000041a0f7819 */ /* 0x000fe40000010205 */
[----:B------:R-:W4:Y:S01]  /*19d0*/  LDL.128 R4, [R4] ;  /* 0x0000000004047983 */ /* 0x000f220000100c00 */
[----:B------:R-:W-:Y:S01]  /*19e0*/  @P2 LOP3.LUT R24, R24, 0x21c, RZ, 0x3c, !PT ;  /* 0x0000021c18182812 */ /* 0x000fe200078e3cff */
[----:B------:R-:W-:-:S03]  /*19f0*/  IMAD.SHL.U32 R27, R26, 0x10, RZ ;  /* 0x000000101a1b7824 */ /* 0x000fc600078e00ff */
[----:B------:R-:W-:-:S04]  /*1a00*/  @P1 LOP3.LUT R24, R24, 0x10e, RZ, 0x3c, !PT ;  /* 0x0000010e18181812 */ /* 0x000fc800078e3cff */
[----:B------:R-:W-:Y:S01]  /*1a10*/  @!P0 LOP3.LUT R24, R24, 0x87, RZ, 0x3c, !PT ;  /* 0x0000008718188812 */ /* 0x000fe200078e3cff */
[----:B------:R-:W-:Y:S01]  /*1a20*/  IMAD.SHL.U32 R28, R28, 0x10, RZ ;  /* 0x000000101c1c7824 */ /* 0x000fe200078e00ff */
[----:B------:R-:W-:Y:S02]  /*1a30*/  LOP3.LUT R25, R14, R25, RZ, 0x3c, !PT ;  /* 0x000000190e197212 */ /* 0x000fe400078e3cff */
[----:B------:R-:W-:Y:S02]  /*1a40*/  LOP3.LUT R27, R24, R27, RZ, 0x3c, !PT ;  /* 0x0000001b181b7212 */ /* 0x000fe400078e3cff */
[----:B------:R-:W-:Y:S02]  /*1a50*/  SHF.R.U32.HI R14, RZ, 0x1c, R0 ;  /* 0x0000001cff0e7819 */ /* 0x000fe40000011600 */
[----:B------:R-:W-:Y:S02]  /*1a60*/  LOP3.LUT R27, R27, R12, RZ, 0x3c, !PT ;  /* 0x0000000c1b1b7212 */ /* 0x000fe400078e3cff */
[----:B------:R-:W-:-:S02]  /*1a70*/  LOP3.LUT R12, R28, 0xf0, RZ, 0xc0, !PT ;  /* 0x000000f01c0c7812 */ /* 0x000fc400078ec0ff */
[----:B------:R-:W-:Y:S02]  /*1a80*/  LOP3.LUT R24, R15, R13, RZ, 0x3c, !PT ;  /* 0x0000000d0f187212 */ /* 0x000fe400078e3cff */
[----:B------:R-:W-:Y:S01]  /*1a90*/  LOP3.LUT R13, R14, 0x1, RZ, 0xc0, !PT ;  /* 0x000000010e0d7812 */ /* 0x000fe200078ec0ff */
[----:B------:R-:W-:-:S03]  /*1aa0*/  IMAD.IADD R12, R1, 0x1, R12 ;  /* 0x00000001010c7824 */ /* 0x000fc600078e020c */
[----:B------:R-:W-:-:S04]  /*1ab0*/  ISETP.NE.U32.AND P0, PT, R13, 0x1, PT ;  /* 0x000000010d00780c */ /* 0x000fc80003f05070 */
[----:B------:R-:W-:Y:S02]  /*1ac0*/  R2P PR, R14, 0xe ;  /* 0x0000000e0e007804 */ /* 0x000fe40000000000 */
[----:B------:R-:W4:Y:S01]  /*1ad0*/  LDL.128 R12, [R12] ;  /* 0x000000000c0c7983 */ /* 0x000f220000100c00 */
[----:B------:R-:W-:Y:S02]  /*1ae0*/  SHF.L.W.U32.HI R29, R25, 0x4, R0 ;  /* 0x00000004191d7819 */ /* 0x000fe40000010e00 */
[----:B------:R-:W-:Y:S02]  /*1af0*/  ISETP.NE.U32.AND.EX P0, PT, RZ, RZ, PT, P0 ;  /* 0x000000ffff00720c */ /* 0x000fe40003f05100 */
[----:B------:R-:W-:Y:S02]  /*1b00*/  SEL R0, RZ, 0x438, !P3 ;  /* 0x00000438ff007807 */ /* 0x000fe40005800000 */
[----:B------:R-:W-:-:S04]  /*1b10*/  SHF.L.W.U32.HI R25, R24, 0x4, R25 ;  /* 0x0000000418197819 */ /* 0x000fc80000010e19 */
[----:B------:R-:W-:-:S04]  /*1b20*/  @P2 LOP3.LUT R0, R0, 0x21c, RZ, 0x3c, !PT ;  /* 0x0000021c00002812 */ /* 0x000fc800078e3cff */
[----:B------:R-:W-:-:S04]  /*1b30*/  @P1 LOP3.LUT R0, R0, 0x10e, RZ, 0x3c, !PT ;  /* 0x0000010e00001812 */ /* 0x000fc800078e3cff */
[----:B------:R-:W-:Y:S02]  /*1b40*/  @!P0 LOP3.LUT R0, R0, 0x87, RZ, 0x3c, !PT ;  /* 0x0000008700008812 */ /* 0x000fe400078e3cff */
[----:B--2---:R-:W-:Y:S01]  /*1b50*/  LOP3.LUT R18, R18, R25, RZ, 0x3c, !PT ;  /* 0x0000001912127212 */ /* 0x004fe200078e3cff */
[----:B------:R-:W-:Y:S01]  /*1b60*/  IMAD.SHL.U32 R25, R27, 0x10, RZ ;  /* 0x000000101b197824 */ /* 0x000fe200078e00ff */
[----:B------:R-:W-:Y:S02]  /*1b70*/  LOP3.LUT R19, R19, R29, RZ, 0x3c, !PT ;  /* 0x0000001d13137212 */ /* 0x000fe400078e3cff */
[----:B------:R-:W-:Y:S02]  /*1b80*/  SHF.L.U64.HI R29, R27, 0x4, R24 ;  /* 0x000000041b1d7819 */ /* 0x000fe40000010218 */
[----:B------:R-:W-:Y:S02]  /*1b90*/  LOP3.LUT R27, R0, R25, RZ, 0x3c, !PT ;  /* 0x00000019001b7212 */ /* 0x000fe400078e3cff */
[----:B------:R-:W-:-:S02]  /*1ba0*/  LOP3.LUT R25, R29, R17, RZ, 0x3c, !PT ;  /* 0x000000111d197212 */ /* 0x000fc400078e3cff */
[----:B------:R-:W-:Y:S02]  /*1bb0*/  SHF.R.U32.HI R17, RZ, 0x1c, R19 ;  /* 0x0000001cff117819 */ /* 0x000fe40000011613 */
[----:B---3--:R-:W-:-:S04]  /*1bc0*/  SHF.R.U32.HI R0, RZ, 0x18, R3 ;  /* 0x00000018ff007819 */ /* 0x008fc80000011603 */
[----:B------:R-:W-:Y:S02]  /*1bd0*/  LOP3.LUT R0, R0, 0xf0, RZ, 0xc0, !PT ;  /* 0x000000f000007812 */ /* 0x000fe400078ec0ff */
[----:B------:R-:W-:Y:S02]  /*1be0*/  LOP3.LUT R28, R27, R16, RZ, 0x3c, !PT ;  /* 0x000000101b1c7212 */ /* 0x000fe400078e3cff */
[----:B------:R-:W-:Y:S01]  /*1bf0*/  R2P PR, R17, 0xe ;  /* 0x0000000e11007804 */ /* 0x000fe20000000000 */
[----:B------:R-:W-:Y:S01]  /*1c00*/  IMAD.IADD R16, R1, 0x1, R0 ;  /* 0x0000000101107824 */ /* 0x000fe200078e0200 */
[----:B------:R-:W-:Y:S02]  /*1c10*/  LOP3.LUT R0, R17, 0x1, RZ, 0xc0, !PT ;  /* 0x0000000111007812 */ /* 0x000fe400078ec0ff */
[----:B------:R-:W-:Y:S02]  /*1c20*/  SHF.L.W.U32.HI R19, R18, 0x4, R19 ;  /* 0x0000000412137819 */ /* 0x000fe40000010e13 */
[----:B------:R-:W-:-:S04]  /*1c30*/  ISETP.NE.U32.AND P0, PT, R0, 0x1, PT ;  /* 0x000000010000780c */ /* 0x000fc80003f05070 */
[----:B------:R-:W-:Y:S02]  /*1c40*/  ISETP.NE.U32.AND.EX P0, PT, RZ, RZ, PT, P0 ;  /* 0x000000ffff00720c */ /* 0x000fe40003f05100 */
[----:B------:R-:W-:Y:S02]  /*1c50*/  SHF.L.W.U32.HI R17, R25, 0x4, R18 ;  /* 0x0000000419117819 */ /* 0x000fe40000010e12 */
[----:B-----5:R-:W-:Y:S02]  /*1c60*/  LOP3.LUT R24, R11, R19, RZ, 0x3c, !PT ;  /* 0x000000130b187212 */ /* 0x020fe400078e3cff */
[----:B------:R-:W-:-:S04]  /*1c70*/  SEL R11, RZ, 0x438, !P3 ;  /* 0x00000438ff0b7807 */ /* 0x000fc80005800000 */
[----:B------:R-:W-:Y:S02]  /*1c80*/  @P2 LOP3.LUT R11, R11, 0x21c, RZ, 0x3c, !PT ;  /* 0x0000021c0b0b2812 */ /* 0x000fe400078e3cff */
[----:B------:R-:W-:Y:S02]  /*1c90*/  LOP3.LUT R26, R10, R17, RZ, 0x3c, !PT ;  /* 0x000000110a1a7212 */ /* 0x000fe400078e3cff */
[----:B------:R-:W-:Y:S01]  /*1ca0*/  @P1 LOP3.LUT R11, R11, 0x10e, RZ, 0x3c, !PT ;  /* 0x0000010e0b0b1812 */ /* 0x000fe200078e3cff */
[----:B------:R-:W2:Y:S01]  /*1cb0*/  LDL.128 R16, [R16] ;  /* 0x0000000010107983 */ /* 0x000ea20000100c00 */
[C---:B------:R-:W-:Y:S01]  /*1cc0*/  IMAD.SHL.U32 R0, R28.reuse, 0x10, RZ ;  /* 0x000000101c007824 */ /* 0x040fe200078e00ff */
[----:B------:R-:W-:Y:S02]  /*1cd0*/  SHF.L.U64.HI R25, R28, 0x4, R25 ;  /* 0x000000041c197819 */ /* 0x000fe40000010219 */
[----:B------:R-:W-:Y:S02]  /*1ce0*/  @!P0 LOP3.LUT R11, R11, 0x87, RZ, 0x3c, !PT ;  /* 0x000000870b0b8812 */ /* 0x000fe400078e3cff */
[----:B------:R-:W-:-:S02]  /*1cf0*/  LOP3.LUT R25, R25, R9, RZ, 0x3c, !PT ;  /* 0x0000000919197212 */ /* 0x000fc400078e3cff */
[----:B------:R-:W-:Y:S02]  /*1d00*/  LOP3.LUT R11, R11, R0, RZ, 0x3c, !PT ;  /* 0x000000000b0b7212 */ /* 0x000fe400078e3cff */
[----:B------:R-:W-:Y:S02]  /*1d10*/  SHF.R.U32.HI R0, RZ, 0x14, R3 ;  /* 0x00000014ff007819 */ /* 0x000fe40000011603 */
[----:B------:R-:W-:Y:S02]  /*1d20*/  SHF.R.U32.HI R9, RZ, 0x1c, R24 ;  /* 0x0000001cff097819 */ /* 0x000fe40000011618 */
[----:B------:R-:W-:Y:S02]  /*1d30*/  LOP3.LUT R28, R11, R8, RZ, 0x3c, !PT ;  /* 0x000000080b1c7212 */ /* 0x000fe400078e3cff */
[----:B------:R-:W-:Y:S02]  /*1d40*/  LOP3.LUT R0, R0, 0xf0, RZ, 0xc0, !PT ;  /* 0x000000f000007812 */ /* 0x000fe400078ec0ff */
[----:B------:R-:W-:-:S03]  /*1d50*/  LOP3.LUT R8, R9, 0x1, RZ, 0xc0, !PT ;  /* 0x0000000109087812 */ /* 0x000fc600078ec0ff */
[----:B------:R-:W-:Y:S01]  /*1d60*/  IMAD.IADD R0, R1, 0x1, R0 ;  /* 0x0000000101007824 */ /* 0x000fe200078e0200 */
[----:B------:R-:W-:-:S04]  /*1d70*/  ISETP.NE.U32.AND P0, PT, R8, 0x1, PT ;  /* 0x000000010800780c */ /* 0x000fc80003f05070 */
[----:B------:R-:W-:Y:S02]  /*1d80*/  R2P PR, R9, 0xe ;  /* 0x0000000e09007804 */ /* 0x000fe40000000000 */
[----:B------:R0:W3:Y:S01]  /*1d90*/  LDL.128 R8, [R0] ;  /* 0x0000000000087983 */ /* 0x0000e20000100c00 */
[----:B------:R-:W-:Y:S02]  /*1da0*/  SHF.L.W.U32.HI R27, R25, 0x4, R26 ;  /* 0x00000004191b7819 */ /* 0x000fe40000010e1a */
[----:B------:R-:W-:Y:S02]  /*1db0*/  SHF.L.W.U32.HI R29, R26, 0x4, R24 ;  /* 0x000000041a1d7819 */ /* 0x000fe40000010e18 */
[----:B----4-:R-:W-:Y:S02]  /*1dc0*/  LOP3.LUT R6, R6, R27, RZ, 0x3c, !PT ;  /* 0x0000001b06067212 */ /* 0x010fe400078e3cff */
[----:B------:R-:W-:Y:S02]  /*1dd0*/  ISETP.NE.U32.AND.EX P0, PT, RZ, RZ, PT, P0 ;  /* 0x000000ffff00720c */ /* 0x000fe40003f05100 */
[----:B------:R-:W-:-:S02]  /*1de0*/  SEL R27, RZ, 0x438, !P3 ;  /* 0x00000438ff1b7807 */ /* 0x000fc40005800000 */
[----:B------:R-:W-:Y:S02]  /*1df0*/  LOP3.LUT R7, R7, R29, RZ, 0x3c, !PT ;  /* 0x0000001d07077212 */ /* 0x000fe400078e3cff */
[----:B------:R-:W-:Y:S02]  /*1e00*/  @P2 LOP3.LUT R27, R27, 0x21c, RZ, 0x3c, !PT ;  /* 0x0000021c1b1b2812 */ /* 0x000fe400078e3cff */
[----:B------:R-:W-:Y:S02]  /*1e10*/  SHF.R.U32.HI R24, RZ, 0x1c, R7 ;  /* 0x0000001cff187819 */ /* 0x000fe40000011607 */
[----:B------:R-:W-:Y:S02]  /*1e20*/  @P1 LOP3.LUT R27, R27, 0x10e, RZ, 0x3c, !PT ;  /* 0x0000010e1b1b1812 */ /* 0x000fe400078e3cff */
[----:B0-----:R-:W-:Y:S02]  /*1e30*/  LOP3.LUT R0, R24, 0x1, RZ, 0xc0, !PT ;  /* 0x0000000118007812 */ /* 0x001fe400078ec0ff */
[C---:B------:R-:W-:Y:S01]  /*1e40*/  SHF.L.U64.HI R25, R28.reuse, 0x4, R25 ;  /* 0x000000041c197819 */ /* 0x040fe20000010219 */
[----:B------:R-:W-:Y:S01]  /*1e50*/  IMAD.SHL.U32 R28, R28, 0x10, RZ ;  /* 0x000000101c1c7824 */ /* 0x000fe200078e00ff */
[----:B------:R-:W-:-:S02]  /*1e60*/  @!P0 LOP3.LUT R27, R27, 0x87, RZ, 0x3c, !PT ;  /* 0x000000871b1b8812 */ /* 0x000fc400078e3cff */
[----:B------:R-:W-:Y:S02]  /*1e70*/  R2P PR, R24, 0xe ;  /* 0x0000000e18007804 */ /* 0x000fe40000000000 */
[----:B------:R-:W-:Y:S02]  /*1e80*/  ISETP.NE.U32.AND P0, PT, R0, 0x1, PT ;  /* 0x000000010000780c */ /* 0x000fe40003f05070 */
[----:B------:R-:W-:Y:S02]  /*1e90*/  SHF.R.U32.HI R0, RZ, 0x10, R3 ;  /* 0x00000010ff007819 */ /* 0x000fe40000011603 */
[----:B------:R-:W-:Y:S02]  /*1ea0*/  LOP3.LUT R27, R27, R28, RZ, 0x3c, !PT ;  /* 0x0000001c1b1b7212 */ /* 0x000fe400078e3cff */
[----:B------:R-:W-:Y:S02]  /*1eb0*/  LOP3.LUT R0, R0, 0xf0, RZ, 0xc0, !PT ;  /* 0x000000f000007812 */ /* 0x000fe400078ec0ff */
[----:B------:R-:W-:-:S02]  /*1ec0*/  ISETP.NE.U32.AND.EX P0, PT, RZ, RZ, PT, P0 ;  /* 0x000000ffff00720c */ /* 0x000fc40003f05100 */
[----:B------:R-:W-:Y:S01]  /*1ed0*/  LOP3.LUT R28, R27, R4, RZ, 0x3c, !PT ;  /* 0x000000041b1c7212 */ /* 0x000fe200078e3cff */
[----:B------:R-:W-:Y:S01]  /*1ee0*/  IMAD.IADD R4, R1, 0x1, R0 ;  /* 0x0000000101047824 */ /* 0x000fe200078e0200 */
[----:B------:R-:W-:Y:S02]  /*1ef0*/  SEL R26, RZ, 0x438, !P3 ;  /* 0x00000438ff1a7807 */ /* 0x000fe40005800000 */
[----:B------:R-:W-:Y:S02]  /*1f00*/  SHF.L.W.U32.HI R7, R6, 0x4, R7 ;  /* 0x0000000406077819 */ /* 0x000fe40000010e07 */
[----:B------:R-:W-:Y:S02]  /*1f10*/  LOP3.LUT R25, R25, R5, RZ, 0x3c, !PT ;  /* 0x0000000519197212 */ /* 0x000fe400078e3cff */
[----:B------:R-:W-:Y:S02]  /*1f20*/  @P2 LOP3.LUT R26, R26, 0x21c, RZ, 0x3c, !PT ;  /* 0x0000021c1a1a2812 */ /* 0x000fe400078e3cff */
[----:B------:R-:W-:-:S02]  /*1f30*/  SHF.L.W.U32.HI R27, R25, 0x4, R6 ;  /* 0x00000004191b7819 */ /* 0x000fc40000010e06 */
[----:B------:R-:W-:Y:S02]  /*1f40*/  LOP3.LUT R24, R15, R7, RZ, 0x3c, !PT ;  /* 0x000000070f187212 */ /* 0x000fe400078e3cff */
[----:B------:R-:W4:Y:S01]  /*1f50*/  LDL.128 R4, [R4] ;  /* 0x0000000004047983 */ /* 0x000f220000100c00 */
[----:B------:R-:W-:Y:S01]  /*1f60*/  @P1 LOP3.LUT R26, R26, 0x10e, RZ, 0x3c, !PT ;  /* 0x0000010e1a1a1812 */ /* 0x000fe200078e3cff */
[C---:B------:R-:W-:Y:S01]  /*1f70*/  IMAD.SHL.U32 R15, R28.reuse, 0x10, RZ ;  /* 0x000000101c0f7824 */ /* 0x040fe200078e00ff */
[----:B------:R-:W-:Y:S02]  /*1f80*/  SHF.L.U64.HI R29, R28, 0x4, R25 ;  /* 0x000000041c1d7819 */ /* 0x000fe40000010219 */
[----:B------:R-:W-:Y:S02]  /*1f90*/  @!P0 LOP3.LUT R26, R26, 0x87, RZ, 0x3c, !PT ;  /* 0x000000871a1a8812 */ /* 0x000fe400078e3cff */
[----:B------:R-:W-:Y:S02]  /*1fa0*/  SHF.R.U32.HI R0, RZ, 0xc, R3 ;  /* 0x0000000cff007819 */ /* 0x000fe40000011603 */
[----:B------:R-:W-:-:S02]  /*1fb0*/  LOP3.LUT R25, R26, R15, RZ, 0x3c, !PT ;  /* 0x0000000f1a197212 */ /* 0x000fc400078e3cff */
        /* <DEDUP_REMOVED lines=9> */
[----:B------:R0:W5:Y:S01]  /*2050*/  LDL.128 R12, [R0] ;  /* 0x00000000000c7983 */ /* 0x0001620000100c00 */
[----:B------:R-:W-:Y:S02]  /*2060*/  SHF.L.W.U32.HI R29, R27, 0x4, R24 ;  /* 0x000000041b1d7819 */ /* 0x000fe40000010e18 */
[----:B------:R-:W-:-:S02]  /*2070*/  ISETP.NE.U32.AND.EX P0, PT, RZ, RZ, PT, P0 ;  /* 0x000000ffff00720c */ /* 0x000fc40003f05100 */
[----:B------:R-:W-:Y:S02]  /*2080*/  SEL R24, RZ, 0x438, !P3 ;  /* 0x00000438ff187807 */ /* 0x000fe40005800000 */
[----:B------:R-:W-:-:S04]  /*2090*/  SHF.L.W.U32.HI R27, R26, 0x4, R27 ;  /* 0x000000041a1b7819 */ /* 0x000fc80000010e1b */
[----:B------:R-:W-:-:S04]  /*20a0*/  @P2 LOP3.LUT R24, R24, 0x21c, RZ, 0x3c, !PT ;  /* 0x0000021c18182812 */ /* 0x000fc800078e3cff */
[----:B------:R-:W-:-:S04]  /*20b0*/  @P1 LOP3.LUT R24, R24, 0x10e, RZ, 0x3c, !PT ;  /* 0x0000010e18181812 */ /* 0x000fc800078e3cff */
[----:B------:R-:W-:Y:S02]  /*20c0*/  @!P0 LOP3.LUT R24, R24, 0x87, RZ, 0x3c, !PT ;  /* 0x0000008718188812 */ /* 0x000fe400078e3cff */
[----:B0-----:R-:W-:-:S04]  /*20d0*/  SHF.R.U32.HI R0, RZ, 0x8, R3 ;  /* 0x00000008ff007819 */ /* 0x001fc80000011603 */
[----:B------:R-:W-:-:S05]  /*20e0*/  LOP3.LUT R0, R0, 0xf0, RZ, 0xc0, !PT ;  /* 0x000000f000007812 */ /* 0x000fca00078ec0ff */
[----:B------:R-:W-:Y:S01]  /*20f0*/  IMAD.IADD R0, R1, 0x1, R0 ;  /* 0x0000000101007824 */ /* 0x000fe200078e0200 */
[----:B--2---:R-:W-:Y:S01]  /*2100*/  LOP3.LUT R18, R18, R27, RZ, 0x3c, !PT ;  /* 0x0000001b12127212 */ /* 0x004fe200078e3cff */
[----:B------:R-:W-:Y:S01]  /*2110*/  IMAD.SHL.U32 R27, R25, 0x10, RZ ;  /* 0x00000010191b7824 */ /* 0x000fe200078e00ff */
[----:B------:R-:W-:Y:S02]  /*2120*/  LOP3.LUT R19, R19, R29, RZ, 0x3c, !PT ;  /* 0x0000001d13137212 */ /* 0x000fe400078e3cff */
[----:B------:R-:W-:Y:S02]  /*2130*/  SHF.L.U64.HI R29, R25, 0x4, R26 ;  /* 0x00000004191d7819 */ /* 0x000fe4000001021a */
[----:B------:R-:W-:Y:S02]  /*2140*/  LOP3.LUT R25, R24, R27, RZ, 0x3c, !PT ;  /* 0x0000001b18197212 */ /* 0x000fe400078e3cff */
[----:B------:R-:W-:Y:S02]  /*2150*/  LOP3.LUT R24, R29, R17, RZ, 0x3c, !PT ;  /* 0x000000111d187212 */ /* 0x000fe400078e3cff */
[----:B------:R-:W-:-:S02]  /*2160*/  LOP3.LUT R25, R25, R16, RZ, 0x3c, !PT ;  /* 0x0000001019197212 */ /* 0x000fc400078e3cff */
[--C-:B------:R-:W-:Y:S02]  /*2170*/  SHF.R.U32.HI R16, RZ, 0x1c, R19.reuse ;  /* 0x0000001cff107819 */ /* 0x100fe40000011613 */
[----:B------:R-:W-:Y:S02]  /*2180*/  SHF.L.W.U32.HI R19, R18, 0x4, R19 ;  /* 0x0000000412137819 */ /* 0x000fe40000010e13 */
[C---:B------:R-:W-:Y:S02]  /*2190*/  R2P PR, R16.reuse, 0xe ;  /* 0x0000000e10007804 */ /* 0x040fe40000000000 */
[----:B------:R-:W-:Y:S02]  /*21a0*/  LOP3.LUT R16, R16, 0x1, RZ, 0xc0, !PT ;  /* 0x0000000110107812 */ /* 0x000fe400078ec0ff */
[----:B------:R-:W-:Y:S02]  /*21b0*/  SHF.L.W.U32.HI R17, R24, 0x4, R18 ;  /* 0x0000000418117819 */ /* 0x000fe40000010e12 */
[----:B------:R-:W-:-:S02]  /*21c0*/  ISETP.NE.U32.AND P0, PT, R16, 0x1, PT ;  /* 0x000000011000780c */ /* 0x000fc40003f05070 */
[----:B---3--:R-:W-:Y:S02]  /*21d0*/  LOP3.LUT R11, R11, R19, RZ, 0x3c, !PT ;  /* 0x000000130b0b7212 */ /* 0x008fe400078e3cff */
[----:B------:R-:W-:Y:S02]  /*21e0*/  LOP3.LUT R10, R10, R17, RZ, 0x3c, !PT ;  /* 0x000000110a0a7212 */ /* 0x000fe400078e3cff */
[----:B------:R0:W2:Y:S01]  /*21f0*/  LDL.128 R16, [R0] ;  /* 0x0000000000107983 */ /* 0x0000a20000100c00 */
[----:B------:R-:W-:Y:S02]  /*2200*/  SEL R27, RZ, 0x438, !P3 ;  /* 0x00000438ff1b7807 */ /* 0x000fe40005800000 */
[----:B------:R-:W-:Y:S02]  /*2210*/  ISETP.NE.U32.AND.EX P0, PT, RZ, RZ, PT, P0 ;  /* 0x000000ffff00720c */ /* 0x000fe40003f05100 */
[----:B------:R-:W-:Y:S02]  /*2220*/  @P2 LOP3.LUT R27, R27, 0x21c, RZ, 0x3c, !PT ;  /* 0x0000021c1b1b2812 */ /* 0x000fe400078e3cff */
[----:B------:R-:W-:-:S02]  /*2230*/  SHF.R.U32.HI R26, RZ, 0x1c, R11 ;  /* 0x0000001cff1a7819 */ /* 0x000fc4000001160b */
[----:B------:R-:W-:Y:S02]  /*2240*/  @P1 LOP3.LUT R27, R27, 0x10e, RZ, 0x3c, !PT ;  /* 0x0000010e1b1b1812 */ /* 0x000fe400078e3cff */
[C---:B------:R-:W-:Y:S02]  /*2250*/  R2P PR, R26.reuse, 0xe ;  /* 0x0000000e1a007804 */ /* 0x040fe40000000000 */
[----:B------:R-:W-:-:S04]  /*2260*/  LOP3.LUT R26, R26, 0x1, RZ, 0xc0, !PT ;  /* 0x000000011a1a7812 */ /* 0x000fc800078ec0ff */
[----:B------:R-:W-:Y:S01]  /*2270*/  ISETP.NE.U32.AND P5, PT, R26, 0x1, PT ;  /* 0x000000011a00780c */ /* 0x000fe20003fa5070 */
[----:B------:R-:W-:Y:S01]  /*2280*/  IMAD.SHL.U32 R26, R25, 0x10, RZ ;  /* 0x00000010191a7824 */ /* 0x000fe200078e00ff */
[----:B------:R-:W-:Y:S02]  /*2290*/  @!P0 LOP3.LUT R27, R27, 0x87, RZ, 0x3c, !PT ;  /* 0x000000871b1b8812 */ /* 0x000fe400078e3cff */
[----:B------:R-:W-:Y:S02]  /*22a0*/  ISETP.NE.U32.AND.EX P0, PT, RZ, RZ, PT, P5 ;  /* 0x000000ffff00720c */ /* 0x000fe40003f05150 */
[----:B------:R-:W-:Y:S02]  /*22b0*/  SEL R28, RZ, 0x438, !P3 ;  /* 0x00000438ff1c7807 */ /* 0x000fe40005800000 */
[----:B------:R-:W-:Y:S02]  /*22c0*/  SHF.L.U64.HI R29, R25, 0x4, R24 ;  /* 0x00000004191d7819 */ /* 0x000fe40000010218 */
[----:B------:R-:W-:-:S02]  /*22d0*/  LOP3.LUT R25, R27, R26, RZ, 0x3c, !PT ;  /* 0x0000001a1b197212 */ /* 0x000fc400078e3cff */
[----:B0-----:R-:W-:Y:S02]  /*22e0*/  SHF.R.U32.HI R0, RZ, 0x4, R3 ;  /* 0x00000004ff007819 */ /* 0x001fe40000011603 */
[----:B------:R-:W-:Y:S02]  /*22f0*/  @P2 LOP3.LUT R28, R28, 0x21c, RZ, 0x3c, !PT ;  /* 0x0000021c1c1c2812 */ /* 0x000fe400078e3cff */
[----:B------:R-:W-:Y:S02]  /*2300*/  LOP3.LUT R24, R25, R8, RZ, 0x3c, !PT ;  /* 0x0000000819187212 */ /* 0x000fe400078e3cff */
[----:B------:R-:W-:Y:S02]  /*2310*/  LOP3.LUT R0, R0, 0xf0, RZ, 0xc0, !PT ;  /* 0x000000f000007812 */ /* 0x000fe400078ec0ff */
[----:B------:R-:W-:Y:S02]  /*2320*/  @P1 LOP3.LUT R28, R28, 0x10e, RZ, 0x3c, !PT ;  /* 0x0000010e1c1c1812 */ /* 0x000fe400078e3cff */
[----:B------:R-:W-:Y:S01]  /*2330*/  LOP3.LUT R29, R29, R9, RZ, 0x3c, !PT ;  /* 0x000000091d1d7212 */ /* 0x000fe200078e3cff */
[----:B------:R-:W-:Y:S01]  /*2340*/  IMAD.IADD R8, R1, 0x1, R0 ;  /* 0x0000000101087824 */ /* 0x000fe200078e0200 */
[----:B------:R-:W-:Y:S01]  /*2350*/  @!P0 LOP3.LUT R28, R28, 0x87, RZ, 0x3c, !PT ;  /* 0x000000871c1c8812 */ /* 0x000fe200078e3cff */
[----:B------:R-:W-:Y:S01]  /*2360*/  IMAD.SHL.U32 R9, R24, 0x10, RZ ;  /* 0x0000001018097824 */ /* 0x000fe200078e00ff */
[----:B------:R-:W-:-:S02]  /*2370*/  SHF.L.W.U32.HI R25, R10, 0x4, R11 ;  /* 0x000000040a197819 */ /* 0x000fc40000010e0b */
[----:B------:R-:W-:Y:S02]  /*2380*/  SHF.L.W.U32.HI R27, R29, 0x4, R10 ;  /* 0x000000041d1b7819 */ /* 0x000fe40000010e0a */
[----:B------:R-:W-:Y:S02]  /*2390*/  SHF.L.U64.HI R29, R24, 0x4, R29 ;  /* 0x00000004181d7819 */ /* 0x000fe4000001021d */
[----:B------:R-:W-:Y:S02]  /*23a0*/  LOP3.LUT R28, R28, R9, RZ, 0x3c, !PT ;  /* 0x000000091c1c7212 */ /* 0x000fe400078e3cff */
[----:B----4-:R-:W-:Y:S01]  /*23b0*/  LOP3.LUT R24, R7, R25, RZ, 0x3c, !PT ;  /* 0x0000001907187212 */ /* 0x010fe200078e3cff */
[----:B------:R-:W3:Y:S01]  /*23c0*/  LDL.128 R8, [R8] ;  /* 0x0000000008087983 */ /* 0x000ee20000100c00 */
[----:B------:R-:W-:Y:S02]  /*23d0*/  LOP3.LUT R25, R29, R5, RZ, 0x3c, !PT ;  /* 0x000000051d197212 */ /* 0x000fe400078e3cff */
[----:B------:R-:W-:-:S02]  /*23e0*/  SHF.R.U32.HI R5, RZ, 0x1c, R24 ;  /* 0x0000001cff057819 */ /* 0x000fc40000011618 */
[----:B------:R-:W-:Y:S02]  /*23f0*/  LOP3.LUT R28, R28, R4, RZ, 0x3c, !PT ;  /* 0x000000041c1c7212 */ /* 0x000fe400078e3cff */
[----:B------:R-:W-:Y:S02]  /*2400*/  LOP3.LUT R4, R5, 0x1, RZ, 0xc0, !PT ;  /* 0x0000000105047812 */ /* 0x000fe400078ec0ff */
[----:B------:R-:W-:Y:S02]  /*2410*/  LOP3.LUT R0, R3, 0xf0, RZ, 0xc0, !PT ;  /* 0x000000f003007812 */ /* 0x000fe400078ec0ff */
[----:B------:R-:W-:-:S03]  /*2420*/  ISETP.NE.U32.AND P0, PT, R4, 0x1, PT ;  /* 0x000000010400780c */ /* 0x000fc60003f05070 */
[----:B------:R-:W-:Y:S01]  /*2430*/  IMAD.IADD R0, R1, 0x1, R0 ;  /* 0x0000000101007824 */ /* 0x000fe200078e0200 */
[----:B------:R-:W-:Y:S02]  /*2440*/  LOP3.LUT R26, R6, R27, RZ, 0x3c, !PT ;  /* 0x0000001b061a7212 */ /* 0x000fe400078e3cff */
[----:B------:R-:W-:Y:S02]  /*2450*/  R2P PR, R5, 0xe ;  /* 0x0000000e05007804 */ /* 0x000fe40000000000 */
[----:B------:R0:W4:Y:S01]  /*2460*/  LDL.128 R4, [R0] ;  /* 0x0000000000047983 */ /* 0x0001220000100c00 */
[----:B------:R-:W-:Y:S02]  /*2470*/  SHF.L.W.U32.HI R27, R25, 0x4, R26 ;  /* 0x00000004191b7819 */ /* 0x000fe40000010e1a */
[----:B------:R-:W-:Y:S02]  /*2480*/  ISETP.NE.U32.AND.EX P0, PT, RZ, RZ, PT, P0 ;  /* 0x000000ffff00720c */ /* 0x000fe40003f05100 */
[----:B-----5:R-:W-:-:S02]  /*2490*/  LOP3.LUT R27, R14, R27, RZ, 0x3c, !PT ;  /* 0x0000001b0e1b7212 */ /* 0x020fc400078e3cff */
[----:B------:R-:W-:Y:S02]  /*24a0*/  SEL R14, RZ, 0x438, !P3 ;  /* 0x00000438ff0e7807 */ /* 0x000fe40005800000 */
[----:B------:R-:W-:Y:S02]  /*24b0*/  SHF.L.W.U32.HI R29, R26, 0x4, R24 ;  /* 0x000000041a1d7819 */ /* 0x000fe40000010e18 */
[----:B------:R-:W-:Y:S02]  /*24c0*/  @P2 LOP3.LUT R14, R14, 0x21c, RZ, 0x3c, !PT ;  /* 0x0000021c0e0e2812 */ /* 0x000fe400078e3cff */
[----:B------:R-:W-:Y:S02]  /*24d0*/  LOP3.LUT R24, R15, R29, RZ, 0x3c, !PT ;  /* 0x0000001d0f187212 */ /* 0x000fe400078e3cff */
[----:B------:R-:W-:Y:S01]  /*24e0*/  @P1 LOP3.LUT R14, R14, 0x10e, RZ, 0x3c, !PT ;  /* 0x0000010e0e0e1812 */ /* 0x000fe200078e3cff */
[C---:B------:R-:W-:Y:S01]  /*24f0*/  IMAD.SHL.U32 R15, R28.reuse, 0x10, RZ ;  /* 0x000000101c0f7824 */ /* 0x040fe200078e00ff */
[----:B------:R-:W-:-:S02]  /*2500*/  SHF.L.U64.HI R29, R28, 0x4, R25 ;  /* 0x000000041c1d7819 */ /* 0x000fc40000010219 */
[----:B------:R-:W-:Y:S02]  /*2510*/  @!P0 LOP3.LUT R14, R14, 0x87, RZ, 0x3c, !PT ;  /* 0x000000870e0e8812 */ /* 0x000fe400078e3cff */
[----:B0-----:R-:W-:Y:S02]  /*2520*/  SHF.R.U64 R0, R2, 0x1c, R3 ;  /* 0x0000001c02007819 */ /* 0x001fe40000001203 */
[----:B------:R-:W-:Y:S02]  /*2530*/  LOP3.LUT R25, R14, R15, RZ, 0x3c, !PT ;  /* 0x0000000f0e197212 */ /* 0x000fe400078e3cff */
        /* <DEDUP_REMOVED lines=10> */
[----:B------:R-:W-:Y:S02]  /*25e0*/  SHF.L.W.U32.HI R27, R26, 0x4, R27 ;  /* 0x000000041a1b7819 */ /* 0x000fe40000010e1b */
[----:B------:R-:W-:Y:S01]  /*25f0*/  ISETP.NE.U32.AND.EX P0, PT, RZ, RZ, PT, P0 ;  /* 0x000000ffff00720c */ /* 0x000fe20003f05100 */
[C---:B------:R-:W-:Y:S01]  /*2600*/  IMAD.SHL.U32 R24, R25.reuse, 0x10, RZ ;  /* 0x0000001019187824 */ /* 0x040fe200078e00ff */
[----:B------:R-:W-:Y:S02]  /*2610*/  SHF.L.U64.HI R25, R25, 0x4, R26 ;  /* 0x0000000419197819 */ /* 0x000fe4000001021a */
[----:B--2---:R-:W-:-:S02]  /*2620*/  LOP3.LUT R18, R18, R27, RZ, 0x3c, !PT ;  /* 0x0000001b12127212 */ /* 0x004fc400078e3cff */
[----:B------:R-:W-:-:S04]  /*2630*/  SEL R27, RZ, 0x438, !P3 ;  /* 0x00000438ff1b7807 */ /* 0x000fc80005800000 */
[----:B------:R-:W-:-:S04]  /*2640*/  @P2 LOP3.LUT R27, R27, 0x21c, RZ, 0x3c, !PT ;  /* 0x0000021c1b1b2812 */ /* 0x000fc800078e3cff */
[----:B------:R-:W-:Y:S02]  /*2650*/  @P1 LOP3.LUT R27, R27, 0x10e, RZ, 0x3c, !PT ;  /* 0x0000010e1b1b1812 */ /* 0x000fe400078e3cff */
[----:B------:R-:W-:Y:S02]  /*2660*/  LOP3.LUT R19, R19, R29, RZ, 0x3c, !PT ;  /* 0x0000001d13137212 */ /* 0x000fe400078e3cff */
[----:B------:R-:W-:Y:S02]  /*2670*/  @!P0 LOP3.LUT R27, R27, 0x87, RZ, 0x3c, !PT ;  /* 0x000000871b1b8812 */ /* 0x000fe400078e3cff */
[----:B0-----:R-:W-:Y:S02]  /*2680*/  SHF.R.U32.HI R0, RZ, 0x1c, R19 ;  /* 0x0000001cff007819 */ /* 0x001fe40000011613 */
[----:B------:R-:W-:Y:S02]  /*2690*/  LOP3.LUT R27, R27, R24, RZ, 0x3c, !PT ;  /* 0x000000181b1b7212 */ /* 0x000fe400078e3cff */
[----:B------:R-:W-:-:S02]  /*26a0*/  R2P PR, R0, 0xe ;  /* 0x0000000e00007804 */ /* 0x000fc40000000000 */
[----:B------:R-:W-:Y:S02]  /*26b0*/  LOP3.LUT R27, R27, R16, RZ, 0x3c, !PT ;  /* 0x000000101b1b7212 */ /* 0x000fe400078e3cff */
[----:B------:R-:W-:-:S04]  /*26c0*/  LOP3.LUT R16, R0, 0x1, RZ, 0xc0, !PT ;  /* 0x0000000100107812 */ /* 0x000fc800078ec0ff */
[----:B------:R-:W-:Y:S02]  /*26d0*/  ISETP.NE.U32.AND P0, PT, R16, 0x1, PT ;  /* 0x000000011000780c */ /* 0x000fe40003f05070 */
[----:B------:R-:W-:Y:S02]  /*26e0*/  LOP3.LUT R24, R25, R17, RZ, 0x3c, !PT ;  /* 0x0000001119187212 */ /* 0x000fe400078e3cff */
[----:B------:R-:W-:Y:S02]  /*26f0*/  SHF.R.U64 R0, R2, 0x18, R3 ;  /* 0x0000001802007819 */ /* 0x000fe40000001203 */
[----:B------:R-:W-:Y:S02]  /*2700*/  ISETP.NE.U32.AND.EX P0, PT, RZ, RZ, PT, P0 ;  /* 0x000000ffff00720c */ /* 0x000fe40003f05100 */
[----:B------:R-:W-:Y:S02]  /*2710*/  SEL R25, RZ, 0x438, !P3 ;  /* 0x00000438ff197807 */ /* 0x000fe40005800000 */
[----:B------:R-:W-:-:S02]  /*2720*/  LOP3.LUT R0, R0, 0xf0, RZ, 0xc0, !PT ;  /* 0x000000f000007812 */ /* 0x000fc400078ec0ff */
[----:B------:R-:W-:Y:S02]  /*2730*/  @P2 LOP3.LUT R25, R25, 0x21c, RZ, 0x3c, !PT ;  /* 0x0000021c19192812 */ /* 0x000fe400078e3cff */
[----:B------:R-:W-:Y:S01]  /*2740*/  SHF.L.W.U32.HI R19, R18, 0x4, R19 ;  /* 0x0000000412137819 */ /* 0x000fe20000010e13 */
[----:B------:R-:W-:Y:S01]  /*2750*/  IMAD.IADD R16, R1, 0x1, R0 ;  /* 0x0000000101107824 */ /* 0x000fe200078e0200 */
[----:B------:R-:W-:Y:S02]  /*2760*/  SHF.L.W.U32.HI R17, R24, 0x4, R18 ;  /* 0x0000000418117819 */ /* 0x000fe40000010e12 */
[----:B------:R-:W-:Y:S01]  /*2770*/  @P1 LOP3.LUT R25, R25, 0x10e, RZ, 0x3c, !PT ;  /* 0x0000010e19191812 */ /* 0x000fe200078e3cff */
[----:B------:R-:W-:-:S03]  /*2780*/  IMAD.SHL.U32 R0, R27, 0x10, RZ ;  /* 0x000000101b007824 */ /* 0x000fc600078e00ff */
[----:B------:R-:W-:Y:S02]  /*2790*/  @!P0 LOP3.LUT R25, R25, 0x87, RZ, 0x3c, !PT ;  /* 0x0000008719198812 */ /* 0x000fe400078e3cff */
[----:B---3--:R-:W-:Y:S02]  /*27a0*/  LOP3.LUT R11, R11, R19, RZ, 0x3c, !PT ;  /* 0x000000130b0b7212 */ /* 0x008fe400078e3cff */
[----:B------:R-:W-:Y:S02]  /*27b0*/  LOP3.LUT R10, R10, R17, RZ, 0x3c, !PT ;  /* 0x000000110a0a7212 */ /* 0x000fe400078e3cff */
[----:B------:R-:W2:Y:S01]  /*27c0*/  LDL.128 R16, [R16] ;  /* 0x0000000010107983 */ /* 0x000ea20000100c00 */
[----:B------:R-:W-:Y:S02]  /*27d0*/  LOP3.LUT R25, R25, R0, RZ, 0x3c, !PT ;  /* 0x0000000019197212 */ /* 0x000fe400078e3cff */
[----:B------:R-:W-:Y:S02]  /*27e0*/  SHF.L.U64.HI R27, R27, 0x4, R24 ;  /* 0x000000041b1b7819 */ /* 0x000fe40000010218 */
[----:B------:R-:W-:-:S02]  /*27f0*/  SHF.R.U64 R0, R2, 0x14, R3 ;  /* 0x0000001402007819 */ /* 0x000fc40000001203 */
[----:B------:R-:W-:Y:S02]  /*2800*/  LOP3.LUT R25, R25, R8, RZ, 0x3c, !PT ;  /* 0x0000000819197212 */ /* 0x000fe400078e3cff */
[--C-:B------:R-:W-:Y:S02]  /*2810*/  SHF.R.U32.HI R8, RZ, 0x1c, R11.reuse ;  /* 0x0000001cff087819 */ /* 0x100fe4000001160b */
[----:B------:R-:W-:Y:S02]  /*2820*/  LOP3.LUT R24, R27, R9, RZ, 0x3c, !PT ;  /* 0x000000091b187212 */ /* 0x000fe400078e3cff */
[----:B------:R-:W-:Y:S02]  /*2830*/  LOP3.LUT R0, R0, 0xf0, RZ, 0xc0, !PT ;  /* 0x000000f000007812 */ /* 0x000fe400078ec0ff */
[C---:B------:R-:W-:Y:S02]  /*2840*/  R2P PR, R8.reuse, 0xe ;  /* 0x0000000e08007804 */ /* 0x040fe40000000000 */
[----:B------:R-:W-:Y:S01]  /*2850*/  LOP3.LUT R8, R8, 0x1, RZ, 0xc0, !PT ;  /* 0x0000000108087812 */ /* 0x000fe200078ec0ff */
[----:B------:R-:W-:Y:S01]  /*2860*/  IMAD.IADD R0, R1, 0x1, R0 ;  /* 0x0000000101007824 */ /* 0x000fe200078e0200 */
[----:B------:R-:W-:-:S02]  /*2870*/  SHF.L.W.U32.HI R11, R10, 0x4, R11 ;  /* 0x000000040a0b7819 */ /* 0x000fc40000010e0b */
[----:B------:R-:W-:Y:S02]  /*2880*/  SHF.L.W.U32.HI R9, R24, 0x4, R10 ;  /* 0x0000000418097819 */ /* 0x000fe40000010e0a */
[----:B------:R-:W-:Y:S02]  /*2890*/  ISETP.NE.U32.AND P0, PT, R8, 0x1, PT ;  /* 0x000000010800780c */ /* 0x000fe40003f05070 */
[----:B----4-:R-:W-:Y:S02]  /*28a0*/  LOP3.LUT R7, R7, R11, RZ, 0x3c, !PT ;  /* 0x0000000b07077212 */ /* 0x010fe400078e3cff */
[----:B------:R-:W-:Y:S02]  /*28b0*/  LOP3.LUT R6, R6, R9, RZ, 0x3c, !PT ;  /* 0x0000000906067212 */ /* 0x000fe400078e3cff */
[----:B------:R0:W3:Y:S01]  /*28c0*/  LDL.128 R8, [R0] ;  /* 0x0000000000087983 */ /* 0x0000e20000100c00 */
[----:B------:R-:W-:Y:S02]  /*28d0*/  ISETP.NE.U32.AND.EX P0, PT, RZ, RZ, PT, P0 ;  /* 0x000000ffff00720c */ /* 0x000fe40003f05100 */
[----:B------:R-:W-:-:S04]  /*28e0*/  SEL R29, RZ, 0x438, !P3 ;  /* 0x00000438ff1d7807 */ /* 0x000fc80005800000 */
[----:B------:R-:W-:Y:S01]  /*28f0*/  @P2 LOP3.LUT R29, R29, 0x21c, RZ, 0x3c, !PT ;  /* 0x0000021c1d1d2812 */ /* 0x000fe200078e3cff */
[----:B------:R-:W-:-:S03]  /*2900*/  IMAD.SHL.U32 R26, R25, 0x10, RZ ;  /* 0x00000010191a7824 */ /* 0x000fc600078e00ff */
[----:B------:R-:W-:-:S04]  /*2910*/  @P1 LOP3.LUT R29, R29, 0x10e, RZ, 0x3c, !PT ;  /* 0x0000010e1d1d1812 */ /* 0x000fc800078e3cff */
[----:B------:R-:W-:Y:S02]  /*2920*/  @!P0 LOP3.LUT R29, R29, 0x87, RZ, 0x3c, !PT ;  /* 0x000000871d1d8812 */ /* 0x000fe400078e3cff */
[----:B------:R-:W-:Y:S02]  /*2930*/  SHF.L.U64.HI R25, R25, 0x4, R24 ;  /* 0x0000000419197819 */ /* 0x000fe40000010218 */
[----:B------:R-:W-:Y:S02]  /*2940*/  LOP3.LUT R29, R29, R26, RZ, 0x3c, !PT ;  /* 0x0000001a1d1d7212 */ /* 0x000fe400078e3cff */
[----:B------:R-:W-:Y:S02]  /*2950*/  SHF.R.U32.HI R24, RZ, 0x1c, R7 ;  /* 0x0000001cff187819 */ /* 0x000fe40000011607 */
[----:B0-----:R-:W-:Y:S02]  /*2960*/  SHF.R.U64 R0, R2, 0x10, R3 ;  /* 0x0000001002007819 */ /* 0x001fe40000001203 */
[----:B------:R-:W-:-:S02]  /*2970*/  LOP3.LUT R29, R29, R4, RZ, 0x3c, !PT ;  /* 0x000000041d1d7212 */ /* 0x000fc400078e3cff */
[----:B------:R-:W-:Y:S02]  /*2980*/  LOP3.LUT R4, R24, 0x1, RZ, 0xc0, !PT ;  /* 0x0000000118047812 */ /* 0x000fe400078ec0ff */
[----:B------:R-:W-:Y:S02]  /*2990*/  LOP3.LUT R0, R0, 0xf0, RZ, 0xc0, !PT ;  /* 0x000000f000007812 */ /* 0x000fe400078ec0ff */
[----:B------:R-:W-:Y:S02]  /*29a0*/  R2P PR, R24, 0xe ;  /* 0x0000000e18007804 */ /* 0x000fe40000000000 */
[----:B------:R-:W-:Y:S01]  /*29b0*/  ISETP.NE.U32.AND P0, PT, R4, 0x1, PT ;  /* 0x000000010400780c */ /* 0x000fe20003f05070 */
[----:B------:R-:W-:Y:S01]  /*29c0*/  IMAD.IADD R4, R1, 0x1, R0 ;  /* 0x0000000101047824 */ /* 0x000fe200078e0200 */
[----:B------:R-:W-:Y:S02]  /*29d0*/  SHF.L.W.U32.HI R7, R6, 0x4, R7 ;  /* 0x0000000406077819 */ /* 0x000fe40000010e07 */
[----:B------:R-:W-:-:S02]  /*29e0*/  LOP3.LUT R26, R25, R5, RZ, 0x3c, !PT ;  /* 0x00000005191a7212 */ /* 0x000fc400078e3cff */
[----:B-----5:R-:W-:Y:S02]  /*29f0*/  LOP3.LUT R24, R15, R7, RZ, 0x3c, !PT ;  /* 0x000000070f187212 */ /* 0x020fe400078e3cff */
[----:B------:R-:W-:Y:S02]  /*2a00*/  SHF.L.W.U32.HI R25, R26, 0x4, R6 ;  /* 0x000000041a197819 */ /* 0x000fe40000010e06 */
[----:B------:R-:W4:Y:S01]  /*2a10*/  LDL.128 R4, [R4] ;  /* 0x0000000004047983 */ /* 0x000f220000100c00 */
[----:B------:R-:W-:Y:S02]  /*2a20*/  ISETP.NE.U32.AND.EX P0, PT, RZ, RZ, PT, P0 ;  /* 0x000000ffff00720c */ /* 0x000fe40003f05100 */
[----:B------:R-:W-:-:S04]  /*2a30*/  SEL R27, RZ, 0x438, !P3 ;  /* 0x00000438ff1b7807 */ /* 0x000fc80005800000 */
[----:B------:R-:W-:Y:S01]  /*2a40*/  @P2 LOP3.LUT R27, R27, 0x21c, RZ, 0x3c, !PT ;  /* 0x0000021c1b1b2812 */ /* 0x000fe200078e3cff */
[----:B------:R-:W-:-:S03]  /*2a50*/  IMAD.SHL.U32 R0, R29, 0x10, RZ ;  /* 0x000000101d007824 */ /* 0x000fc600078e00ff */
[----:B------:R-:W-:Y:S02]  /*2a60*/  @P1 LOP3.LUT R27, R27, 0x10e, RZ, 0x3c, !PT ;  /* 0x0000010e1b1b1812 */ /* 0x000fe400078e3cff */
[----:B------:R-:W-:Y:S02]  /*2a70*/  SHF.L.U64.HI R29, R29, 0x4, R26 ;  /* 0x000000041d1d7819 */ /* 0x000fe4000001021a */
[----:B------:R-:W-:Y:S02]  /*2a80*/  @!P0 LOP3.LUT R27, R27, 0x87, RZ, 0x3c, !PT ;  /* 0x000000871b1b8812 */ /* 0x000fe400078e3cff */
[----:B------:R-:W-:Y:S02]  /*2a90*/  LOP3.LUT R26, R29, R13, RZ, 0x3c, !PT ;  /* 0x0000000d1d1a7212 */ /* 0x000fe400078e3cff */
[----:B------:R-:W-:Y:S02]  /*2aa0*/  LOP3.LUT R27, R27, R0, RZ, 0x3c, !PT ;  /* 0x000000001b1b7212 */ /* 0x000fe400078e3cff */
[----:B------:R-:W-:-:S02]  /*2ab0*/  SHF.R.U64 R0, R2, 0xc, R3 ;  /* 0x0000000c02007819 */ /* 0x000fc40000001203 */
        /* <DEDUP_REMOVED lines=16> */
[----:B--2---:R-:W-:-:S04]  /*2bc0*/  LOP3.LUT R19, R19, R29, RZ, 0x3c, !PT ;  /* 0x0000001d13137212 */ /* 0x004fc800078e3cff */
[--C-:B------:R-:W-:Y:S02]  /*2bd0*/  SHF.R.U32.HI R24, RZ, 0x1c, R19.reuse ;  /* 0x0000001cff187819 */ /* 0x100fe40000011613 */
[----:B------:R-:W-:Y:S02]  /*2be0*/  LOP3.LUT R18, R18, R25, RZ, 0x3c, !PT ;  /* 0x0000001912127212 */ /* 0x000fe400078e3cff */
[C---:B------:R-:W-:Y:S02]  /*2bf0*/  R2P PR, R24.reuse, 0xe ;  /* 0x0000000e18007804 */ /* 0x040fe40000000000 */
[----:B0-----:R-:W-:Y:S02]  /*2c00*/  LOP3.LUT R0, R24, 0x1, RZ, 0xc0, !PT ;  /* 0x0000000118007812 */ /* 0x001fe400078ec0ff */
[C---:B------:R-:W-:Y:S02]  /*2c10*/  SHF.L.U64.HI R25, R27.reuse, 0x4, R26 ;  /* 0x000000041b197819 */ /* 0x040fe4000001021a */
[----:B------:R-:W-:Y:S01]  /*2c20*/  ISETP.NE.U32.AND P0, PT, R0, 0x1, PT ;  /* 0x000000010000780c */ /* 0x000fe20003f05070 */
[----:B------:R-:W-:Y:S01]  /*2c30*/  IMAD.SHL.U32 R27, R27, 0x10, RZ ;  /* 0x000000101b1b7824 */ /* 0x000fe200078e00ff */
[----:B------:R-:W-:-:S02]  /*2c40*/  SHF.L.W.U32.HI R19, R18, 0x4, R19 ;  /* 0x0000000412137819 */ /* 0x000fc40000010e13 */
[----:B------:R-:W-:Y:S02]  /*2c50*/  ISETP.NE.U32.AND.EX P0, PT, RZ, RZ, PT, P0 ;  /* 0x000000ffff00720c */ /* 0x000fe40003f05100 */
[----:B------:R-:W-:Y:S02]  /*2c60*/  SEL R29, RZ, 0x438, !P3 ;  /* 0x00000438ff1d7807 */ /* 0x000fe40005800000 */
[----:B------:R-:W-:Y:S02]  /*2c70*/  LOP3.LUT R27, R28, R27, RZ, 0x3c, !PT ;  /* 0x0000001b1c1b7212 */ /* 0x000fe400078e3cff */
[----:B------:R-:W-:Y:S02]  /*2c80*/  SHF.R.U64 R0, R2, 0x8, R3 ;  /* 0x0000000802007819 */ /* 0x000fe40000001203 */
[----:B------:R-:W-:Y:S02]  /*2c90*/  LOP3.LUT R25, R25, R17, RZ, 0x3c, !PT ;  /* 0x0000001119197212 */ /* 0x000fe400078e3cff */
[----:B---3--:R-:W-:-:S02]  /*2ca0*/  LOP3.LUT R11, R11, R19, RZ, 0x3c, !PT ;  /* 0x000000130b0b7212 */ /* 0x008fc400078e3cff */
[----:B------:R-:W-:Y:S02]  /*2cb0*/  @P2 LOP3.LUT R29, R29, 0x21c, RZ, 0x3c, !PT ;  /* 0x0000021c1d1d2812 */ /* 0x000fe400078e3cff */
[----:B------:R-:W-:Y:S02]  /*2cc0*/  SHF.R.U32.HI R19, RZ, 0x1c, R11 ;  /* 0x0000001cff137819 */ /* 0x000fe4000001160b */
[----:B------:R-:W-:Y:S02]  /*2cd0*/  LOP3.LUT R16, R27, R16, RZ, 0x3c, !PT ;  /* 0x000000101b107212 */ /* 0x000fe400078e3cff */
[----:B------:R-:W-:Y:S02]  /*2ce0*/  LOP3.LUT R0, R0, 0xf0, RZ, 0xc0, !PT ;  /* 0x000000f000007812 */ /* 0x000fe400078ec0ff */
[----:B------:R-:W-:Y:S02]  /*2cf0*/  SHF.L.W.U32.HI R17, R25, 0x4, R18 ;  /* 0x0000000419117819 */ /* 0x000fe40000010e12 */
[----:B------:R-:W-:-:S02]  /*2d00*/  @P1 LOP3.LUT R29, R29, 0x10e, RZ, 0x3c, !PT ;  /* 0x0000010e1d1d1812 */ /* 0x000fc400078e3cff */
[C---:B------:R-:W-:Y:S02]  /*2d10*/  R2P PR, R19.reuse, 0xe ;  /* 0x0000000e13007804 */ /* 0x040fe40000000000 */
[----:B------:R-:W-:Y:S01]  /*2d20*/  LOP3.LUT R18, R19, 0x1, RZ, 0xc0, !PT ;  /* 0x0000000113127812 */ /* 0x000fe200078ec0ff */
[C---:B------:R-:W-:Y:S01]  /*2d30*/  IMAD.SHL.U32 R24, R16.reuse, 0x10, RZ ;  /* 0x0000001010187824 */ /* 0x040fe200078e00ff */
[----:B------:R-:W-:Y:S01]  /*2d40*/  SHF.L.U64.HI R25, R16, 0x4, R25 ;  /* 0x0000000410197819 */ /* 0x000fe20000010219 */
[----:B------:R-:W-:Y:S01]  /*2d50*/  IMAD.IADD R16, R1, 0x1, R0 ;  /* 0x0000000101107824 */ /* 0x000fe200078e0200 */
[----:B------:R-:W-:Y:S02]  /*2d60*/  @!P0 LOP3.LUT R29, R29, 0x87, RZ, 0x3c, !PT ;  /* 0x000000871d1d8812 */ /* 0x000fe400078e3cff */
[----:B------:R-:W-:Y:S02]  /*2d70*/  ISETP.NE.U32.AND P0, PT, R18, 0x1, PT ;  /* 0x000000011200780c */ /* 0x000fe40003f05070 */
[----:B------:R-:W-:-:S02]  /*2d80*/  LOP3.LUT R29, R29, R24, RZ, 0x3c, !PT ;  /* 0x000000181d1d7212 */ /* 0x000fc400078e3cff */
[----:B------:R-:W-:Y:S02]  /*2d90*/  LOP3.LUT R24, R10, R17, RZ, 0x3c, !PT ;  /* 0x000000110a187212 */ /* 0x000fe400078e3cff */
[----:B------:R-:W-:Y:S01]  /*2da0*/  ISETP.NE.U32.AND.EX P0, PT, RZ, RZ, PT, P0 ;  /* 0x000000ffff00720c */ /* 0x000fe20003f05100 */
[----:B------:R-:W2:Y:S01]  /*2db0*/  LDL.128 R16, [R16] ;  /* 0x0000000010107983 */ /* 0x000ea20000100c00 */
[----:B------:R-:W-:Y:S02]  /*2dc0*/  SEL R10, RZ, 0x438, !P3 ;  /* 0x00000438ff0a7807 */ /* 0x000fe40005800000 */
[----:B------:R-:W-:Y:S02]  /*2dd0*/  SHF.R.U64 R0, R2, 0x4, R3 ;  /* 0x0000000402007819 */ /* 0x000fe40000001203 */
[----:B------:R-:W-:Y:S02]  /*2de0*/  @P2 LOP3.LUT R10, R10, 0x21c, RZ, 0x3c, !PT ;  /* 0x0000021c0a0a2812 */ /* 0x000fe400078e3cff */
[----:B------:R-:W-:-:S02]  /*2df0*/  LOP3.LUT R26, R29, R8, RZ, 0x3c, !PT ;  /* 0x000000081d1a7212 */ /* 0x000fc400078e3cff */
[----:B------:R-:W-:Y:S02]  /*2e00*/  LOP3.LUT R0, R0, 0xf0, RZ, 0xc0, !PT ;  /* 0x000000f000007812 */ /* 0x000fe400078ec0ff */
[----:B------:R-:W-:Y:S01]  /*2e10*/  @P1 LOP3.LUT R10, R10, 0x10e, RZ, 0x3c, !PT ;  /* 0x0000010e0a0a1812 */ /* 0x000fe200078e3cff */
[----:B------:R-:W-:Y:S02]  /*2e20*/  IMAD.SHL.U32 R29, R26, 0x10, RZ ;  /* 0x000000101a1d7824 */ /* 0x000fe400078e00ff */
[----:B------:R-:W-:Y:S01]  /*2e30*/  IMAD.IADD R8, R1, 0x1, R0 ;  /* 0x0000000101087824 */ /* 0x000fe200078e0200 */
[----:B------:R-:W-:Y:S02]  /*2e40*/  @!P0 LOP3.LUT R10, R10, 0x87, RZ, 0x3c, !PT ;  /* 0x000000870a0a8812 */ /* 0x000fe400078e3cff */
[----:B------:R-:W-:Y:S02]  /*2e50*/  LOP3.LUT R27, R25, R9, RZ, 0x3c, !PT ;  /* 0x00000009191b7212 */ /* 0x000fe400078e3cff */
[----:B------:R-:W-:-:S02]  /*2e60*/  SHF.L.W.U32.HI R3, R24, 0x4, R11 ;  /* 0x0000000418037819 */ /* 0x000fc40000010e0b */
[----:B------:R-:W-:Y:S02]  /*2e70*/  LOP3.LUT R29, R10, R29, RZ, 0x3c, !PT ;  /* 0x0000001d0a1d7212 */ /* 0x000fe400078e3cff */
[----:B------:R-:W-:Y:S01]  /*2e80*/  SHF.L.W.U32.HI R25, R27, 0x4, R24 ;  /* 0x000000041b197819 */ /* 0x000fe20000010e18 */
[----:B------:R-:W3:Y:S01]  /*2e90*/  LDL.128 R8, [R8] ;  /* 0x0000000008087983 */ /* 0x000ee20000100c00 */
[----:B----4-:R-:W-:Y:S02]  /*2ea0*/  LOP3.LUT R3, R7, R3, RZ, 0x3c, !PT ;  /* 0x0000000307037212 */ /* 0x010fe400078e3cff */
[----:B------:R-:W-:Y:S02]  /*2eb0*/  SHF.L.U64.HI R27, R26, 0x4, R27 ;  /* 0x000000041a1b7819 */ /* 0x000fe4000001021b */
[----:B------:R-:W-:Y:S02]  /*2ec0*/  LOP3.LUT R26, R6, R25, RZ, 0x3c, !PT ;  /* 0x00000019061a7212 */ /* 0x000fe400078e3cff */
[----:B------:R-:W-:-:S02]  /*2ed0*/  SHF.R.U32.HI R6, RZ, 0x1c, R3 ;  /* 0x0000001cff067819 */ /* 0x000fc40000011603 */
[----:B------:R-:W-:Y:S02]  /*2ee0*/  LOP3.LUT R0, R2, 0xf0, RZ, 0xc0, !PT ;  /* 0x000000f002007812 */ /* 0x000fe400078ec0ff */
[----:B------:R-:W-:Y:S02]  /*2ef0*/  LOP3.LUT R24, R27, R5, RZ, 0x3c, !PT ;  /* 0x000000051b187212 */ /* 0x000fe400078e3cff */
[----:B------:R-:W-:Y:S02]  /*2f00*/  LOP3.LUT R5, R6, 0x1, RZ, 0xc0, !PT ;  /* 0x0000000106057812 */ /* 0x000fe400078ec0ff */
[----:B------:R-:W-:Y:S01]  /*2f10*/  LOP3.LUT R25, R29, R4, RZ, 0x3c, !PT ;  /* 0x000000041d197212 */ /* 0x000fe200078e3cff */
[----:B------:R-:W-:Y:S01]  /*2f20*/  IMAD.IADD R4, R1, 0x1, R0 ;  /* 0x0000000101047824 */ /* 0x000fe200078e0200 */
[----:B------:R-:W-:-:S04]  /*2f30*/  ISETP.NE.U32.AND P0, PT, R5, 0x1, PT ;  /* 0x000000010500780c */ /* 0x000fc80003f05070 */
[----:B------:R-:W-:Y:S02]  /*2f40*/  R2P PR, R6, 0xe ;  /* 0x0000000e06007804 */ /* 0x000fe40000000000 */
[----:B------:R-:W4:Y:S01]  /*2f50*/  LDL.128 R4, [R4] ;  /* 0x0000000004047983 */ /* 0x000f220000100c00 */
[----:B------:R-:W-:Y:S02]  /*2f60*/  ISETP.NE.U32.AND.EX P0, PT, RZ, RZ, PT, P0 ;  /* 0x000000ffff00720c */ /* 0x000fe40003f05100 */
[----:B------:R-:W-:Y:S02]  /*2f70*/  SEL R29, RZ, 0x438, !P3 ;  /* 0x00000438ff1d7807 */ /* 0x000fe40005800000 */
[----:B------:R-:W-:-:S06]  /*2f80*/  SHF.L.W.U32.HI R3, R26, 0x4, R3 ;  /* 0x000000041a037819 */ /* 0x000fcc0000010e03 */
[----:B------:R-:W-:Y:S01]  /*2f90*/  @P2 LOP3.LUT R29, R29, 0x21c, RZ, 0x3c, !PT ;  /* 0x0000021c1d1d2812 */ /* 0x000fe200078e3cff */
[----:B------:R-:W-:Y:S01]  /*2fa0*/  IMAD.SHL.U32 R0, R2, 0x10, RZ ;  /* 0x0000001002007824 */ /* 0x000fe200078e00ff */
[----:B-----5:R-:W-:Y:S02]  /*2fb0*/  LOP3.LUT R3, R15, R3, RZ, 0x3c, !PT ;  /* 0x000000030f037212 */ /* 0x020fe400078e3cff */
[----:B------:R-:W-:Y:S01]  /*2fc0*/  @P1 LOP3.LUT R29, R29, 0x10e, RZ, 0x3c, !PT ;  /* 0x0000010e1d1d1812 */ /* 0x000fe200078e3cff */
[C---:B------:R-:W-:Y:S01]  /*2fd0*/  IMAD.SHL.U32 R2, R25.reuse, 0x10, RZ ;  /* 0x0000001019027824 */ /* 0x040fe200078e00ff */
[----:B------:R-:W-:Y:S02]  /*2fe0*/  SHF.L.W.U32.HI R27, R24, 0x4, R26 ;  /* 0x00000004181b7819 */ /* 0x000fe40000010e1a */
[----:B------:R-:W-:Y:S02]  /*2ff0*/  SHF.L.U64.HI R15, R25, 0x4, R24 ;  /* 0x00000004190f7819 */ /* 0x000fe40000010218 */
[----:B------:R-:W-:-:S02]  /*3000*/  @!P0 LOP3.LUT R29, R29, 0x87, RZ, 0x3c, !PT ;  /* 0x000000871d1d8812 */ /* 0x000fc400078e3cff */
[----:B------:R-:W-:Y:S02]  /*3010*/  SHF.R.U32.HI R24, RZ, 0x1c, R3 ;  /* 0x0000001cff187819 */ /* 0x000fe40000011603 */
[----:B------:R-:W-:Y:S02]  /*3020*/  LOP3.LUT R0, R0, 0xf0, RZ, 0xc0, !PT ;  /* 0x000000f000007812 */ /* 0x000fe400078ec0ff */
[----:B------:R-:W-:Y:S02]  /*3030*/  LOP3.LUT R29, R29, R2, RZ, 0x3c, !PT ;  /* 0x000000021d1d7212 */ /* 0x000fe400078e3cff */
[----:B------:R-:W-:Y:S01]  /*3040*/  LOP3.LUT R2, R24, 0x1, RZ, 0xc0, !PT ;  /* 0x0000000118027812 */ /* 0x000fe200078ec0ff */
[----:B------:R-:W-:-:S03]  /*3050*/  IMAD.IADD R0, R1, 0x1, R0 ;  /* 0x0000000101007824 */ /* 0x000fc600078e0200 */
[----:B------:R-:W-:Y:S02]  /*3060*/  ISETP.NE.U32.AND P0, PT, R2, 0x1, PT ;  /* 0x000000010200780c */ /* 0x000fe40003f05070 */
[----:B------:R-:W-:Y:S02]  /*3070*/  LOP3.LUT R14, R14, R27, RZ, 0x3c, !PT ;  /* 0x0000001b0e0e7212 */ /* 0x000fe400078e3cff */
[----:B------:R-:W-:Y:S02]  /*3080*/  R2P PR, R24, 0xe ;  /* 0x0000000e18007804 */ /* 0x000fe40000000000 */
[----:B------:R0:W5:Y:S01]  /*3090*/  LDL.128 R24, [R0] ;  /* 0x0000000000187983 */ /* 0x0001620000100c00 */
[----:B------:R-:W-:Y:S02]  /*30a0*/  LOP3.LUT R13, R15, R13, RZ, 0x3c, !PT ;  /* 0x0000000d0f0d7212 */ /* 0x000fe400078e3cff */
[----:B------:R-:W-:Y:S02]  /*30b0*/  LOP3.LUT R12, R29, R12, RZ, 0x3c, !PT ;  /* 0x0000000c1d0c7212 */ /* 0x000fe400078e3cff */
[----:B------:R-:W-:-:S02]  /*30c0*/  SHF.L.W.U32.HI R29, R14, 0x4, R3 ;  /* 0x000000040e1d7819 */ /* 0x000fc40000010e03 */
[----:B------:R-:W-:Y:S02]  /*30d0*/  SHF.L.W.U32.HI R15, R13, 0x4, R14 ;  /* 0x000000040d0f7819 */ /* 0x000fe40000010e0e */
[----:B------:R-:W-:Y:S02]  /*30e0*/  SEL R3, RZ, 0x438, !P3 ;  /* 0x00000438ff037807 */ /* 0x000fe40005800000 */
[----:B------:R-:W-:Y:S02]  /*30f0*/  ISETP.NE.U32.AND.EX P0, PT, RZ, RZ, PT, P0 ;  /* 0x000000ffff00720c */ /* 0x000fe40003f05100 */
[----:B------:R-:W-:-:S04]  /*3100*/  @P2 LOP3.LUT R3, R3, 0x21c, RZ, 0x3c, !PT ;  /* 0x0000021c03032812 */ /* 0x000fc800078e3cff */
[----:B------:R-:W-:Y:S02]  /*3110*/  @P1 LOP3.LUT R3, R3, 0x10e, RZ, 0x3c, !PT ;  /* 0x0000010e03031812 */ /* 0x000fe400078e3cff */
[C---:B------:R-:W-:Y:S01]  /*3120*/  SHF.L.U64.HI R13, R12.reuse, 0x4, R13 ;  /* 0x000000040c0d7819 */ /* 0x040fe2000001020d */
[----:B------:R-:W-:-:S04]  /*3130*/  IMAD.SHL.U32 R12, R12, 0x10, RZ ;  /* 0x000000100c0c7824 */ /* 0x000fc800078e00ff */
[----:B------:R-:W-:-:S04]  /*3140*/  @!P0 LOP3.LUT R3, R3, 0x87, RZ, 0x3c, !PT ;  /* 0x0000008703038812 */ /* 0x000fc800078e3cff */
[----:B------:R-:W-:Y:S02]  /*3150*/  LOP3.LUT R3, R3, R12, RZ, 0x3c, !PT ;  /* 0x0000000c03037212 */ /* 0x000fe400078e3cff */
[----:B--2---:R-:W-:-:S04]  /*3160*/  LOP3.LUT R14, R19, R29, RZ, 0x3c, !PT ;  /* 0x0000001d130e7212 */ /* 0x004fc800078e3cff */
[--C-:B------:R-:W-:Y:S02]  /*3170*/  SHF.R.U32.HI R2, RZ, 0x1c, R14.reuse ;  /* 0x0000001cff027819 */ /* 0x100fe4000001160e */
[----:B------:R-:W-:Y:S02]  /*3180*/  LOP3.LUT R19, R18, R15, RZ, 0x3c, !PT ;  /* 0x0000000f12137212 */ /* 0x000fe400078e3cff */
[C---:B------:R-:W-:Y:S02]  /*3190*/  R2P PR, R2.reuse, 0xe ;  /* 0x0000000e02007804 */ /* 0x040fe40000000000 */
[----:B------:R-:W-:Y:S02]  /*31a0*/  SHF.L.W.U32.HI R15, R19, 0x4, R14 ;  /* 0x00000004130f7819 */ /* 0x000fe40000010e0e */
[----:B------:R-:W-:Y:S02]  /*31b0*/  LOP3.LUT R2, R2, 0x1, RZ, 0xc0, !PT ;  /* 0x0000000102027812 */ /* 0x000fe400078ec0ff */
[----:B0-----:R-:W-:-:S02]  /*31c0*/  SEL R0, RZ, 0x438, !P3 ;  /* 0x00000438ff007807 */ /* 0x001fc40005800000 */
[----:B------:R-:W-:Y:S02]  /*31d0*/  ISETP.NE.U32.AND P0, PT, R2, 0x1, PT ;  /* 0x000000010200780c */ /* 0x000fe40003f05070 */
[----:B------:R-:W-:Y:S02]  /*31e0*/  LOP3.LUT R2, R13, R17, RZ, 0x3c, !PT ;  /* 0x000000110d027212 */ /* 0x000fe400078e3cff */
[----:B------:R-:W-:Y:S02]  /*31f0*/  ISETP.NE.U32.AND.EX P0, PT, RZ, RZ, PT, P0 ;  /* 0x000000ffff00720c */ /* 0x000fe40003f05100 */
[----:B---3--:R-:W-:Y:S02]  /*3200*/  LOP3.LUT R11, R11, R15, RZ, 0x3c, !PT ;  /* 0x0000000f0b0b7212 */ /* 0x008fe400078e3cff */
[----:B------:R-:W-:Y:S02]  /*3210*/  @P2 LOP3.LUT R0, R0, 0x21c, RZ, 0x3c, !PT ;  /* 0x0000021c00002812 */ /* 0x000fe400078e3cff */
[----:B------:R-:W-:-:S02]  /*3220*/  SHF.R.U32.HI R12, RZ, 0x1c, R11 ;  /* 0x0000001cff0c7819 */ /* 0x000fc4000001160b */
[----:B------:R-:W-:Y:S02]  /*3230*/  SHF.L.W.U32.HI R19, R2, 0x4, R19 ;  /* 0x0000000402137819 */ /* 0x000fe40000010e13 */
[----:B------:R-:W-:Y:S02]  /*3240*/  @P1 LOP3.LUT R0, R0, 0x10e, RZ, 0x3c, !PT ;  /* 0x0000010e00001812 */ /* 0x000fe400078e3cff */
[----:B------:R-:W-:Y:S02]  /*3250*/  R2P PR, R12, 0xe ;  /* 0x0000000e0c007804 */ /* 0x000fe40000000000 */
[----:B------:R-:W-:Y:S02]  /*3260*/  LOP3.LUT R10, R10, R19, RZ, 0x3c, !PT ;  /* 0x000000130a0a7212 */ /* 0x000fe400078e3cff */
[----:B------:R-:W-:Y:S02]  /*3270*/  LOP3.LUT R12, R12, 0x1, RZ, 0xc0, !PT ;  /* 0x000000010c0c7812 */ /* 0x000fe400078ec0ff */
[----:B------:R-:W-:-:S02]  /*3280*/  LOP3.LUT R17, R3, R16, RZ, 0x3c, !PT ;  /* 0x0000001003117212 */ /* 0x000fc400078e3cff */
[----:B------:R-:W-:Y:S02]  /*3290*/  SHF.L.W.U32.HI R3, R10, 0x4, R11 ;  /* 0x000000040a037819 */ /* 0x000fe40000010e0b */
[----:B------:R-:W-:Y:S01]  /*32a0*/  ISETP.NE.U32.AND P5, PT, R12, 0x1, PT ;  /* 0x000000010c00780c */ /* 0x000fe20003fa5070 */
[----:B------:R-:W-:Y:S01]  /*32b0*/  IMAD.SHL.U32 R13, R17, 0x10, RZ ;  /* 0x00000010110d7824 */ /* 0x000fe200078e00ff */
[----:B------:R-:W-:Y:S02]  /*32c0*/  SEL R11, RZ, 0x438, !P3 ;  /* 0x00000438ff0b7807 */ /* 0x000fe40005800000 */
[----:B----4-:R-:W-:Y:S02]  /*32d0*/  LOP3.LUT R3, R7, R3, RZ, 0x3c, !PT ;  /* 0x0000000307037212 */ /* 0x010fe400078e3cff */
[----:B------:R-:W-:Y:S02]  /*32e0*/  @!P0 LOP3.LUT R0, R0, 0x87, RZ, 0x3c, !PT ;  /* 0x0000008700008812 */ /* 0x000fe400078e3cff */
[----:B------:R-:W-:-:S02]  /*32f0*/  ISETP.NE.U32.AND.EX P0, PT, RZ, RZ, PT, P5 ;  /* 0x000000ffff00720c */ /* 0x000fc40003f05150 */
[----:B------:R-:W-:Y:S02]  /*3300*/  @P2 LOP3.LUT R11, R11, 0x21c, RZ, 0x3c, !PT ;  /* 0x0000021c0b0b2812 */ /* 0x000fe400078e3cff */
[----:B------:R-:W-:Y:S02]  /*3310*/  SHF.R.U32.HI R7, RZ, 0x1c, R3 ;  /* 0x0000001cff077819 */ /* 0x000fe40000011603 */
[----:B------:R-:W-:Y:S02]  /*3320*/  LOP3.LUT R13, R0, R13, RZ, 0x3c, !PT ;  /* 0x0000000d000d7212 */ /* 0x000fe400078e3cff */
[----:B------:R-:W-:Y:S02]  /*3330*/  @P1 LOP3.LUT R11, R11, 0x10e, RZ, 0x3c, !PT ;  /* 0x0000010e0b0b1812 */ /* 0x000fe400078e3cff */
[C---:B------:R-:W-:Y:S02]  /*3340*/  R2P PR, R7.reuse, 0xe ;  /* 0x0000000e07007804 */ /* 0x040fe40000000000 */
[----:B------:R-:W-:-:S02]  /*3350*/  LOP3.LUT R0, R7, 0x1, RZ, 0xc0, !PT ;  /* 0x0000000107007812 */ /* 0x000fc400078ec0ff */
[----:B------:R-:W-:Y:S02]  /*3360*/  LOP3.LUT R8, R13, R8, RZ, 0x3c, !PT ;  /* 0x000000080d087212 */ /* 0x000fe400078e3cff */
[----:B------:R-:W-:Y:S02]  /*3370*/  ISETP.NE.U32.AND P5, PT, R0, 0x1, PT ;  /* 0x000000010000780c */ /* 0x000fe40003fa5070 */
[----:B------:R-:W-:Y:S01]  /*3380*/  SHF.L.U64.HI R13, R17, 0x4, R2 ;  /* 0x00000004110d7819 */ /* 0x000fe20000010202 */
[----:B------:R-:W-:Y:S01]  /*3390*/  IMAD.SHL.U32 R2, R8, 0x10, RZ ;  /* 0x0000001008027824 */ /* 0x000fe200078e00ff */
[----:B------:R-:W-:Y:S02]  /*33a0*/  @!P0 LOP3.LUT R11, R11, 0x87, RZ, 0x3c, !PT ;  /* 0x000000870b0b8812 */ /* 0x000fe400078e3cff */
[----:B------:R-:W-:Y:S02]  /*33b0*/  ISETP.NE.U32.AND.EX P0, PT, RZ, RZ, PT, P5 ;  /* 0x000000ffff00720c */ /* 0x000fe40003f05150 */
[----:B------:R-:W-:-:S02]  /*33c0*/  SEL R0, RZ, 0x438, !P3 ;  /* 0x00000438ff007807 */ /* 0x000fc40005800000 */
[----:B------:R-:W-:Y:S02]  /*33d0*/  LOP3.LUT R13, R13, R9, RZ, 0x3c, !PT ;  /* 0x000000090d0d7212 */ /* 0x000fe400078e3cff */
[----:B------:R-:W-:Y:S02]  /*33e0*/  LOP3.LUT R9, R11, R2, RZ, 0x3c, !PT ;  /* 0x000000020b097212 */ /* 0x000fe400078e3cff */
[----:B------:R-:W-:Y:S02]  /*33f0*/  @P2 LOP3.LUT R0, R0, 0x21c, RZ, 0x3c, !PT ;  /* 0x0000021c00002812 */ /* 0x000fe400078e3cff */
[----:B------:R-:W-:Y:S02]  /*3400*/  SHF.L.W.U32.HI R7, R13, 0x4, R10 ;  /* 0x000000040d077819 */ /* 0x000fe40000010e0a */
[----:B------:R-:W-:Y:S02]  /*3410*/  LOP3.LUT R9, R9, R4, RZ, 0x3c, !PT ;  /* 0x0000000409097212 */ /* 0x000fe400078e3cff */
[----:B------:R-:W-:-:S02]  /*3420*/  SHF.L.U64.HI R11, R8, 0x4, R13 ;  /* 0x00000004080b7819 */ /* 0x000fc4000001020d */
[----:B------:R-:W-:Y:S02]  /*3430*/  @P1 LOP3.LUT R0, R0, 0x10e, RZ, 0x3c, !PT ;  /* 0x0000010e00001812 */ /* 0x000fe400078e3cff */
[----:B------:R-:W-:Y:S01]  /*3440*/  LOP3.LUT R6, R6, R7, RZ, 0x3c, !PT ;  /* 0x0000000706067212 */ /* 0x000fe200078e3cff */
[----:B------:R-:W-:Y:S01]  /*3450*/  IMAD.SHL.U32 R7, R9, 0x10, RZ ;  /* 0x0000001009077824 */ /* 0x000fe200078e00ff */
[----:B------:R-:W-:Y:S02]  /*3460*/  LOP3.LUT R4, R11, R5, RZ, 0x3c, !PT ;  /* 0x000000050b047212 */ /* 0x000fe400078e3cff */
[----:B------:R-:W-:Y:S02]  /*3470*/  @!P0 LOP3.LUT R0, R0, 0x87, RZ, 0x3c, !PT ;  /* 0x0000008700008812 */ /* 0x000fe400078e3cff */
[----:B------:R-:W-:Y:S02]  /*3480*/  SHF.L.W.U32.HI R5, R6, 0x4, R3 ;  /* 0x0000000406057819 */ /* 0x000fe40000010e03 */
[----:B------:R-:W-:-:S02]  /*3490*/  SHF.L.W.U32.HI R3, R4, 0x4, R6 ;  /* 0x0000000404037819 */ /* 0x000fc40000010e06 */
[----:B------:R-:W-:Y:S02]  /*34a0*/  SHF.L.U64.HI R9, R9, 0x4, R4 ;  /* 0x0000000409097819 */ /* 0x000fe40000010204 */
[----:B------:R-:W-:Y:S02]  /*34b0*/  LOP3.LUT R7, R0, R7, RZ, 0x3c, !PT ;  /* 0x0000000700077212 */ /* 0x000fe400078e3cff */
[----:B-----5:R-:W-:Y:S02]  /*34c0*/  LOP3.LUT R0, R26, R3, RZ, 0x3c, !PT ;  /* 0x000000031a007212 */ /* 0x020fe400078e3cff */
[----:B------:R-:W-:Y:S02]  /*34d0*/  LOP3.LUT R2, R27, R5, RZ, 0x3c, !PT ;  /* 0x000000051b027212 */ /* 0x000fe400078e3cff */
[----:B------:R-:W-:Y:S02]  /*34e0*/  LOP3.LUT R3, R9, R25, RZ, 0x3c, !PT ;  /* 0x0000001909037212 */ /* 0x000fe400078e3cff */
[----:B------:R-:W-:-:S07]  /*34f0*/  LOP3.LUT R24, R7, R24, RZ, 0x3c, !PT ;  /* 0x0000001807187212 */ /* 0x000fce00078e3cff */
.L_x_1:
[----:B------:R-:W-:Y:S05]  /*3500*/  BSYNC.RECONVERGENT B0 ;  /* 0x0000000000007941 */ /* 0x000fea0003800200 */
.L_x_0:
[----:B------:R-:W-:Y:S04]  /*3510*/  BSSY.RECONVERGENT B0, `(.L_x_2) ;  /* 0x0000337000007945 */ /* 0x000fe80003800200 */
[----:B------:R-:W-:Y:S05]  /*3520*/  @P4 BRA `(.L_x_3) ;  /* 0x0000003000d44947 */ /* 0x000fea0003800000 */
[----:B------:R-:W2:Y:S04]  /*3530*/  LDG.E.64.CONSTANT R6, desc[UR4][R22.64+0x1008] ;  /* 0x0010080416067981 */ /* 0x000ea8000c1e9b00 */
[----:B------:R-:W3:Y:S01]  /*3540*/  LDG.E.64.CONSTANT R4, desc[UR4][R22.64+0x1000] ;  /* 0x0010000416047981 */ /* 0x000ee2000c1e9b00 */
[----:B--2---:R-:W-:Y:S02]  /*3550*/  ISETP.GE.AND P0, PT, R7, RZ, PT ;  /* 0x000000ff0700720c */ /* 0x004fe40003f06270 */
[----:B------:R-:W-:Y:S01]  /*3560*/  SHF.L.W.U32.HI R11, R6, 0x1, R7 ;  /* 0x00000001060b7819 */ /* 0x000fe20000010e07 */
[----:B---3--:R-:W-:Y:S01]  /*3570*/  IMAD.SHL.U32 R8, R4, 0x2, RZ ;  /* 0x0000000204087824 */ /* 0x008fe200078e00ff */
[----:B------:R-:W-:Y:S02]  /*3580*/  SHF.L.W.U32.HI R10, R5, 0x1, R6 ;  /* 0x00000001050a7819 */ /* 0x000fe40000010e06 */
[----:B------:R-:W-:-:S02]  /*3590*/  ISETP.GE.AND P1, PT, R11, RZ, PT ;  /* 0x000000ff0b00720c */ /* 0x000fc40003f26270 */
[----:B------:R-:W-:Y:S02]  /*35a0*/  SHF.L.W.U32.HI R13, R10, 0x1, R11 ;  /* 0x000000010a0d7819 */ /* 0x000fe40000010e0b */
[----:B------:R-:W-:-:S03]  /*35b0*/  SHF.L.U64.HI R9, R4, 0x1, R5 ;  /* 0x0000000104097819 */ /* 0x000fc60000010205 */
[----:B------:R-:W-:Y:S02]  /*35c0*/  @!P0 LOP3.LUT R8, R8, 0x87, RZ, 0x3c, !PT ;  /* 0x0000008708088812 */ /* 0x000fe400078e3cff */
[----:B------:R-:W-:Y:S02]  /*35d0*/  ISETP.GE.AND P0, PT, R13, RZ, PT ;  /* 0x000000ff0d00720c */ /* 0x000fe40003f06270 */
[----:B------:R-:W-:Y:S01]  /*35e0*/  LOP3.LUT R15, R5, R9, RZ, 0x3c, !PT ;  /* 0x00000009050f7212 */ /* 0x000fe200078e3cff */
[----:B------:R-:W-:Y:S01]  /*35f0*/  IMAD.SHL.U32 R19, R8, 0x2, RZ ;  /* 0x0000000208137824 */ /* 0x000fe200078e00ff */
[----:B------:R-:W-:Y:S01]  /*3600*/  LOP3.LUT R18, R6, R10, RZ, 0x3c, !PT ;  /* 0x0000000a06127212 */ /* 0x000fe200078e3cff */
[----:B------:R0:W-:Y:S01]  /*3610*/  STL.128 [R1+0x20], R8 ;  /* 0x0000200801007387 */ /* 0x0001e20000100c00 */
[----:B------:R-:W-:Y:S02]  /*3620*/  LOP3.LUT R17, R7, R11, RZ, 0x3c, !PT ;  /* 0x0000000b07117212 */ /* 0x000fe400078e3cff */
[----:B------:R-:W-:-:S02]  /*3630*/  LOP3.LUT R16, R4, R8, RZ, 0x3c, !PT ;  /* 0x0000000804107212 */ /* 0x000fc400078e3cff */
[----:B------:R-:W-:Y:S02]  /*3640*/  @!P1 LOP3.LUT R19, R19, 0x87, RZ, 0x3c, !PT ;  /* 0x0000008713139812 */ /* 0x000fe400078e3cff */
[----:B------:R-:W-:Y:S02]  /*3650*/  SHF.L.W.U32.HI R14, R9, 0x1, R10 ;  /* 0x00000001090e7819 */ /* 0x000fe40000010e0a */
[----:B------:R-:W-:Y:S01]  /*3660*/  SHF.L.U64.HI R12, R8, 0x1, R9 ;  /* 0x00000001080c7819 */ /* 0x000fe20000010209 */
[C---:B------:R-:W-:Y:S01]  /*3670*/  IMAD.SHL.U32 R25, R19.reuse, 0x2, RZ ;  /* 0x0000000213197824 */ /* 0x040fe200078e00ff */
[----:B------:R-:W-:Y:S02]  /*3680*/  SHF.L.W.U32.HI R28, R14, 0x1, R13 ;  /* 0x000000010e1c7819 */ /* 0x000fe40000010e0d */
[----:B------:R-:W-:Y:S02]  /*3690*/  SHF.L.W.U32.HI R27, R12, 0x1, R14 ;  /* 0x000000010c1b7819 */ /* 0x000fe40000010e0e */
[----:B------:R-:W-:Y:S01]  /*36a0*/  SHF.L.U64.HI R26, R19, 0x1, R12 ;  /* 0x00000001131a7819 */ /* 0x000fe2000001020c */
[----:B0-----:R-:W-:Y:S01]  /*36b0*/  IMAD.MOV.U32 R10, RZ, RZ, R18 ;  /* 0x000000ffff0a7224 */ /* 0x001fe200078e0012 */
[----:B------:R-:W-:Y:S01]  /*36c0*/  @!P0 LOP3.LUT R25, R25, 0x87, RZ, 0x3c, !PT ;  /* 0x0000008719198812 */ /* 0x000fe200078e3cff */
[--C-:B------:R-:W-:Y:S01]  /*36d0*/  IMAD.MOV.U32 R11, RZ, RZ, R17.reuse ;  /* 0x000000ffff0b7224 */ /* 0x100fe200078e0011 */
[----:B------:R-:W-:Y:S01]  /*36e0*/  ISETP.GE.AND P0, PT, R17, RZ, PT ;  /* 0x000000ff1100720c */ /* 0x000fe20003f06270 */
[----:B------:R-:W-:Y:S01]  /*36f0*/  IMAD.MOV.U32 R8, RZ, RZ, R16 ;  /* 0x000000ffff087224 */ /* 0x000fe200078e0010 */
[----:B------:R-:W-:Y:S01]  /*3700*/  SHF.L.W.U32.HI R17, R18, 0x1, R17 ;  /* 0x0000000112117819 */ /* 0x000fe20000010e11 */
[----:B------:R-:W-:-:S03]  /*3710*/  IMAD.MOV.U32 R9, RZ, RZ, R15 ;  /* 0x000000ffff097224 */ /* 0x000fc600078e000f */
[----:B------:R-:W-:Y:S02]  /*3720*/  ISETP.GE.AND P1, PT, R17, RZ, PT ;  /* 0x000000ff1100720c */ /* 0x000fe40003f26270 */
[----:B------:R0:W-:Y:S02]  /*3730*/  STL.128 [R1+0x30], R8 ;  /* 0x0000300801007387 */ /* 0x0001e40000100c00 */
[----:B0-----:R-:W-:Y:S01]  /*3740*/  IMAD.MOV.U32 R10, RZ, RZ, R14 ;  /* 0x000000ffff0a7224 */ /* 0x001fe200078e000e */
[----:B------:R-:W-:Y:S01]  /*3750*/  LOP3.LUT R14, R6, R14, RZ, 0x3c, !PT ;  /* 0x0000000e060e7212 */ /* 0x000fe200078e3cff */
[----:B------:R-:W-:Y:S01]  /*3760*/  IMAD.MOV.U32 R11, RZ, RZ, R13 ;  /* 0x000000ffff0b7224 */ /* 0x000fe200078e000d */
[----:B------:R-:W-:Y:S01]  /*3770*/  LOP3.LUT R13, R7, R13, RZ, 0x3c, !PT ;  /* 0x0000000d070d7212 */ /* 0x000fe200078e3cff */
[----:B------:R-:W-:Y:S01]  /*3780*/  IMAD.MOV.U32 R8, RZ, RZ, R19 ;  /* 0x000000ffff087224 */ /* 0x000fe200078e0013 */
[----:B------:R-:W-:Y:S01]  /*3790*/  LOP3.LUT R19, R4, R19, RZ, 0x3c, !PT ;  /* 0x0000001304137212 */ /* 0x000fe200078e3cff */
[----:B------:R-:W-:-:S05]  /*37a0*/  IMAD.MOV.U32 R9, RZ, RZ, R12 ;  /* 0x000000ffff097224 */ /* 0x000fca00078e000c */
[----:B------:R0:W-:Y:S02]  /*37b0*/  STL.128 [R1+0x40], R8 ;  /* 0x0000400801007387 */ /* 0x0001e40000100c00 */
[----:B0-----:R-:W-:Y:S01]  /*37c0*/  IMAD.MOV.U32 R10, RZ, RZ, R27 ;  /* 0x000000ffff0a7224 */ /* 0x001fe200078e001b */
[----:B------:R-:W-:Y:S01]  /*37d0*/  LOP3.LUT R27, R6, R27, RZ, 0x3c, !PT ;  /* 0x0000001b061b7212 */ /* 0x000fe200078e3cff */
[----:B------:R-:W-:Y:S01]  /*37e0*/  IMAD.MOV.U32 R11, RZ, RZ, R28 ;  /* 0x000000ffff0b7224 */ /* 0x000fe200078e001c */
[----:B------:R-:W-:Y:S01]  /*37f0*/  LOP3.LUT R28, R7, R28, RZ, 0x3c, !PT ;  /* 0x0000001c071c7212 */ /* 0x000fe200078e3cff */
[----:B------:R-:W-:Y:S01]  /*3800*/  IMAD.MOV.U32 R8, RZ, RZ, R25 ;  /* 0x000000ffff087224 */ /* 0x000fe200078e0019 */
[----:B------:R-:W-:Y:S01]  /*3810*/  LOP3.LUT R25, R4, R25, RZ, 0x3c, !PT ;  /* 0x0000001904197212 */ /* 0x000fe200078e3cff */
[----:B------:R-:W-:Y:S01]  /*3820*/  IMAD.MOV.U32 R9, RZ, RZ, R26 ;  /* 0x000000ffff097224 */ /* 0x000fe200078e001a */
[----:B------:R-:W-:-:S04]  /*3830*/  LOP3.LUT R26, R5, R26, RZ, 0x3c, !PT ;  /* 0x0000001a051a7212 */ /* 0x000fc800078e3cff */
[----:B------:R0:W-:Y:S02]  /*3840*/  STL.128 [R1+0x80], R8 ;  /* 0x0000800801007387 */ /* 0x0001e40000100c00 */
[----:B0-----:R-:W-:Y:S02]  /*3850*/  IMAD.MOV.U32 R10, RZ, RZ, R27 ;  /* 0x000000ffff0a7224 */ /* 0x001fe400078e001b */
[----:B------:R-:W-:Y:S02]  /*3860*/  IMAD.MOV.U32 R11, RZ, RZ, R28 ;  /* 0x000000ffff0b7224 */ /* 0x000fe400078e001c */
[----:B------:R-:W-:Y:S01]  /*3870*/  IMAD.MOV.U32 R8, RZ, RZ, R25 ;  /* 0x000000ffff087224 */ /* 0x000fe200078e0019 */
[----:B------:R-:W-:Y:S01]  /*3880*/  SHF.L.W.U32.HI R25, R15, 0x1, R18 ;  /* 0x000000010f197819 */ /* 0x000fe20000010e12 */
[----:B------:R-:W-:Y:S01]  /*3890*/  IMAD.MOV.U32 R9, RZ, RZ, R26 ;  /* 0x000000ffff097224 */ /* 0x000fe200078e001a */
[----:B------:R-:W-:Y:S01]  /*38a0*/  LOP3.LUT R26, R5, R12, RZ, 0x3c, !PT ;  /* 0x0000000c051a7212 */ /* 0x000fe200078e3cff */
[C---:B------:R-:W-:Y:S01]  /*38b0*/  IMAD.SHL.U32 R18, R16.reuse, 0x2, RZ ;  /* 0x0000000210127824 */ /* 0x040fe200078e00ff */
[----:B------:R-:W-:-:S02]  /*38c0*/  SHF.L.U64.HI R15, R16, 0x1, R15 ;  /* 0x00000001100f7819 */ /* 0x000fc4000001020f */
[----:B------:R0:W-:Y:S02]  /*38d0*/  STL.128 [R1+0x90], R8 ;  /* 0x0000900801007387 */ /* 0x0001e40000100c00 */
[----:B------:R-:W-:Y:S02]  /*38e0*/  @!P0 LOP3.LUT R18, R18, 0x87, RZ, 0x3c, !PT ;  /* 0x0000008712128812 */ /* 0x000fe400078e3cff */
[----:B------:R-:W-:Y:S01]  /*38f0*/  SHF.L.W.U32.HI R16, R15, 0x1, R25 ;  /* 0x000000010f107819 */ /* 0x000fe20000010e19 */
[----:B0-----:R-:W-:Y:S02]  /*3900*/  IMAD.MOV.U32 R9, RZ, RZ, R26 ;  /* 0x000000ffff097224 */ /* 0x001fe400078e001a */
[----:B------:R-:W2:Y:S01]  /*3910*/  LDG.E.64.CONSTANT R26, desc[UR4][R20.64+0x1008] ;  /* 0x00100804141a7981 */ /* 0x000ea2000c1e9b00 */
[----:B------:R-:W-:Y:S02]  /*3920*/  IMAD.MOV.U32 R10, RZ, RZ, R14 ;  /* 0x000000ffff0a7224 */ /* 0x000fe400078e000e */
[----:B------:R-:W-:-:S02]  /*3930*/  IMAD.MOV.U32 R11, RZ, RZ, R13 ;  /* 0x000000ffff0b7224 */ /* 0x000fc400078e000d */
[----:B------:R-:W-:-:S05]  /*3940*/  IMAD.MOV.U32 R8, RZ, RZ, R19 ;  /* 0x000000ffff087224 */ /* 0x000fca00078e0013 */
[----:B------:R0:W-:Y:S02]  /*3950*/  STL.128 [R1+0x50], R8 ;  /* 0x0000500801007387 */ /* 0x0001e40000100c00 */
[----:B0-----:R-:W-:Y:S02]  /*3960*/  IMAD.MOV.U32 R10, RZ, RZ, R25 ;  /* 0x000000ffff0a7224 */ /* 0x001fe400078e0019 */
[----:B------:R-:W-:Y:S02]  /*3970*/  IMAD.MOV.U32 R11, RZ, RZ, R17 ;  /* 0x000000ffff0b7224 */ /* 0x000fe400078e0011 */
[----:B------:R-:W-:Y:S02]  /*3980*/  IMAD.MOV.U32 R8, RZ, RZ, R18 ;  /* 0x000000ffff087224 */ /* 0x000fe400078e0012 */
[----:B------:R-:W-:-:S05]  /*3990*/  IMAD.MOV.U32 R9, RZ, RZ, R15 ;  /* 0x000000ffff097224 */ /* 0x000fca00078e000f */
[----:B------:R0:W-:Y:S02]  /*39a0*/  STL.128 [R1+0x60], R8 ;  /* 0x0000600801007387 */ /* 0x0001e40000100c00 */
[C---:B0-----:R-:W-:Y:S01]  /*39b0*/  IMAD.SHL.U32 R8, R18.reuse, 0x2, RZ ;  /* 0x0000000212087824 */ /* 0x041fe200078e00ff */
[----:B------:R-:W-:Y:S01]  /*39c0*/  SHF.L.W.U32.HI R11, R25, 0x1, R17 ;  /* 0x00000001190b7819 */ /* 0x000fe20000010e11 */
[----:B------:R-:W-:Y:S01]  /*39d0*/  IMAD.MOV.U32 R10, RZ, RZ, R16 ;  /* 0x000000ffff0a7224 */ /* 0x000fe200078e0010 */
[----:B------:R-:W-:Y:S02]  /*39e0*/  SHF.L.U64.HI R9, R18, 0x1, R15 ;  /* 0x0000000112097819 */ /* 0x000fe4000001020f */
[----:B------:R-:W-:Y:S02]  /*39f0*/  @!P1 LOP3.LUT R8, R8, 0x87, RZ, 0x3c, !PT ;  /* 0x0000008708089812 */ /* 0x000fe400078e3cff */
[----:B------:R-:W-:Y:S02]  /*3a00*/  LOP3.LUT R29, R7, R11, RZ, 0x3c, !PT ;  /* 0x0000000b071d7212 */ /* 0x000fe400078e3cff */
[----:B------:R-:W-:Y:S01]  /*3a10*/  LOP3.LUT R16, R6, R16, RZ, 0x3c, !PT ;  /* 0x0000001006107212 */ /* 0x000fe200078e3cff */
[----:B------:R0:W-:Y:S01]  /*3a20*/  STL.128 [R1+0xc0], R8 ;  /* 0x0000c00801007387 */ /* 0x0001e20000100c00 */
[----:B------:R-:W-:-:S02]  /*3a30*/  LOP3.LUT R28, R4, R8, RZ, 0x3c, !PT ;  /* 0x00000008041c7212 */ /* 0x000fc400078e3cff */
[----:B------:R-:W-:Y:S02]  /*3a40*/  LOP3.LUT R25, R6, R25, RZ, 0x3c, !PT ;  /* 0x0000001906197212 */ /* 0x000fe400078e3cff */
[----:B------:R-:W-:Y:S02]  /*3a50*/  LOP3.LUT R17, R7, R17, RZ, 0x3c, !PT ;  /* 0x0000001107117212 */ /* 0x000fe400078e3cff */
[----:B------:R-:W-:Y:S02]  /*3a60*/  LOP3.LUT R15, R5, R15, RZ, 0x3c, !PT ;  /* 0x0000000f050f7212 */ /* 0x000fe400078e3cff */
[----:B------:R-:W-:Y:S02]  /*3a70*/  LOP3.LUT R18, R4, R18, RZ, 0x3c, !PT ;  /* 0x0000001204127212 */ /* 0x000fe400078e3cff */
[----:B------:R-:W-:Y:S02]  /*3a80*/  ISETP.GE.AND P0, PT, R13, RZ, PT ;  /* 0x000000ff0d00720c */ /* 0x000fe40003f06270 */
[----:B0-----:R-:W-:Y:S01]  /*3a90*/  LOP3.LUT R9, R5, R9, RZ, 0x3c, !PT ;  /* 0x0000000905097212 */ /* 0x001fe200078e3cff */
[----:B------:R-:W-:-:S02]  /*3aa0*/  IMAD.MOV.U32 R10, RZ, RZ, R16 ;  /* 0x000000ffff0a7224 */ /* 0x000fc400078e0010 */
[----:B------:R-:W-:Y:S02]  /*3ab0*/  IMAD.MOV.U32 R11, RZ, RZ, R29 ;  /* 0x000000ffff0b7224 */ /* 0x000fe400078e001d */
[----:B------:R-:W-:-:S05]  /*3ac0*/  IMAD.MOV.U32 R8, RZ, RZ, R28 ;  /* 0x000000ffff087224 */ /* 0x000fca00078e001c */
[----:B------:R0:W-:Y:S01]  /*3ad0*/  STL.128 [R1+0xd0], R8 ;  /* 0x0000d00801007387 */ /* 0x0001e20000100c00 */
[CC--:B------:R-:W-:Y:S02]  /*3ae0*/  LOP3.LUT R29, R5.reuse, R12.reuse, RZ, 0x3c, !PT ;  /* 0x0000000c051d7212 */ /* 0x0c0fe400078e3cff */
[----:B------:R-:W-:Y:S01]  /*3af0*/  LOP3.LUT R12, R5, R12, RZ, 0x3c, !PT ;  /* 0x0000000c050c7212 */ /* 0x000fe200078e3cff */
[----:B0-----:R-:W-:Y:S02]  /*3b00*/  IMAD.MOV.U32 R10, RZ, RZ, R25 ;  /* 0x000000ffff0a7224 */ /* 0x001fe400078e0019 */
[----:B------:R-:W-:Y:S02]  /*3b10*/  IMAD.MOV.U32 R11, RZ, RZ, R17 ;  /* 0x000000ffff0b7224 */ /* 0x000fe400078e0011 */
[----:B------:R-:W-:Y:S02]  /*3b20*/  IMAD.MOV.U32 R8, RZ, RZ, R18 ;  /* 0x000000ffff087224 */ /* 0x000fe400078e0012 */
[----:B------:R-:W-:-:S05]  /*3b30*/  IMAD.MOV.U32 R9, RZ, RZ, R15 ;  /* 0x000000ffff097224 */ /* 0x000fca00078e000f */
[----:B------:R0:W-:Y:S01]  /*3b40*/  STL.128 [R1+0x70], R8 ;  /* 0x0000700801007387 */ /* 0x0001e20000100c00 */
[----:B------:R-:W-:Y:S02]  /*3b50*/  SHF.L.W.U32.HI R13, R14, 0x1, R13 ;  /* 0x000000010e0d7819 */ /* 0x000fe40000010e0d */
[----:B------:R-:W-:Y:S01]  /*3b60*/  SHF.L.W.U32.HI R14, R29, 0x1, R14 ;  /* 0x000000011d0e7819 */ /* 0x000fe20000010e0e */
[----:B0-----:R-:W-:-:S05]  /*3b70*/  IMAD.SHL.U32 R8, R19, 0x2, RZ ;  /* 0x0000000213087824 */ /* 0x001fca00078e00ff */
[----:B------:R-:W-:Y:S02]  /*3b80*/  @!P0 LOP3.LUT R8, R8, 0x87, RZ, 0x3c, !PT ;  /* 0x0000008708088812 */ /* 0x000fe400078e3cff */
[----:B------:R-:W-:Y:S02]  /*3b90*/  ISETP.GE.AND P0, PT, R17, RZ, PT ;  /* 0x000000ff1100720c */ /* 0x000fe40003f06270 */
[----:B------:R-:W-:Y:S02]  /*3ba0*/  SHF.L.U64.HI R19, R19, 0x1, R12 ;  /* 0x0000000113137819 */ /* 0x000fe4000001020c */
[----:B------:R-:W-:Y:S02]  /*3bb0*/  SHF.L.W.U32.HI R17, R25, 0x1, R17 ;  /* 0x0000000119117819 */ /* 0x000fe40000010e11 */
[----:B------:R-:W-:Y:S02]  /*3bc0*/  SHF.L.W.U32.HI R25, R15, 0x1, R25 ;  /* 0x000000010f197819 */ /* 0x000fe40000010e19 */
[C---:B------:R-:W-:Y:S01]  /*3bd0*/  SHF.L.U64.HI R15, R18.reuse, 0x1, R15 ;  /* 0x00000001120f7819 */ /* 0x040fe2000001020f */
[----:B------:R-:W-:-:S02]  /*3be0*/  IMAD.SHL.U32 R18, R18, 0x2, RZ ;  /* 0x0000000212127824 */ /* 0x000fc400078e00ff */
[----:B------:R-:W-:Y:S02]  /*3bf0*/  IMAD.MOV.U32 R10, RZ, RZ, R14 ;  /* 0x000000ffff0a7224 */ /* 0x000fe400078e000e */
[----:B------:R-:W-:Y:S02]  /*3c00*/  IMAD.MOV.U32 R11, RZ, RZ, R13 ;  /* 0x000000ffff0b7224 */ /* 0x000fe400078e000d */
[----:B------:R-:W-:Y:S01]  /*3c10*/  IMAD.MOV.U32 R9, RZ, RZ, R19 ;  /* 0x000000ffff097224 */ /* 0x000fe200078e0013 */
[----:B------:R-:W-:Y:S01]  /*3c20*/  @!P0 LOP3.LUT R18, R18, 0x87, RZ, 0x3c, !PT ;  /* 0x0000008712128812 */ /* 0x000fe200078e3cff */
[----:B------:R-:W-:Y:S01]  /*3c30*/  STL.128 [R1+0x10], R4 ;  /* 0x0000100401007387 */ /* 0x000fe20000100c00 */
[----:B------:R-:W-:-:S03]  /*3c40*/  LOP3.LUT R14, R6, R14, RZ, 0x3c, !PT ;  /* 0x0000000e060e7212 */ /* 0x000fc600078e3cff */
[----:B------:R0:W-:Y:S01]  /*3c50*/  STL.128 [R1+0xa0], R8 ;  /* 0x0000a00801007387 */ /* 0x0001e20000100c00 */
[----:B------:R-:W-:Y:S02]  /*3c60*/  LOP3.LUT R19, R5, R19, RZ, 0x3c, !PT ;  /* 0x0000001305137212 */ /* 0x000fe400078e3cff */
[C---:B------:R-:W-:Y:S02]  /*3c70*/  LOP3.LUT R12, R4.reuse, R18, RZ, 0x3c, !PT ;  /* 0x00000012040c7212 */ /* 0x040fe400078e3cff */
[C---:B0-----:R-:W-:Y:S02]  /*3c80*/  LOP3.LUT R9, R7.reuse, R13, RZ, 0x3c, !PT ;  /* 0x0000000d07097212 */ /* 0x041fe400078e3cff */
[----:B------:R-:W-:Y:S01]  /*3c90*/  LOP3.LUT R13, R4, R8, RZ, 0x3c, !PT ;  /* 0x00000008040d7212 */ /* 0x000fe200078e3cff */
[----:B------:R-:W-:Y:S01]  /*3ca0*/  IMAD.MOV.U32 R4, RZ, RZ, R18 ;  /* 0x000000ffff047224 */ /* 0x000fe200078e0012 */
[----:B------:R-:W-:Y:S01]  /*3cb0*/  LOP3.LUT R10, R7, R17, RZ, 0x3c, !PT ;  /* 0x00000011070a7212 */ /* 0x000fe200078e3cff */
[----:B------:R-:W-:Y:S01]  /*3cc0*/  IMAD.MOV.U32 R7, RZ, RZ, R17 ;  /* 0x000000ffff077224 */ /* 0x000fe200078e0011 */
[----:B------:R-:W-:Y:S01]  /*3cd0*/  LOP3.LUT R11, R6, R25, RZ, 0x3c, !PT ;  /* 0x00000019060b7212 */ /* 0x000fe200078e3cff */
[----:B------:R-:W-:Y:S01]  /*3ce0*/  IMAD.MOV.U32 R6, RZ, RZ, R25 ;  /* 0x000000ffff067224 */ /* 0x000fe200078e0019 */
[----:B------:R-:W-:Y:S01]  /*3cf0*/  LOP3.LUT R8, R5, R15, RZ, 0x3c, !PT ;  /* 0x0000000f05087212 */ /* 0x000fe200078e3cff */
[----:B------:R-:W-:-:S05]  /*3d00*/  IMAD.MOV.U32 R5, RZ, RZ, R15 ;  /* 0x000000ffff057224 */ /* 0x000fca00078e000f */
[----:B------:R0:W-:Y:S04]  /*3d10*/  STL.128 [R1+0xe0], R4 ;  /* 0x0000e00401007387 */ /* 0x0001e80000100c00 */
[----:B------:R-:W-:Y:S01]  /*3d20*/  STL.128 [R1], RZ ;  /* 0x000000ff01007387 */ /* 0x000fe20000100c00 */
[----:B0-----:R-:W-:Y:S02]  /*3d30*/  IMAD.MOV.U32 R6, RZ, RZ, R14 ;  /* 0x000000ffff067224 */ /* 0x001fe400078e000e */
[----:B------:R-:W-:Y:S02]  /*3d40*/  IMAD.MOV.U32 R7, RZ, RZ, R9 ;  /* 0x000000ffff077224 */ /* 0x000fe400078e0009 */
[----:B------:R-:W-:Y:S02]  /*3d50*/  IMAD.MOV.U32 R4, RZ, RZ, R13 ;  /* 0x000000ffff047224 */ /* 0x000fe400078e000d */
[----:B------:R-:W-:-:S05]  /*3d60*/  IMAD.MOV.U32 R5, RZ, RZ, R19 ;  /* 0x000000ffff057224 */ /* 0x000fca00078e0013 */
[----:B------:R0:W-:Y:S02]  /*3d70*/  STL.128 [R1+0xb0], R4 ;  /* 0x0000b00401007387 */ /* 0x0001e40000100c00 */
[----:B0-----:R-:W-:Y:S02]  /*3d80*/  IMAD.MOV.U32 R6, RZ, RZ, R11 ;  /* 0x000000ffff067224 */ /* 0x001fe400078e000b */
[----:B------:R-:W-:Y:S02]  /*3d90*/  IMAD.MOV.U32 R7, RZ, RZ, R10 ;  /* 0x000000ffff077224 */ /* 0x000fe400078e000a */
[----:B------:R-:W-:Y:S02]  /*3da0*/  IMAD.MOV.U32 R4, RZ, RZ, R12 ;  /* 0x000000ffff047224 */ /* 0x000fe400078e000c */
[----:B------:R-:W-:-:S05]  /*3db0*/  IMAD.MOV.U32 R5, RZ, RZ, R8 ;  /* 0x000000ffff057224 */ /* 0x000fca00078e0008 */
[----:B------:R0:W-:Y:S01]  /*3dc0*/  STL.128 [R1+0xf0], R4 ;  /* 0x0000f00401007387 */ /* 0x0001e20000100c00 */
[----:B--2---:R-:W-:-:S04]  /*3dd0*/  SHF.R.U32.HI R16, RZ, 0x18, R27 ;  /* 0x00000018ff107819 */ /* 0x004fc8000001161b */
[----:B------:R-:W-:Y:S02]  /*3de0*/  LOP3.LUT R16, R16, 0xf0, RZ, 0xc0, !PT ;  /* 0x000000f010107812 */ /* 0x000fe400078ec0ff */
[----:B------:R-:W-:-:S03]  /*3df0*/  SHF.R.U32.HI R12, RZ, 0x14, R27 ;  /* 0x00000014ff0c7819 */ /* 0x000fc6000001161b */
[----:B------:R-:W-:Y:S01]  /*3e00*/  IMAD.IADD R9, R1, 0x1, R16 ;  /* 0x0000000101097824 */ /* 0x000fe200078e0210 */
[----:B------:R-:W-:-:S05]  /*3e10*/  LOP3.LUT R12, R12, 0xf0, RZ, 0xc0, !PT ;  /* 0x000000f00c0c7812 */ /* 0x000fca00078ec0ff */
[----:B------:R-:W2:Y:S01]  /*3e20*/  LDL.128 R8, [R9] ;  /* 0x0000000009087983 */ /* 0x000ea20000100c00 */
[----:B------:R-:W-:-:S06]  /*3e30*/  IMAD.IADD R12, R1, 0x1, R12 ;  /* 0x00000001010c7824 */ /* 0x000fcc00078e020c */
[----:B------:R-:W3:Y:S01]  /*3e40*/  LDL.128 R12, [R12] ;  /* 0x000000000c0c7983 */ /* 0x000ee20000100c00 */
[----:B------:R-:W-:-:S04]  /*3e50*/  SHF.R.U32.HI R16, RZ, 0x10, R27 ;  /* 0x00000010ff107819 */ /* 0x000fc8000001161b */
[----:B------:R-:W-:-:S05]  /*3e60*/  LOP3.LUT R16, R16, 0xf0, RZ, 0xc0, !PT ;  /* 0x000000f010107812 */ /* 0x000fca00078ec0ff */
[----:B------:R-:W-:-:S05]  /*3e70*/  IMAD.IADD R25, R1, 0x1, R16 ;  /* 0x0000000101197824 */ /* 0x000fca00078e0210 */
[----:B0-----:R0:W4:Y:S01]  /*3e80*/  LDL.128 R4, [R25] ;  /* 0x0000000019047983 */ /* 0x0011220000100c00 */
[----:B------:R-:W-:-:S04]  /*3e90*/  SHF.R.U32.HI R16, RZ, 0xc, R27 ;  /* 0x0000000cff107819 */ /* 0x000fc8000001161b */
[----:B------:R-:W-:-:S05]  /*3ea0*/  LOP3.LUT R16, R16, 0xf0, RZ, 0xc0, !PT ;  /* 0x000000f010107812 */ /* 0x000fca00078ec0ff */
[----:B------:R-:W-:-:S06]  /*3eb0*/  IMAD.IADD R16, R1, 0x1, R16 ;  /* 0x0000000101107824 */ /* 0x000fcc00078e0210 */
[----:B------:R-:W5:Y:S01]  /*3ec0*/  LDL.128 R16, [R16] ;  /* 0x0000000010107983 */ /* 0x000f620000100c00 */
[--C-:B--2---:R-:W-:Y:S02]  /*3ed0*/  SHF.R.U32.HI R28, RZ, 0x1c, R11.reuse ;  /* 0x0000001cff1c7819 */ /* 0x104fe4000001160b */
[----:B------:R-:W-:Y:S02]  /*3ee0*/  SHF.L.W.U32.HI R29, R9, 0x4, R10 ;  /* 0x00000004091d7819 */ /* 0x000fe40000010e0a */
[----:B------:R-:W-:Y:S02]  /*3ef0*/  SHF.L.W.U32.HI R11, R10, 0x4, R11 ;  /* 0x000000040a0b7819 */ /* 0x000fe40000010e0b */
[C---:B------:R-:W-:Y:S02]  /*3f00*/  R2P PR, R28.reuse, 0xe ;  /* 0x0000000e1c007804 */ /* 0x040fe40000000000 */
[----:B------:R-:W-:-:S04]  /*3f10*/  LOP3.LUT R10, R28, 0x1, RZ, 0xc0, !PT ;  /* 0x000000011c0a7812 */ /* 0x000fc800078ec0ff */
[----:B------:R-:W-:Y:S02]  /*3f20*/  ISETP.NE.U32.AND P0, PT, R10, 0x1, PT ;  /* 0x000000010a00780c */ /* 0x000fe40003f05070 */
[----:B---3--:R-:W-:Y:S02]  /*3f30*/  LOP3.LUT R11, R15, R11, RZ, 0x3c, !PT ;  /* 0x0000000b0f0b7212 */ /* 0x008fe400078e3cff */
[----:B------:R-:W-:Y:S02]  /*3f40*/  ISETP.NE.U32.AND.EX P0, PT, RZ, RZ, PT, P0 ;  /* 0x000000ffff00720c */ /* 0x000fe40003f05100 */
[----:B------:R-:W-:-:S04]  /*3f50*/  SEL R15, RZ, 0x438, !P3 ;  /* 0x00000438ff0f7807 */ /* 0x000fc80005800000 */
[----:B------:R-:W-:Y:S02]  /*3f60*/  @P2 LOP3.LUT R15, R15, 0x21c, RZ, 0x3c, !PT ;  /* 0x0000021c0f0f2812 */ /* 0x000fe400078e3cff */
[----:B------:R-:W-:Y:S02]  /*3f70*/  LOP3.LUT R10, R14, R29, RZ, 0x3c, !PT ;  /* 0x0000001d0e0a7212 */ /* 0x000fe400078e3cff */
[----:B------:R-:W-:Y:S01]  /*3f80*/  @P1 LOP3.LUT R15, R15, 0x10e, RZ, 0x3c, !PT ;  /* 0x0000010e0f0f1812 */ /* 0x000fe200078e3cff */
[C---:B------:R-:W-:Y:S01]  /*3f90*/  IMAD.SHL.U32 R14, R8.reuse, 0x10, RZ ;  /* 0x00000010080e7824 */ /* 0x040fe200078e00ff */
[----:B------:R-:W-:Y:S02]  /*3fa0*/  SHF.L.U64.HI R9, R8, 0x4, R9 ;  /* 0x0000000408097819 */ /* 0x000fe40000010209 */
[----:B------:R-:W-:Y:S02]  /*3fb0*/  @!P0 LOP3.LUT R15, R15, 0x87, RZ, 0x3c, !PT ;  /* 0x000000870f0f8812 */ /* 0x000fe400078e3cff */
[----:B------:R-:W-:-:S02]  /*3fc0*/  SHF.R.U32.HI R8, RZ, 0x8, R27 ;  /* 0x00000008ff087819 */ /* 0x000fc4000001161b */
[----:B------:R-:W-:Y:S02]  /*3fd0*/  LOP3.LUT R15, R15, R14, RZ, 0x3c, !PT ;  /* 0x0000000e0f0f7212 */ /* 0x000fe400078e3cff */
[----:B------:R-:W-:Y:S02]  /*3fe0*/  SHF.R.U32.HI R14, RZ, 0x1c, R11 ;  /* 0x0000001cff0e7819 */ /* 0x000fe4000001160b */
[----:B------:R-:W-:Y:S02]  /*3ff0*/  LOP3.LUT R8, R8, 0xf0, RZ, 0xc0, !PT ;  /* 0x000000f008087812 */ /* 0x000fe400078ec0ff */
[----:B------:R-:W-:Y:S02]  /*4000*/  LOP3.LUT R9, R9, R13, RZ, 0x3c, !PT ;  /* 0x0000000d09097212 */ /* 0x000fe400078e3cff */
[----:B------:R-:W-:Y:S02]  /*4010*/  LOP3.LUT R13, R14, 0x1, RZ, 0xc0, !PT ;  /* 0x000000010e0d7812 */ /* 0x000fe400078ec0ff */
[----:B------:R-:W-:Y:S01]  /*4020*/  LOP3.LUT R28, R15, R12, RZ, 0x3c, !PT ;  /* 0x0000000c0f1c7212 */ /* 0x000fe200078e3cff */
[----:B------:R-:W-:Y:S01]  /*4030*/  IMAD.IADD R12, R1, 0x1, R8 ;  /* 0x00000001010c7824 */ /* 0x000fe200078e0208 */
[----:B------:R-:W-:-:S04]  /*4040*/  ISETP.NE.U32.AND P0, PT, R13, 0x1, PT ;  /* 0x000000010d00780c */ /* 0x000fc80003f05070 */
[----:B------:R-:W-:Y:S02]  /*4050*/  R2P PR, R14, 0xe ;  /* 0x0000000e0e007804 */ /* 0x000fe40000000000 */
[----:B------:R-:W2:Y:S01]  /*4060*/  LDL.128 R12, [R12] ;  /* 0x000000000c0c7983 */ /* 0x000ea20000100c00 */
[----:B0-----:R-:W-:Y:S02]  /*4070*/  SHF.L.W.U32.HI R25, R9, 0x4, R10 ;  /* 0x0000000409197819 */ /* 0x001fe40000010e0a */
[----:B------:R-:W-:Y:S02]  /*4080*/  ISETP.NE.U32.AND.EX P0, PT, RZ, RZ, PT, P0 ;  /* 0x000000ffff00720c */ /* 0x000fe40003f05100 */
[----:B------:R-:W-:Y:S02]  /*4090*/  SEL R8, RZ, 0x438, !P3 ;  /* 0x00000438ff087807 */ /* 0x000fe40005800000 */
[----:B----4-:R-:W-:Y:S02]  /*40a0*/  LOP3.LUT R25, R6, R25, RZ, 0x3c, !PT ;  /* 0x0000001906197212 */ /* 0x010fe400078e3cff */
[----:B------:R-:W-:-:S02]  /*40b0*/  SHF.R.U32.HI R6, RZ, 0x4, R27 ;  /* 0x00000004ff067819 */ /* 0x000fc4000001161b */
[----:B------:R-:W-:Y:S02]  /*40c0*/  @P2 LOP3.LUT R8, R8, 0x21c, RZ, 0x3c, !PT ;  /* 0x0000021c08082812 */ /* 0x000fe400078e3cff */
[----:B------:R-:W-:Y:S02]  /*40d0*/  LOP3.LUT R6, R6, 0xf0, RZ, 0xc0, !PT ;  /* 0x000000f006067812 */ /* 0x000fe400078ec0ff */
[----:B------:R-:W-:Y:S02]  /*40e0*/  @P1 LOP3.LUT R8, R8, 0x10e, RZ, 0x3c, !PT ;  /* 0x0000010e08081812 */ /* 0x000fe400078e3cff */
[----:B------:R-:W-:Y:S01]  /*40f0*/  SHF.L.W.U32.HI R11, R10, 0x4, R11 ;  /* 0x000000040a0b7819 */ /* 0x000fe20000010e0b */
[----:B------:R-:W-:Y:S01]  /*4100*/  IMAD.IADD R10, R1, 0x1, R6 ;  /* 0x00000001010a7824 */ /* 0x000fe200078e0206 */
[C---:B------:R-:W-:Y:S01]  /*4110*/  SHF.L.U64.HI R29, R28.reuse, 0x4, R9 ;  /* 0x000000041c1d7819 */ /* 0x040fe20000010209 */
[----:B------:R-:W-:Y:S01]  /*4120*/  IMAD.SHL.U32 R9, R28, 0x10, RZ ;  /* 0x000000101c097824 */ /* 0x000fe200078e00ff */
[----:B------:R-:W-:-:S02]  /*4130*/  @!P0 LOP3.LUT R8, R8, 0x87, RZ, 0x3c, !PT ;  /* 0x0000008708088812 */ /* 0x000fc400078e3cff */
[----:B------:R-:W-:Y:S02]  /*4140*/  LOP3.LUT R7, R7, R11, RZ, 0x3c, !PT ;  /* 0x0000000b07077212 */ /* 0x000fe400078e3cff */
[----:B------:R-:W-:Y:S02]  /*4150*/  LOP3.LUT R28, R8, R9, RZ, 0x3c, !PT ;  /* 0x00000009081c7212 */ /* 0x000fe400078e3cff */
[----:B------:R-:W3:Y:S01]  /*4160*/  LDL.128 R8, [R10] ;  /* 0x000000000a087983 */ /* 0x000ee20000100c00 */
[----:B------:R-:W-:Y:S02]  /*4170*/  LOP3.LUT R6, R29, R5, RZ, 0x3c, !PT ;  /* 0x000000051d067212 */ /* 0x000fe400078e3cff */
[----:B------:R-:W-:Y:S02]  /*4180*/  LOP3.LUT R5, R28, R4, RZ, 0x3c, !PT ;  /* 0x000000041c057212 */ /* 0x000fe400078e3cff */
[----:B------:R-:W-:-:S04]  /*4190*/  SHF.R.U32.HI R4, RZ, 0x1c, R7 ;  /* 0x0000001cff047819 */ /* 0x000fc80000011607 */
[C---:B------:R-:W-:Y:S02]  /*41a0*/  R2P PR, R4.reuse, 0xe ;  /* 0x0000000e04007804 */ /* 0x040fe40000000000 */
[----:B------:R-:W-:-:S04]  /*41b0*/  LOP3.LUT R4, R4, 0x1, RZ, 0xc0, !PT ;  /* 0x0000000104047812 */ /* 0x000fc800078ec0ff */
[----:B------:R-:W-:Y:S02]  /*41c0*/  ISETP.NE.U32.AND P0, PT, R4, 0x1, PT ;  /* 0x000000010400780c */ /* 0x000fe40003f05070 */
[----:B------:R-:W-:Y:S02]  /*41d0*/  SEL R29, RZ, 0x438, !P3 ;  /* 0x00000438ff1d7807 */ /* 0x000fe40005800000 */
[----:B------:R-:W-:Y:S02]  /*41e0*/  ISETP.NE.U32.AND.EX P0, PT, RZ, RZ, PT, P0 ;  /* 0x000000ffff00720c */ /* 0x000fe40003f05100 */
[----:B------:R-:W-:Y:S02]  /*41f0*/  SHF.L.W.U32.HI R7, R25, 0x4, R7 ;  /* 0x0000000419077819 */ /* 0x000fe40000010e07 */
[----:B------:R-:W-:Y:S02]  /*4200*/  @P2 LOP3.LUT R29, R29, 0x21c, RZ, 0x3c, !PT ;  /* 0x0000021c1d1d2812 */ /* 0x000fe400078e3cff */
[----:B------:R-:W-:-:S02]  /*4210*/  SHF.L.W.U32.HI R25, R6, 0x4, R25 ;  /* 0x0000000406197819 */ /* 0x000fc40000010e19 */
[----:B------:R-:W-:Y:S02]  /*4220*/  LOP3.LUT R4, R27, 0xf0, RZ, 0xc0, !PT ;  /* 0x000000f01b047812 */ /* 0x000fe400078ec0ff */
[----:B------:R-:W-:Y:S02]  /*4230*/  @P1 LOP3.LUT R29, R29, 0x10e, RZ, 0x3c, !PT ;  /* 0x0000010e1d1d1812 */ /* 0x000fe400078e3cff */
[----:B-----5:R-:W-:Y:S01]  /*4240*/  LOP3.LUT R18, R18, R25, RZ, 0x3c, !PT ;  /* 0x0000001912127212 */ /* 0x020fe200078e3cff */
[----:B------:R-:W-:Y:S01]  /*4250*/  IMAD.IADD R4, R1, 0x1, R4 ;  /* 0x0000000101047824 */ /* 0x000fe200078e0204 */
[C---:B------:R-:W-:Y:S01]  /*4260*/  SHF.L.U64.HI R25, R5.reuse, 0x4, R6 ;  /* 0x0000000405197819 */ /* 0x040fe20000010206 */
[----:B------:R-:W-:Y:S01]  /*4270*/  IMAD.SHL.U32 R6, R5, 0x10, RZ ;  /* 0x0000001005067824 */ /* 0x000fe200078e00ff */
[----:B------:R-:W-:Y:S02]  /*4280*/  @!P0 LOP3.LUT R29, R29, 0x87, RZ, 0x3c, !PT ;  /* 0x000000871d1d8812 */ /* 0x000fe400078e3cff */
[----:B------:R-:W-:-:S02]  /*4290*/  LOP3.LUT R19, R19, R7, RZ, 0x3c, !PT ;  /* 0x0000000713137212 */ /* 0x000fc400078e3cff */
[----:B------:R-:W-:Y:S02]  /*42a0*/  LOP3.LUT R29, R29, R6, RZ, 0x3c, !PT ;  /* 0x000000061d1d7212 */ /* 0x000fe400078e3cff */
[----:B------:R-:W4:Y:S01]  /*42b0*/  LDL.128 R4, [R4] ;  /* 0x0000000004047983 */ /* 0x000f220000100c00 */
[----:B------:R-:W-:Y:S02]  /*42c0*/  LOP3.LUT R17, R25, R17, RZ, 0x3c, !PT ;  /* 0x0000001119117212 */ /* 0x000fe400078e3cff */
[----:B------:R-:W-:-:S04]  /*42d0*/  SHF.R.U32.HI R25, RZ, 0x1c, R19 ;  /* 0x0000001cff197819 */ /* 0x000fc80000011613 */
[C---:B------:R-:W-:Y:S02]  /*42e0*/  R2P PR, R25.reuse, 0xe ;  /* 0x0000000e19007804 */ /* 0x040fe40000000000 */
[----:B------:R-:W-:-:S04]  /*42f0*/  LOP3.LUT R25, R25, 0x1, RZ, 0xc0, !PT ;  /* 0x0000000119197812 */ /* 0x000fc800078ec0ff */
[----:B------:R-:W-:Y:S02]  /*4300*/  ISETP.NE.U32.AND P0, PT, R25, 0x1, PT ;  /* 0x000000011900780c */ /* 0x000fe40003f05070 */
[----:B------:R-:W-:Y:S02]  /*4310*/  SHF.L.W.U32.HI R25, R18, 0x4, R19 ;  /* 0x0000000412197819 */ /* 0x000fe40000010e13 */
[----:B------:R-:W-:Y:S02]  /*4320*/  SHF.L.W.U32.HI R19, R17, 0x4, R18 ;  /* 0x0000000411137819 */ /* 0x000fe40000010e12 */
[----:B------:R-:W-:Y:S02]  /*4330*/  ISETP.NE.U32.AND.EX P0, PT, RZ, RZ, PT, P0 ;  /* 0x000000ffff00720c */ /* 0x000fe40003f05100 */
[----:B------:R-:W-:Y:S02]  /*4340*/  LOP3.LUT R16, R29, R16, RZ, 0x3c, !PT ;  /* 0x000000101d107212 */ /* 0x000fe400078e3cff */
[----:B--2---:R-:W-:-:S02]  /*4350*/  LOP3.LUT R28, R14, R19, RZ, 0x3c, !PT ;  /* 0x000000130e1c7212 */ /* 0x004fc400078e3cff */
[----:B------:R-:W-:-:S04]  /*4360*/  SEL R14, RZ, 0x438, !P3 ;  /* 0x00000438ff0e7807 */ /* 0x000fc80005800000 */
[----:B------:R-:W-:Y:S01]  /*4370*/  @P2 LOP3.LUT R14, R14, 0x21c, RZ, 0x3c, !PT ;  /* 0x0000021c0e0e2812 */ /* 0x000fe200078e3cff */
[----:B------:R-:W-:-:S03]  /*4380*/  IMAD.SHL.U32 R19, R16, 0x10, RZ ;  /* 0x0000001010137824 */ /* 0x000fc600078e00ff */
[----:B------:R-:W-:Y:S02]  /*4390*/  @P1 LOP3.LUT R14, R14, 0x10e, RZ, 0x3c, !PT ;  /* 0x0000010e0e0e1812 */ /* 0x000fe400078e3cff */
[----:B------:R-:W-:Y:S02]  /*43a0*/  LOP3.LUT R15, R15, R25, RZ, 0x3c, !PT ;  /* 0x000000190f0f7212 */ /* 0x000fe400078e3cff */
[----:B------:R-:W-:Y:S02]  /*43b0*/  @!P0 LOP3.LUT R14, R14, 0x87, RZ, 0x3c, !PT ;  /* 0x000000870e0e8812 */ /* 0x000fe400078e3cff */
[----:B------:R-:W-:Y:S02]  /*43c0*/  SHF.L.U64.HI R25, R16, 0x4, R17 ;  /* 0x0000000410197819 */ /* 0x000fe40000010211 */
[----:B------:R-:W-:Y:S02]  /*43d0*/  LOP3.LUT R17, R14, R19, RZ, 0x3c, !PT ;  /* 0x000000130e117212 */ /* 0x000fe400078e3cff */
[----:B------:R-:W-:-:S02]  /*43e0*/  SHF.R.U64 R16, R26, 0x1c, R27 ;  /* 0x0000001c1a107819 */ /* 0x000fc4000000121b */
[----:B------:R-:W-:Y:S02]  /*43f0*/  LOP3.LUT R14, R17, R12, RZ, 0x3c, !PT ;  /* 0x0000000c110e7212 */ /* 0x000fe400078e3cff */
[----:B------:R-:W-:Y:S02]  /*4400*/  SHF.R.U32.HI R17, RZ, 0x1c, R15 ;  /* 0x0000001cff117819 */ /* 0x000fe4000001160f */
[----:B------:R-:W-:Y:S02]  /*4410*/  LOP3.LUT R12, R16, 0xf0, RZ, 0xc0, !PT ;  /* 0x000000f0100c7812 */ /* 0x000fe400078ec0ff */
[----:B------:R-:W-:-:S03]  /*4420*/  LOP3.LUT R16, R17, 0x1, RZ, 0xc0, !PT ;  /* 0x0000000111107812 */ /* 0x000fc600078ec0ff */
[----:B------:R-:W-:Y:S01]  /*4430*/  IMAD.IADD R12, R1, 0x1, R12 ;  /* 0x00000001010c7824 */ /* 0x000fe200078e020c */
[----:B------:R-:W-:-:S04]  /*4440*/  ISETP.NE.U32.AND P0, PT, R16, 0x1, PT ;  /* 0x000000011000780c */ /* 0x000fc80003f05070 */
[----:B------:R-:W-:Y:S02]  /*4450*/  R2P PR, R17, 0xe ;  /* 0x0000000e11007804 */ /* 0x000fe40000000000 */
[----:B------:R-:W2:Y:S01]  /*4460*/  LDL.128 R16, [R12] ;  /* 0x000000000c107983 */ /* 0x000ea20000100c00 */
[----:B------:R-:W-:Y:S02]  /*4470*/  LOP3.LUT R13, R25, R13, RZ, 0x3c, !PT ;  /* 0x0000000d190d7212 */ /* 0x000fe400078e3cff */
[----:B------:R-:W-:Y:S02]  /*4480*/  SHF.L.W.U32.HI R25, R28, 0x4, R15 ;  /* 0x000000041c197819 */ /* 0x000fe40000010e0f */
[----:B------:R-:W-:Y:S02]  /*4490*/  SHF.L.W.U32.HI R15, R13, 0x4, R28 ;  /* 0x000000040d0f7819 */ /* 0x000fe40000010e1c */
[----:B------:R-:W-:Y:S02]  /*44a0*/  ISETP.NE.U32.AND.EX P0, PT, RZ, RZ, PT, P0 ;  /* 0x000000ffff00720c */ /* 0x000fe40003f05100 */
[----:B------:R-:W-:-:S02]  /*44b0*/  SEL R29, RZ, 0x438, !P3 ;  /* 0x00000438ff1d7807 */ /* 0x000fc40005800000 */
[----:B---3--:R-:W-:Y:S02]  /*44c0*/  LOP3.LUT R28, R10, R15, RZ, 0x3c, !PT ;  /* 0x0000000f0a1c7212 */ /* 0x008fe400078e3cff */
[----:B------:R-:W-:Y:S02]  /*44d0*/  SHF.R.U64 R10, R26, 0x18, R27 ;  /* 0x000000181a0a7819 */ /* 0x000fe4000000121b */
[----:B------:R-:W-:Y:S02]  /*44e0*/  @P2 LOP3.LUT R29, R29, 0x21c, RZ, 0x3c, !PT ;  /* 0x0000021c1d1d2812 */ /* 0x000fe400078e3cff */
[----:B------:R-:W-:Y:S02]  /*44f0*/  LOP3.LUT R10, R10, 0xf0, RZ, 0xc0, !PT ;  /* 0x000000f00a0a7812 */ /* 0x000fe400078ec0ff */
[----:B------:R-:W-:Y:S02]  /*4500*/  @P1 LOP3.LUT R29, R29, 0x10e, RZ, 0x3c, !PT ;  /* 0x0000010e1d1d1812 */ /* 0x000fe400078e3cff */
[----:B------:R-:W-:-:S02]  /*4510*/  LOP3.LUT R11, R11, R25, RZ, 0x3c, !PT ;  /* 0x000000190b0b7212 */ /* 0x000fc400078e3cff */
[C---:B------:R-:W-:Y:S01]  /*4520*/  SHF.L.U64.HI R25, R14.reuse, 0x4, R13 ;  /* 0x000000040e197819 */ /* 0x040fe2000001020d */
[----:B------:R-:W-:Y:S01]  /*4530*/  IMAD.SHL.U32 R14, R14, 0x10, RZ ;  /* 0x000000100e0e7824 */ /* 0x000fe200078e00ff */
[----:B------:R-:W-:Y:S01]  /*4540*/  @!P0 LOP3.LUT R29, R29, 0x87, RZ, 0x3c, !PT ;  /* 0x000000871d1d8812 */ /* 0x000fe200078e3cff */
[----:B------:R-:W-:-:S03]  /*4550*/  IMAD.IADD R10, R1, 0x1, R10 ;  /* 0x00000001010a7824 */ /* 0x000fc600078e020a */
[----:B------:R-:W-:Y:S02]  /*4560*/  LOP3.LUT R29, R29, R14, RZ, 0x3c, !PT ;  /* 0x0000000e1d1d7212 */ /* 0x000fe400078e3cff */
[----:B------:R-:W3:Y:S01]  /*4570*/  LDL.128 R12, [R10] ;  /* 0x000000000a0c7983 */ /* 0x000ee20000100c00 */
[----:B------:R-:W-:Y:S02]  /*4580*/  LOP3.LUT R9, R25, R9, RZ, 0x3c, !PT ;  /* 0x0000000919097212 */ /* 0x000fe400078e3cff */
[----:B------:R-:W-:-:S04]  /*4590*/  SHF.R.U32.HI R25, RZ, 0x1c, R11 ;  /* 0x0000001cff197819 */ /* 0x000fc8000001160b */
[C---:B------:R-:W-:Y:S02]  /*45a0*/  R2P PR, R25.reuse, 0xe ;  /* 0x0000000e19007804 */ /* 0x040fe40000000000 */
[----:B------:R-:W-:-:S04]  /*45b0*/  LOP3.LUT R25, R25, 0x1, RZ, 0xc0, !PT ;  /* 0x0000000119197812 */ /* 0x000fc800078ec0ff */
[----:B------:R-:W-:Y:S02]  /*45c0*/  ISETP.NE.U32.AND P0, PT, R25, 0x1, PT ;  /* 0x000000011900780c */ /* 0x000fe40003f05070 */
[----:B------:R-:W-:Y:S02]  /*45d0*/  SHF.L.W.U32.HI R25, R28, 0x4, R11 ;  /* 0x000000041c197819 */ /* 0x000fe40000010e0b */
[----:B------:R-:W-:Y:S02]  /*45e0*/  SHF.L.W.U32.HI R11, R9, 0x4, R28 ;  /* 0x00000004090b7819 */ /* 0x000fe40000010e1c */
[----:B------:R-:W-:Y:S02]  /*45f0*/  LOP3.LUT R8, R29, R8, RZ, 0x3c, !PT ;  /* 0x000000081d087212 */ /* 0x000fe400078e3cff */
[----:B------:R-:W-:Y:S02]  /*4600*/  ISETP.NE.U32.AND.EX P0, PT, RZ, RZ, PT, P0 ;  /* 0x000000ffff00720c */ /* 0x000fe40003f05100 */
[----:B------:R-:W-:-:S02]  /*4610*/  SEL R29, RZ, 0x438, !P3 ;  /* 0x00000438ff1d7807 */ /* 0x000fc40005800000 */
[----:B----4-:R-:W-:Y:S02]  /*4620*/  LOP3.LUT R28, R6, R11, RZ, 0x3c, !PT ;  /* 0x0000000b061c7212 */ /* 0x010fe400078e3cff */
        /* <DEDUP_REMOVED lines=10> */
[----:B------:R0:W4:Y:S01]  /*46d0*/  LDL.128 R8, [R6] ;  /* 0x0000000006087983 */ /* 0x0001220000100c00 */
[----:B------:R-:W-:Y:S02]  /*46e0*/  LOP3.LUT R5, R25, R5, RZ, 0x3c, !PT ;  /* 0x0000000519057212 */ /* 0x000fe400078e3cff */
[----:B------:R-:W-:-:S04]  /*46f0*/  SHF.R.U32.HI R25, RZ, 0x1c, R7 ;  /* 0x0000001cff197819 */ /* 0x000fc80000011607 */
[C---:B------:R-:W-:Y:S02]  /*4700*/  R2P PR, R25.reuse, 0xe ;  /* 0x0000000e19007804 */ /* 0x040fe40000000000 */
[----:B------:R-:W-:-:S04]  /*4710*/  LOP3.LUT R25, R25, 0x1, RZ, 0xc0, !PT ;  /* 0x0000000119197812 */ /* 0x000fc800078ec0ff */
[----:B------:R-:W-:Y:S02]  /*4720*/  ISETP.NE.U32.AND P0, PT, R25, 0x1, PT ;  /* 0x000000011900780c */ /* 0x000fe40003f05070 */
[----:B0-----:R-:W-:Y:S02]  /*4730*/  SEL R6, RZ, 0x438, !P3 ;  /* 0x00000438ff067807 */ /* 0x001fe40005800000 */
[----:B------:R-:W-:Y:S02]  /*4740*/  ISETP.NE.U32.AND.EX P0, PT, RZ, RZ, PT, P0 ;  /* 0x000000ffff00720c */ /* 0x000fe40003f05100 */
[----:B------:R-:W-:Y:S02]  /*4750*/  SHF.L.W.U32.HI R25, R28, 0x4, R7 ;  /* 0x000000041c197819 */ /* 0x000fe40000010e07 */
[----:B------:R-:W-:Y:S02]  /*4760*/  @P2 LOP3.LUT R6, R6, 0x21c, RZ, 0x3c, !PT ;  /* 0x0000021c06062812 */ /* 0x000fe400078e3cff */
[----:B------:R-:W-:-:S02]  /*4770*/  LOP3.LUT R4, R29, R4, RZ, 0x3c, !PT ;  /* 0x000000041d047212 */ /* 0x000fc400078e3cff */
[----:B------:R-:W-:Y:S02]  /*4780*/  SHF.L.W.U32.HI R7, R5, 0x4, R28 ;  /* 0x0000000405077819 */ /* 0x000fe40000010e1c */
[----:B------:R-:W-:-:S04]  /*4790*/  @P1 LOP3.LUT R6, R6, 0x10e, RZ, 0x3c, !PT ;  /* 0x0000010e06061812 */ /* 0x000fc800078e3cff */
[----:B------:R-:W-:Y:S02]  /*47a0*/  @!P0 LOP3.LUT R6, R6, 0x87, RZ, 0x3c, !PT ;  /* 0x0000008706068812 */ /* 0x000fe400078e3cff */
[----:B--2---:R-:W-:Y:S01]  /*47b0*/  LOP3.LUT R18, R18, R7, RZ, 0x3c, !PT ;  /* 0x0000000712127212 */ /* 0x004fe200078e3cff */
[C---:B------:R-:W-:Y:S01]  /*47c0*/  IMAD.SHL.U32 R7, R4.reuse, 0x10, RZ ;  /* 0x0000001004077824 */ /* 0x040fe200078e00ff */
[----:B------:R-:W-:Y:S02]  /*47d0*/  LOP3.LUT R19, R19, R25, RZ, 0x3c, !PT ;  /* 0x0000001913137212 */ /* 0x000fe400078e3cff */
[----:B------:R-:W-:Y:S02]  /*47e0*/  SHF.L.U64.HI R25, R4, 0x4, R5 ;  /* 0x0000000404197819 */ /* 0x000fe40000010205 */
[----:B------:R-:W-:Y:S02]  /*47f0*/  SHF.R.U64 R4, R26, 0x10, R27 ;  /* 0x000000101a047819 */ /* 0x000fe4000000121b */
[----:B------:R-:W-:-:S02]  /*4800*/  LOP3.LUT R5, R6, R7, RZ, 0x3c, !PT ;  /* 0x0000000706057212 */ /* 0x000fc400078e3cff */
[----:B------:R-:W-:Y:S02]  /*4810*/  SHF.R.U32.HI R6, RZ, 0x1c, R19 ;  /* 0x0000001cff067819 */ /* 0x000fe40000011613 */
[----:B------:R-:W-:Y:S02]  /*4820*/  LOP3.LUT R4, R4, 0xf0, RZ, 0xc0, !PT ;  /* 0x000000f004047812 */ /* 0x000fe400078ec0ff */
[----:B------:R-:W-:Y:S02]  /*4830*/  LOP3.LUT R16, R5, R16, RZ, 0x3c, !PT ;  /* 0x0000001005107212 */ /* 0x000fe400078e3cff */
[----:B------:R-:W-:Y:S01]  /*4840*/  LOP3.LUT R5, R6, 0x1, RZ, 0xc0, !PT ;  /* 0x0000000106057812 */ /* 0x000fe200078ec0ff */
[----:B------:R-:W-:-:S03]  /*4850*/  IMAD.IADD R4, R1, 0x1, R4 ;  /* 0x0000000101047824 */ /* 0x000fc600078e0204 */
        /* <DEDUP_REMOVED lines=53> */
[----:B------:R-:W-:Y:S01]  /*4bb0*/  @P1 LOP3.LUT R10, R10, 0x10e, RZ, 0x3c, !PT ;  /* 0x0000010e0a0a1812 */ /* 0x000fe200078e3cff */
[----:B------:R-:W5:Y:S03]  /*4bc0*/  LDG.E.64.CONSTANT R28, desc[UR4][R20.64+0x1000] ;  /* 0x00100004141c7981 */ /* 0x000f66000c1e9b00 */
[----:B------:R-:W-:Y:S02]  /*4bd0*/  @!P0 LOP3.LUT R10, R10, 0x87, RZ, 0x3c, !PT ;  /* 0x000000870a0a8812 */ /* 0x000fe400078e3cff */
[----:B--2---:R-:W-:Y:S01]  /*4be0*/  LOP3.LUT R6, R6, R11, RZ, 0x3c, !PT ;  /* 0x0000000b06067212 */ /* 0x004fe200078e3cff */
[----:B------:R-:W-:Y:S01]  /*4bf0*/  IMAD.SHL.U32 R11, R8, 0x10, RZ ;  /* 0x00000010080b7824 */ /* 0x000fe200078e00ff */
[----:B------:R-:W-:-:S02]  /*4c00*/  LOP3.LUT R7, R7, R25, RZ, 0x3c, !PT ;  /* 0x0000001907077212 */ /* 0x000fc400078e3cff */
[----:B------:R-:W-:Y:S02]  /*4c10*/  SHF.L.U64.HI R25, R8, 0x4, R9 ;  /* 0x0000000408197819 */ /* 0x000fe40000010209 */
[----:B------:R-:W-:Y:S02]  /*4c20*/  LOP3.LUT R9, R10, R11, RZ, 0x3c, !PT ;  /* 0x0000000b0a097212 */ /* 0x000fe400078e3cff */
[----:B------:R-:W-:Y:S02]  /*4c30*/  SHF.R.U32.HI R10, RZ, 0x1c, R7 ;  /* 0x0000001cff0a7819 */ /* 0x000fe40000011607 */
[----:B------:R-:W-:Y:S02]  /*4c40*/  LOP3.LUT R9, R9, R4, RZ, 0x3c, !PT ;  /* 0x0000000409097212 */ /* 0x000fe400078e3cff */
[----:B------:R-:W-:Y:S02]  /*4c50*/  SHF.R.U64 R4, R26, 0x4, R27 ;  /* 0x000000041a047819 */ /* 0x000fe4000000121b */
[----:B------:R-:W-:-:S02]  /*4c60*/  LOP3.LUT R8, R25, R5, RZ, 0x3c, !PT ;  /* 0x0000000519087212 */ /* 0x000fc400078e3cff */
[----:B------:R-:W-:Y:S02]  /*4c70*/  LOP3.LUT R5, R10, 0x1, RZ, 0xc0, !PT ;  /* 0x000000010a057812 */ /* 0x000fe400078ec0ff */
[----:B------:R-:W-:Y:S02]  /*4c80*/  LOP3.LUT R4, R4, 0xf0, RZ, 0xc0, !PT ;  /* 0x000000f004047812 */ /* 0x000fe400078ec0ff */
[----:B------:R-:W-:Y:S02]  /*4c90*/  R2P PR, R10, 0xe ;  /* 0x0000000e0a007804 */ /* 0x000fe40000000000 */
[----:B------:R-:W-:Y:S01]  /*4ca0*/  ISETP.NE.U32.AND P0, PT, R5, 0x1, PT ;  /* 0x000000010500780c */ /* 0x000fe20003f05070 */
[----:B------:R-:W-:Y:S01]  /*4cb0*/  IMAD.IADD R4, R1, 0x1, R4 ;  /* 0x0000000101047824 */ /* 0x000fe200078e0204 */
[----:B------:R-:W-:Y:S02]  /*4cc0*/  SHF.L.W.U32.HI R5, R8, 0x4, R6 ;  /* 0x0000000408057819 */ /* 0x000fe40000010e06 */
[----:B------:R-:W-:-:S02]  /*4cd0*/  SHF.L.W.U32.HI R27, R6, 0x4, R7 ;  /* 0x00000004061b7819 */ /* 0x000fc40000010e07 */
[----:B---3--:R-:W-:Y:S02]  /*4ce0*/  LOP3.LUT R18, R18, R5, RZ, 0x3c, !PT ;  /* 0x0000000512127212 */ /* 0x008fe400078e3cff */
[----:B------:R-:W2:Y:S01]  /*4cf0*/  LDL.128 R4, [R4] ;  /* 0x0000000004047983 */ /* 0x000ea20000100c00 */
[----:B------:R-:W-:Y:S02]  /*4d00*/  ISETP.NE.U32.AND.EX P0, PT, RZ, RZ, PT, P0 ;  /* 0x000000ffff00720c */ /* 0x000fe40003f05100 */
[----:B------:R-:W-:Y:S02]  /*4d10*/  SEL R10, RZ, 0x438, !P3 ;  /* 0x00000438ff0a7807 */ /* 0x000fe40005800000 */
[----:B------:R-:W-:Y:S01]  /*4d20*/  LOP3.LUT R27, R19, R27, RZ, 0x3c, !PT ;  /* 0x0000001b131b7212 */ /* 0x000fe200078e3cff */
[C---:B------:R-:W-:Y:S01]  /*4d30*/  IMAD.SHL.U32 R11, R9.reuse, 0x10, RZ ;  /* 0x00000010090b7824 */ /* 0x040fe200078e00ff */
[----:B------:R-:W-:Y:S02]  /*4d40*/  @P2 LOP3.LUT R10, R10, 0x21c, RZ, 0x3c, !PT ;  /* 0x0000021c0a0a2812 */ /* 0x000fe400078e3cff */
[----:B------:R-:W-:-:S02]  /*4d50*/  SHF.L.U64.HI R19, R9, 0x4, R8 ;  /* 0x0000000409137819 */ /* 0x000fc40000010208 */
[----:B------:R-:W-:Y:S02]  /*4d60*/  SHF.R.U32.HI R9, RZ, 0x1c, R27 ;  /* 0x0000001cff097819 */ /* 0x000fe4000001161b */
[----:B------:R-:W-:Y:S02]  /*4d70*/  @P1 LOP3.LUT R10, R10, 0x10e, RZ, 0x3c, !PT ;  /* 0x0000010e0a0a1812 */ /* 0x000fe400078e3cff */
[C---:B------:R-:W-:Y:S02]  /*4d80*/  LOP3.LUT R8, R9.reuse, 0x1, RZ, 0xc0, !PT ;  /* 0x0000000109087812 */ /* 0x040fe400078ec0ff */
[----:B------:R-:W-:Y:S02]  /*4d90*/  @!P0 LOP3.LUT R10, R10, 0x87, RZ, 0x3c, !PT ;  /* 0x000000870a0a8812 */ /* 0x000fe400078e3cff */
[----:B------:R-:W-:Y:S02]  /*4da0*/  R2P PR, R9, 0xe ;  /* 0x0000000e09007804 */ /* 0x000fe40000000000 */
[----:B------:R-:W-:-:S02]  /*4db0*/  ISETP.NE.U32.AND P0, PT, R8, 0x1, PT ;  /* 0x000000010800780c */ /* 0x000fc40003f05070 */
[----:B------:R-:W-:Y:S02]  /*4dc0*/  LOP3.LUT R8, R26, 0xf0, RZ, 0xc0, !PT ;  /* 0x000000f01a087812 */ /* 0x000fe400078ec0ff */
[----:B------:R-:W-:-:S03]  /*4dd0*/  LOP3.LUT R11, R10, R11, RZ, 0x3c, !PT ;  /* 0x0000000b0a0b7212 */ /* 0x000fc600078e3cff */
[----:B------:R-:W-:Y:S01]  /*4de0*/  IMAD.IADD R8, R1, 0x1, R8 ;  /* 0x0000000101087824 */ /* 0x000fe200078e0208 */
[----:B------:R-:W-:-:S05]  /*4df0*/  LOP3.LUT R16, R11, R16, RZ, 0x3c, !PT ;  /* 0x000000100b107212 */ /* 0x000fca00078e3cff */
[----:B------:R-:W3:Y:S01]  /*4e00*/  LDL.128 R8, [R8] ;  /* 0x0000000008087983 */ /* 0x000ee20000100c00 */
[----:B------:R-:W-:Y:S02]  /*4e10*/  ISETP.NE.U32.AND.EX P0, PT, RZ, RZ, PT, P0 ;  /* 0x000000ffff00720c */ /* 0x000fe40003f05100 */
[----:B------:R-:W-:Y:S02]  /*4e20*/  SEL R25, RZ, 0x438, !P3 ;  /* 0x00000438ff197807 */ /* 0x000fe40005800000 */
[----:B------:R-:W-:Y:S02]  /*4e30*/  LOP3.LUT R19, R19, R17, RZ, 0x3c, !PT ;  /* 0x0000001113137212 */ /* 0x000fe400078e3cff */
[----:B------:R-:W-:Y:S02]  /*4e40*/  @P2 LOP3.LUT R25, R25, 0x21c, RZ, 0x3c, !PT ;  /* 0x0000021c19192812 */ /* 0x000fe400078e3cff */
[----:B------:R-:W-:Y:S02]  /*4e50*/  SHF.L.W.U32.HI R17, R19, 0x4, R18 ;  /* 0x0000000413117819 */ /* 0x000fe40000010e12 */
[----:B------:R-:W-:-:S02]  /*4e60*/  @P1 LOP3.LUT R25, R25, 0x10e, RZ, 0x3c, !PT ;  /* 0x0000010e19191812 */ /* 0x000fc400078e3cff */
[C---:B------:R-:W-:Y:S01]  /*4e70*/  SHF.L.U64.HI R19, R16.reuse, 0x4, R19 ;  /* 0x0000000410137819 */ /* 0x040fe20000010213 */
[----:B------:R-:W-:Y:S01]  /*4e80*/  IMAD.SHL.U32 R16, R16, 0x10, RZ ;  /* 0x0000001010107824 */ /* 0x000fe200078e00ff */
[----:B------:R-:W-:Y:S02]  /*4e90*/  @!P0 LOP3.LUT R25, R25, 0x87, RZ, 0x3c, !PT ;  /* 0x0000008719198812 */ /* 0x000fe400078e3cff */
[----:B------:R-:W-:Y:S02]  /*4ea0*/  SHF.L.W.U32.HI R27, R18, 0x4, R27 ;  /* 0x00000004121b7819 */ /* 0x000fe40000010e1b */
[----:B------:R-:W-:Y:S01]  /*4eb0*/  LOP3.LUT R25, R25, R16, RZ, 0x3c, !PT ;  /* 0x0000001019197212 */ /* 0x000fe200078e3cff */
[----:B------:R-:W-:Y:S01]  /*4ec0*/  IMAD.SHL.U32 R26, R26, 0x10, RZ ;  /* 0x000000101a1a7824 */ /* 0x000fe200078e00ff */
[----:B----4-:R-:W-:Y:S02]  /*4ed0*/  LOP3.LUT R16, R15, R27, RZ, 0x3c, !PT ;  /* 0x0000001b0f107212 */ /* 0x010fe400078e3cff */
[----:B------:R-:W-:-:S02]  /*4ee0*/  LOP3.LUT R17, R14, R17, RZ, 0x3c, !PT ;  /* 0x000000110e117212 */ /* 0x000fc400078e3cff */
[----:B------:R-:W-:Y:S02]  /*4ef0*/  SHF.R.U32.HI R14, RZ, 0x1c, R16 ;  /* 0x0000001cff0e7819 */ /* 0x000fe40000011610 */
[----:B------:R-:W-:Y:S02]  /*4f00*/  LOP3.LUT R25, R25, R12, RZ, 0x3c, !PT ;  /* 0x0000000c19197212 */ /* 0x000fe400078e3cff */
[----:B------:R-:W-:Y:S02]  /*4f10*/  LOP3.LUT R12, R26, 0xf0, RZ, 0xc0, !PT ;  /* 0x000000f01a0c7812 */ /* 0x000fe400078ec0ff */
        /* <DEDUP_REMOVED lines=8> */
[----:B------:R-:W-:Y:S02]  /*4fa0*/  SHF.L.W.U32.HI R19, R18, 0x4, R17 ;  /* 0x0000000412137819 */ /* 0x000fe40000010e11 */
[----:B------:R-:W-:Y:S02]  /*4fb0*/  SHF.L.U64.HI R17, R25, 0x4, R18 ;  /* 0x0000000419117819 */ /* 0x000fe40000010212 */
[----:B--2---:R-:W-:-:S02]  /*4fc0*/  LOP3.LUT R16, R7, R27, RZ, 0x3c, !PT ;  /* 0x0000001b07107212 */ /* 0x004fc400078e3cff */
[----:B------:R-:W-:-:S04]  /*4fd0*/  SEL R7, RZ, 0x438, !P3 ;  /* 0x00000438ff077807 */ /* 0x000fc80005800000 */
[----:B------:R-:W-:Y:S02]  /*4fe0*/  @P2 LOP3.LUT R7, R7, 0x21c, RZ, 0x3c, !PT ;  /* 0x0000021c07072812 */ /* 0x000fe400078e3cff */
[----:B------:R-:W-:Y:S02]  /*4ff0*/  LOP3.LUT R19, R6, R19, RZ, 0x3c, !PT ;  /* 0x0000001306137212 */ /* 0x000fe400078e3cff */
[----:B------:R-:W-:Y:S01]  /*5000*/  @P1 LOP3.LUT R7, R7, 0x10e, RZ, 0x3c, !PT ;  /* 0x0000010e07071812 */ /* 0x000fe200078e3cff */
[----:B------:R-:W-:-:S03]  /*5010*/  IMAD.SHL.U32 R6, R25, 0x10, RZ ;  /* 0x0000001019067824 */ /* 0x000fc600078e00ff */
[----:B------:R-:W-:-:S04]  /*5020*/  @!P0 LOP3.LUT R7, R7, 0x87, RZ, 0x3c, !PT ;  /* 0x0000008707078812 */ /* 0x000fc800078e3cff */
[----:B------:R-:W-:-:S04]  /*5030*/  LOP3.LUT R7, R7, R6, RZ, 0x3c, !PT ;  /* 0x0000000607077212 */ /* 0x000fc800078e3cff */
[----:B------:R-:W-:Y:S02]  /*5040*/  LOP3.LUT R26, R7, R4, RZ, 0x3c, !PT ;  /* 0x00000004071a7212 */ /* 0x000fe400078e3cff */
[----:B------:R-:W-:Y:S02]  /*5050*/  SHF.R.U32.HI R7, RZ, 0x1c, R16 ;  /* 0x0000001cff077819 */ /* 0x000fe40000011610 */
[----:B-----5:R-:W-:Y:S02]  /*5060*/  SHF.R.U32.HI R6, RZ, 0x18, R29 ;  /* 0x00000018ff067819 */ /* 0x020fe4000001161d */
[----:B------:R-:W-:Y:S02]  /*5070*/  LOP3.LUT R17, R17, R5, RZ, 0x3c, !PT ;  /* 0x0000000511117212 */ /* 0x000fe400078e3cff */
[----:B------:R-:W-:Y:S02]  /*5080*/  LOP3.LUT R5, R7, 0x1, RZ, 0xc0, !PT ;  /* 0x0000000107057812 */ /* 0x000fe400078ec0ff */
[----:B------:R-:W-:-:S02]  /*5090*/  LOP3.LUT R4, R6, 0xf0, RZ, 0xc0, !PT ;  /* 0x000000f006047812 */ /* 0x000fc400078ec0ff */
[----:B------:R-:W-:-:S03]  /*50a0*/  ISETP.NE.U32.AND P0, PT, R5, 0x1, PT ;  /* 0x000000010500780c */ /* 0x000fc60003f05070 */
[----:B------:R-:W-:Y:S01]  /*50b0*/  IMAD.IADD R4, R1, 0x1, R4 ;  /* 0x0000000101047824 */ /* 0x000fe200078e0204 */
[----:B------:R-:W-:Y:S02]  /*50c0*/  R2P PR, R7, 0xe ;  /* 0x0000000e07007804 */ /* 0x000fe40000000000 */
[----:B------:R-:W-:-:S03]  /*50d0*/  SHF.L.W.U32.HI R25, R19, 0x4, R16 ;  /* 0x0000000413197819 */ /* 0x000fc60000010e10 */
[----:B------:R-:W2:Y:S01]  /*50e0*/  LDL.128 R4, [R4] ;  /* 0x0000000004047983 */ /* 0x000ea20000100c00 */
[----:B---3--:R-:W-:Y:S02]  /*50f0*/  LOP3.LUT R16, R11, R25, RZ, 0x3c, !PT ;  /* 0x000000190b107212 */ /* 0x008fe400078e3cff */
[----:B------:R-:W-:Y:S02]  /*5100*/  ISETP.NE.U32.AND.EX P0, PT, RZ, RZ, PT, P0 ;  /* 0x000000ffff00720c */ /* 0x000fe40003f05100 */
[----:B------:R-:W-:Y:S02]  /*5110*/  SEL R11, RZ, 0x438, !P3 ;  /* 0x00000438ff0b7807 */ /* 0x000fe40005800000 */
[----:B------:R-:W-:Y:S02]  /*5120*/  SHF.L.W.U32.HI R19, R17, 0x4, R19 ;  /* 0x0000000411137819 */ /* 0x000fe40000010e13 */
[----:B------:R-:W-:Y:S02]  /*5130*/  @P2 LOP3.LUT R11, R11, 0x21c, RZ, 0x3c, !PT ;  /* 0x0000021c0b0b2812 */ /* 0x000fe400078e3cff */
[----:B------:R-:W-:-:S02]  /*5140*/  LOP3.LUT R18, R10, R19, RZ, 0x3c, !PT ;  /* 0x000000130a127212 */ /* 0x000fc400078e3cff */
[----:B------:R-:W-:Y:S01]  /*5150*/  @P1 LOP3.LUT R11, R11, 0x10e, RZ, 0x3c, !PT ;  /* 0x0000010e0b0b1812 */ /* 0x000fe200078e3cff */
[----:B------:R-:W-:-:S03]  /*5160*/  IMAD.SHL.U32 R10, R26, 0x10, RZ ;  /* 0x000000101a0a7824 */ /* 0x000fc600078e00ff */
[----:B------:R-:W-:-:S04]  /*5170*/  @!P0 LOP3.LUT R11, R11, 0x87, RZ, 0x3c, !PT ;  /* 0x000000870b0b8812 */ /* 0x000fc800078e3cff */
[----:B------:R-:W-:Y:S02]  /*5180*/  LOP3.LUT R11, R11, R10, RZ, 0x3c, !PT ;  /* 0x0000000a0b0b7212 */ /* 0x000fe400078e3cff */
[----:B------:R-:W-:Y:S02]  /*5190*/  SHF.L.U64.HI R17, R26, 0x4, R17 ;  /* 0x000000041a117819 */ /* 0x000fe40000010211 */
[----:B------:R-:W-:Y:S02]  /*51a0*/  SHF.R.U32.HI R10, RZ, 0x14, R29 ;  /* 0x00000014ff0a7819 */ /* 0x000fe4000001161d */
[----:B------:R-:W-:Y:S02]  /*51b0*/  LOP3.LUT R26, R11, R8, RZ, 0x3c, !PT ;  /* 0x000000080b1a7212 */ /* 0x000fe400078e3cff */
[----:B------:R-:W-:Y:S02]  /*51c0*/  SHF.R.U32.HI R11, RZ, 0x1c, R16 ;  /* 0x0000001cff0b7819 */ /* 0x000fe40000011610 */
[----:B------:R-:W-:-:S02]  /*51d0*/  LOP3.LUT R8, R10, 0xf0, RZ, 0xc0, !PT ;  /* 0x000000f00a087812 */ /* 0x000fc400078ec0ff */
[----:B------:R-:W-:Y:S02]  /*51e0*/  LOP3.LUT R17, R17, R9, RZ, 0x3c, !PT ;  /* 0x0000000911117212 */ /* 0x000fe400078e3cff */
[----:B------:R-:W-:Y:S01]  /*51f0*/  LOP3.LUT R9, R11, 0x1, RZ, 0xc0, !PT ;  /* 0x000000010b097812 */ /* 0x000fe200078ec0ff */
[----:B------:R-:W-:-:S03]  /*5200*/  IMAD.IADD R8, R1, 0x1, R8 ;  /* 0x0000000101087824 */ /* 0x000fc600078e0208 */
[----:B------:R-:W-:-:S04]  /*5210*/  ISETP.NE.U32.AND P0, PT, R9, 0x1, PT ;  /* 0x000000010900780c */ /* 0x000fc80003f05070 */
[----:B------:R-:W-:Y:S02]  /*5220*/  R2P PR, R11, 0xe ;  /* 0x0000000e0b007804 */ /* 0x000fe40000000000 */
[----:B------:R-:W3:Y:S01]  /*5230*/  LDL.128 R8, [R8] ;  /* 0x0000000008087983 */ /* 0x000ee20000100c00 */
        /* <DEDUP_REMOVED lines=11> */
[----:B------:R-:W-:Y:S02]  /*52f0*/  LOP3.LUT R17, R14, R15, RZ, 0x3c, !PT ;  /* 0x0000000f0e117212 */ /* 0x000fe400078e3cff */
[----:B------:R-:W-:Y:S02]  /*5300*/  SHF.R.U32.HI R14, RZ, 0x10, R29 ;  /* 0x00000010ff0e7819 */ /* 0x000fe4000001161d */
[----:B------:R-:W-:Y:S02]  /*5310*/  SHF.R.U32.HI R15, RZ, 0x1c, R16 ;  /* 0x0000001cff0f7819 */ /* 0x000fe40000011610 */
[----:B------:R-:W-:-:S02]  /*5320*/  LOP3.LUT R17, R17, R12, RZ, 0x3c, !PT ;  /* 0x0000000c11117212 */ /* 0x000fc400078e3cff */
        /* <DEDUP_REMOVED lines=10> */
[----:B--2---:R-:W-:Y:S02]  /*53d0*/  LOP3.LUT R7, R7, R25, RZ, 0x3c, !PT ;  /* 0x0000001907077212 */ /* 0x004fe400078e3cff */
[----:B------:R-:W-:-:S04]  /*53e0*/  SEL R25, RZ, 0x438, !P3 ;  /* 0x00000438ff197807 */ /* 0x000fc80005800000 */
[----:B------:R-:W-:Y:S02]  /*53f0*/  @P2 LOP3.LUT R25, R25, 0x21c, RZ, 0x3c, !PT ;  /* 0x0000021c19192812 */ /* 0x000fe400078e3cff */
[----:B------:R-:W-:Y:S02]  /*5400*/  LOP3.LUT R19, R6, R19, RZ, 0x3c, !PT ;  /* 0x0000001306137212 */ /* 0x000fe400078e3cff */
[----:B------:R-:W-:Y:S01]  /*5410*/  @P1 LOP3.LUT R25, R25, 0x10e, RZ, 0x3c, !PT ;  /* 0x0000010e19191812 */ /* 0x000fe200078e3cff */
[----:B------:R-:W-:Y:S01]  /*5420*/  IMAD.SHL.U32 R6, R17, 0x10, RZ ;  /* 0x0000001011067824 */ /* 0x000fe200078e00ff */
[----:B------:R-:W-:Y:S02]  /*5430*/  SHF.R.U32.HI R16, RZ, 0x1c, R7 ;  /* 0x0000001cff107819 */ /* 0x000fe40000011607 */
[----:B------:R-:W-:-:S04]  /*5440*/  @!P0 LOP3.LUT R25, R25, 0x87, RZ, 0x3c, !PT ;  /* 0x0000008719198812 */ /* 0x000fc800078e3cff */
[----:B------:R-:W-:Y:S02]  /*5450*/  LOP3.LUT R25, R25, R6, RZ, 0x3c, !PT ;  /* 0x0000000619197212 */ /* 0x000fe400078e3cff */
[----:B------:R-:W-:-:S04]  /*5460*/  LOP3.LUT R6, R16, 0x1, RZ, 0xc0, !PT ;  /* 0x0000000110067812 */ /* 0x000fc800078ec0ff */
[----:B------:R-:W-:Y:S02]  /*5470*/  ISETP.NE.U32.AND P0, PT, R6, 0x1, PT ;  /* 0x000000010600780c */ /* 0x000fe40003f05070 */
[----:B------:R-:W-:-:S04]  /*5480*/  SHF.R.U32.HI R6, RZ, 0xc, R29 ;  /* 0x0000000cff067819 */ /* 0x000fc8000001161d */
[----:B------:R-:W-:Y:S02]  /*5490*/  LOP3.LUT R6, R6, 0xf0, RZ, 0xc0, !PT ;  /* 0x000000f006067812 */ /* 0x000fe400078ec0ff */
[----:B------:R-:W-:Y:S02]  /*54a0*/  R2P PR, R16, 0xe ;  /* 0x0000000e10007804 */ /* 0x000fe40000000000 */
[----:B------:R-:W-:Y:S01]  /*54b0*/  SHF.L.U64.HI R17, R17, 0x4, R18 ;  /* 0x0000000411117819 */ /* 0x000fe20000010212 */
[----:B------:R-:W-:Y:S01]  /*54c0*/  IMAD.IADD R6, R1, 0x1, R6 ;  /* 0x0000000101067824 */ /* 0x000fe200078e0206 */
[----:B------:R-:W-:Y:S02]  /*54d0*/  SHF.L.W.U32.HI R7, R19, 0x4, R7 ;  /* 0x0000000413077819 */ /* 0x000fe40000010e07 */
[----:B------:R-:W-:Y:S02]  /*54e0*/  LOP3.LUT R16, R17, R5, RZ, 0x3c, !PT ;  /* 0x0000000511107212 */ /* 0x000fe400078e3cff */
[----:B------:R-:W-:-:S02]  /*54f0*/  LOP3.LUT R17, R25, R4, RZ, 0x3c, !PT ;  /* 0x0000000419117212 */ /* 0x000fc400078e3cff */
[----:B------:R-:W-:Y:S02]  /*5500*/  ISETP.NE.U32.AND.EX P0, PT, RZ, RZ, PT, P0 ;  /* 0x000000ffff00720c */ /* 0x000fe40003f05100 */
[----:B---3--:R-:W-:Y:S02]  /*5510*/  LOP3.LUT R11, R11, R7, RZ, 0x3c, !PT ;  /* 0x000000070b0b7212 */ /* 0x008fe400078e3cff */
[----:B------:R-:W2:Y:S01]  /*5520*/  LDL.128 R4, [R6] ;  /* 0x0000000006047983 */ /* 0x000ea20000100c00 */
[----:B------:R-:W-:Y:S02]  /*5530*/  SEL R18, RZ, 0x438, !P3 ;  /* 0x00000438ff127807 */ /* 0x000fe40005800000 */
[----:B------:R-:W-:Y:S02]  /*5540*/  SHF.L.W.U32.HI R19, R16, 0x4, R19 ;  /* 0x0000000410137819 */ /* 0x000fe40000010e13 */
[----:B------:R-:W-:Y:S02]  /*5550*/  @P2 LOP3.LUT R18, R18, 0x21c, RZ, 0x3c, !PT ;  /* 0x0000021c12122812 */ /* 0x000fe400078e3cff */
[----:B------:R-:W-:-:S02]  /*5560*/  LOP3.LUT R10, R10, R19, RZ, 0x3c, !PT ;  /* 0x000000130a0a7212 */ /* 0x000fc400078e3cff */
[----:B------:R-:W-:Y:S01]  /*5570*/  @P1 LOP3.LUT R18, R18, 0x10e, RZ, 0x3c, !PT ;  /* 0x0000010e12121812 */ /* 0x000fe200078e3cff */
[----:B------:R-:W-:-:S03]  /*5580*/  IMAD.SHL.U32 R19, R17, 0x10, RZ ;  /* 0x0000001011137824 */ /* 0x000fc600078e00ff */
[----:B------:R-:W-:Y:S02]  /*5590*/  @!P0 LOP3.LUT R18, R18, 0x87, RZ, 0x3c, !PT ;  /* 0x0000008712128812 */ /* 0x000fe400078e3cff */
[----:B------:R-:W-:Y:S02]  /*55a0*/  SHF.L.U64.HI R25, R17, 0x4, R16 ;  /* 0x0000000411197819 */ /* 0x000fe40000010210 */
[----:B------:R-:W-:Y:S02]  /*55b0*/  LOP3.LUT R17, R18, R19, RZ, 0x3c, !PT ;  /* 0x0000001312117212 */ /* 0x000fe400078e3cff */
[----:B------:R-:W-:Y:S02]  /*55c0*/  SHF.R.U32.HI R16, RZ, 0x8, R29 ;  /* 0x00000008ff107819 */ /* 0x000fe4000001161d */
[----:B------:R-:W-:Y:S02]  /*55d0*/  LOP3.LUT R26, R17, R8, RZ, 0x3c, !PT ;  /* 0x00000008111a7212 */ /* 0x000fe400078e3cff */
[----:B------:R-:W-:-:S02]  /*55e0*/  SHF.R.U32.HI R17, RZ, 0x1c, R11 ;  /* 0x0000001cff117819 */ /* 0x000fc4000001160b */
[----:B------:R-:W-:Y:S02]  /*55f0*/  LOP3.LUT R8, R16, 0xf0, RZ, 0xc0, !PT ;  /* 0x000000f010087812 */ /* 0x000fe400078ec0ff */
[----:B------:R-:W-:-:S03]  /*5600*/  LOP3.LUT R18, R17, 0x1, RZ, 0xc0, !PT ;  /* 0x0000000111127812 */ /* 0x000fc600078ec0ff */
[----:B------:R-:W-:Y:S01]  /*5610*/  IMAD.IADD R16, R1, 0x1, R8 ;  /* 0x0000000101107824 */ /* 0x000fe200078e0208 */
[----:B------:R-:W-:-:S04]  /*5620*/  ISETP.NE.U32.AND P0, PT, R18, 0x1, PT ;  /* 0x000000011200780c */ /* 0x000fc80003f05070 */
[----:B------:R-:W-:Y:S02]  /*5630*/  R2P PR, R17, 0xe ;  /* 0x0000000e11007804 */ /* 0x000fe40000000000 */
[----:B------:R-:W3:Y:S01]  /*5640*/  LDL.128 R16, [R16] ;  /* 0x0000000010107983 */ /* 0x000ee20000100c00 */
[----:B------:R-:W-:Y:S02]  /*5650*/  SHF.R.U32.HI R8, RZ, 0x4, R29 ;  /* 0x00000004ff087819 */ /* 0x000fe4000001161d */
[----:B------:R-:W-:Y:S02]  /*5660*/  LOP3.LUT R9, R25, R9, RZ, 0x3c, !PT ;  /* 0x0000000919097212 */ /* 0x000fe400078e3cff */
[----:B------:R-:W-:Y:S02]  /*5670*/  LOP3.LUT R8, R8, 0xf0, RZ, 0xc0, !PT ;  /* 0x000000f008087812 */ /* 0x000fe400078ec0ff */
[----:B------:R-:W-:Y:S02]  /*5680*/  SHF.L.W.U32.HI R25, R10, 0x4, R11 ;  /* 0x000000040a197819 */ /* 0x000fe40000010e0b */
[----:B------:R-:W-:Y:S01]  /*5690*/  SHF.L.W.U32.HI R11, R9, 0x4, R10 ;  /* 0x00000004090b7819 */ /* 0x000fe20000010e0a */
[----:B------:R-:W-:Y:S01]  /*56a0*/  IMAD.IADD R8, R1, 0x1, R8 ;  /* 0x0000000101087824 */ /* 0x000fe200078e0208 */
[----:B----4-:R-:W-:-:S02]  /*56b0*/  LOP3.LUT R15, R15, R25, RZ, 0x3c, !PT ;  /* 0x000000190f0f7212 */ /* 0x010fc400078e3cff */
[----:B------:R-:W-:Y:S02]  /*56c0*/  LOP3.LUT R14, R14, R11, RZ, 0x3c, !PT ;  /* 0x0000000b0e0e7212 */ /* 0x000fe400078e3cff */
[----:B------:R-:W-:Y:S02]  /*56d0*/  SHF.L.U64.HI R25, R26, 0x4, R9 ;  /* 0x000000041a197819 */ /* 0x000fe40000010209 */
[----:B------:R-:W4:Y:S01]  /*56e0*/  LDL.128 R8, [R8] ;  /* 0x0000000008087983 */ /* 0x000f220000100c00 */
[----:B------:R-:W-:Y:S02]  /*56f0*/  ISETP.NE.U32.AND.EX P0, PT, RZ, RZ, PT, P0 ;  /* 0x000000ffff00720c */ /* 0x000fe40003f05100 */
[----:B------:R-:W-:-:S04]  /*5700*/  SEL R27, RZ, 0x438, !P3 ;  /* 0x00000438ff1b7807 */ /* 0x000fc80005800000 */
[----:B------:R-:W-:Y:S01]  /*5710*/  @P2 LOP3.LUT R27, R27, 0x21c, RZ, 0x3c, !PT ;  /* 0x0000021c1b1b2812 */ /* 0x000fe200078e3cff */
[----:B------:R-:W-:-:S03]  /*5720*/  IMAD.SHL.U32 R26, R26, 0x10, RZ ;  /* 0x000000101a1a7824 */ /* 0x000fc600078e00ff */
[----:B------:R-:W-:-:S04]  /*5730*/  @P1 LOP3.LUT R27, R27, 0x10e, RZ, 0x3c, !PT ;  /* 0x0000010e1b1b1812 */ /* 0x000fc800078e3cff */
[----:B------:R-:W-:-:S04]  /*5740*/  @!P0 LOP3.LUT R27, R27, 0x87, RZ, 0x3c, !PT ;  /* 0x000000871b1b8812 */ /* 0x000fc800078e3cff */
[----:B------:R-:W-:Y:S02]  /*5750*/  LOP3.LUT R27, R27, R26, RZ, 0x3c, !PT ;  /* 0x0000001a1b1b7212 */ /* 0x000fe400078e3cff */
[----:B------:R-:W-:-:S04]  /*5760*/  SHF.R.U32.HI R26, RZ, 0x1c, R15 ;  /* 0x0000001cff1a7819 */ /* 0x000fc8000001160f */
[C---:B------:R-:W-:Y:S02]  /*5770*/  R2P PR, R26.reuse, 0xe ;  /* 0x0000000e1a007804 */ /* 0x040fe40000000000 */
[----:B------:R-:W-:-:S04]  /*5780*/  LOP3.LUT R26, R26, 0x1, RZ, 0xc0, !PT ;  /* 0x000000011a1a7812 */ /* 0x000fc800078ec0ff */
[----:B------:R-:W-:Y:S02]  /*5790*/  ISETP.NE.U32.AND P0, PT, R26, 0x1, PT ;  /* 0x000000011a00780c */ /* 0x000fe40003f05070 */
[----:B------:R-:W-:Y:S02]  /*57a0*/  LOP3.LUT R26, R27, R12, RZ, 0x3c, !PT ;  /* 0x0000000c1b1a7212 */ /* 0x000fe400078e3cff */
[----:B------:R-:W-:Y:S02]  /*57b0*/  ISETP.NE.U32.AND.EX P0, PT, RZ, RZ, PT, P0 ;  /* 0x000000ffff00720c */ /* 0x000fe40003f05100 */
[----:B------:R-:W-:-:S04]  /*57c0*/  SEL R12, RZ, 0x438, !P3 ;  /* 0x00000438ff0c7807 */ /* 0x000fc80005800000 */
[----:B------:R-:W-:Y:S01]  /*57d0*/  @P2 LOP3.LUT R12, R12, 0x21c, RZ, 0x3c, !PT ;  /* 0x0000021c0c0c2812 */ /* 0x000fe200078e3cff */
[----:B------:R-:W-:-:S03]  /*57e0*/  IMAD.SHL.U32 R27, R26, 0x10, RZ ;  /* 0x000000101a1b7824 */ /* 0x000fc600078e00ff */
[----:B------:R-:W-:Y:S02]  /*57f0*/  @P1 LOP3.LUT R12, R12, 0x10e, RZ, 0x3c, !PT ;  /* 0x0000010e0c0c1812 */ /* 0x000fe400078e3cff */
[----:B------:R-:W-:Y:S02]  /*5800*/  LOP3.LUT R13, R25, R13, RZ, 0x3c, !PT ;  /* 0x0000000d190d7212 */ /* 0x000fe400078e3cff */
[----:B------:R-:W-:Y:S02]  /*5810*/  @!P0 LOP3.LUT R12, R12, 0x87, RZ, 0x3c, !PT ;  /* 0x000000870c0c8812 */ /* 0x000fe400078e3cff */
[----:B------:R-:W-:Y:S02]  /*5820*/  SHF.L.W.U32.HI R25, R14, 0x4, R15 ;  /* 0x000000040e197819 */ /* 0x000fe40000010e0f */
[----:B------:R-:W-:Y:S02]  /*5830*/  SHF.L.W.U32.HI R15, R13, 0x4, R14 ;  /* 0x000000040d0f7819 */ /* 0x000fe40000010e0e */
[----:B------:R-:W-:-:S02]  /*5840*/  LOP3.LUT R27, R12, R27, RZ, 0x3c, !PT ;  /* 0x0000001b0c1b7212 */ /* 0x000fc400078e3cff */
[----:B------:R-:W-:Y:S02]  /*5850*/  SHF.L.U64.HI R13, R26, 0x4, R13 ;  /* 0x000000041a0d7819 */ /* 0x000fe4000001020d */
[----:B--2---:R-:W-:Y:S02]  /*5860*/  LOP3.LUT R12, R7, R25, RZ, 0x3c, !PT ;  /* 0x00000019070c7212 */ /* 0x004fe400078e3cff */
[----:B------:R-:W-:Y:S02]  /*5870*/  LOP3.LUT R14, R6, R15, RZ, 0x3c, !PT ;  /* 0x0000000f060e7212 */ /* 0x000fe400078e3cff */
[----:B------:R-:W-:Y:S02]  /*5880*/  SHF.R.U32.HI R6, RZ, 0x1c, R12 ;  /* 0x0000001cff067819 */ /* 0x000fe4000001160c */
[----:B------:R-:W-:Y:S02]  /*5890*/  LOP3.LUT R13, R13, R5, RZ, 0x3c, !PT ;  /* 0x000000050d0d7212 */ /* 0x000fe400078e3cff */
[----:B------:R-:W-:-:S02]  /*58a0*/  LOP3.LUT R26, R27, R4, RZ, 0x3c, !PT ;  /* 0x000000041b1a7212 */ /* 0x000fc400078e3cff */
[----:B------:R-:W-:Y:S02]  /*58b0*/  LOP3.LUT R5, R6, 0x1, RZ, 0xc0, !PT ;  /* 0x0000000106057812 */ /* 0x000fe400078ec0ff */
[----:B------:R-:W-:Y:S02]  /*58c0*/  LOP3.LUT R4, R29, 0xf0, RZ, 0xc0, !PT ;  /* 0x000000f01d047812 */ /* 0x000fe400078ec0ff */
[----:B------:R-:W-:-:S03]  /*58d0*/  ISETP.NE.U32.AND P0, PT, R5, 0x1, PT ;  /* 0x000000010500780c */ /* 0x000fc60003f05070 */
[----:B------:R-:W-:Y:S01]  /*58e0*/  IMAD.IADD R4, R1, 0x1, R4 ;  /* 0x0000000101047824 */ /* 0x000fe200078e0204 */
[----:B------:R-:W-:-:S05]  /*58f0*/  R2P PR, R6, 0xe ;  /* 0x0000000e06007804 */ /* 0x000fca0000000000 */
[----:B------:R-:W2:Y:S01]  /*5900*/  LDL.128 R4, [R4] ;  /* 0x0000000004047983 */ /* 0x000ea20000100c00 */
[----:B------:R-:W-:Y:S02]  /*5910*/  SHF.L.W.U32.HI R25, R14, 0x4, R12 ;  /* 0x000000040e197819 */ /* 0x000fe40000010e0c */
[----:B------:R-:W-:Y:S02]  /*5920*/  ISETP.NE.U32.AND.EX P0, PT, RZ, RZ, PT, P0 ;  /* 0x000000ffff00720c */ /* 0x000fe40003f05100 */
[----:B------:R-:W-:Y:S02]  /*5930*/  SEL R12, RZ, 0x438, !P3 ;  /* 0x00000438ff0c7807 */ /* 0x000fe40005800000 */
[----:B------:R-:W-:Y:S02]  /*5940*/  SHF.L.W.U32.HI R15, R13, 0x4, R14 ;  /* 0x000000040d0f7819 */ /* 0x000fe40000010e0e */
[----:B------:R-:W-:-:S04]  /*5950*/  @P2 LOP3.LUT R12, R12, 0x21c, RZ, 0x3c, !PT ;  /* 0x0000021c0c0c2812 */ /* 0x000fc800078e3cff */
[----:B------:R-:W-:Y:S02]  /*5960*/  @P1 LOP3.LUT R12, R12, 0x10e, RZ, 0x3c, !PT ;  /* 0x0000010e0c0c1812 */ /* 0x000fe400078e3cff */
[----:B---3--:R-:W-:Y:S01]  /*5970*/  LOP3.LUT R18, R18, R15, RZ, 0x3c, !PT ;  /* 0x0000000f12127212 */ /* 0x008fe200078e3cff */
[----:B------:R-:W-:Y:S01]  /*5980*/  IMAD.SHL.U32 R15, R26, 0x10, RZ ;  /* 0x000000101a0f7824 */ /* 0x000fe200078e00ff */
[----:B------:R-:W-:Y:S02]  /*5990*/  @!P0 LOP3.LUT R12, R12, 0x87, RZ, 0x3c, !PT ;  /* 0x000000870c0c8812 */ /* 0x000fe400078e3cff */
[----:B------:R-:W-:Y:S02]  /*59a0*/  LOP3.LUT R19, R19, R25, RZ, 0x3c, !PT ;  /* 0x0000001913137212 */ /* 0x000fe400078e3cff */
[----:B------:R-:W-:Y:S02]  /*59b0*/  SHF.L.U64.HI R25, R26, 0x4, R13 ;  /* 0x000000041a197819 */ /* 0x000fe4000001020d */
[----:B------:R-:W-:-:S02]  /*59c0*/  LOP3.LUT R13, R12, R15, RZ, 0x3c, !PT ;  /* 0x0000000f0c0d7212 */ /* 0x000fc400078e3cff */
[----:B------:R-:W-:Y:S02]  /*59d0*/  SHF.R.U64 R12, R28, 0x1c, R29 ;  /* 0x0000001c1c0c7819 */ /* 0x000fe4000000121d */
[----:B------:R-:W-:Y:S02]  /*59e0*/  SHF.R.U32.HI R14, RZ, 0x1c, R19 ;  /* 0x0000001cff0e7819 */ /* 0x000fe40000011613 */
[----:B------:R-:W-:Y:S02]  /*59f0*/  LOP3.LUT R12, R12, 0xf0, RZ, 0xc0, !PT ;  /* 0x000000f00c0c7812 */ /* 0x000fe400078ec0ff */
[----:B------:R-:W-:Y:S02]  /*5a00*/  LOP3.LUT R16, R13, R16, RZ, 0x3c, !PT ;  /* 0x000000100d107212 */ /* 0x000fe400078e3cff */
[----:B------:R-:W-:Y:S01]  /*5a10*/  LOP3.LUT R13, R14, 0x1, RZ, 0xc0, !PT ;  /* 0x000000010e0d7812 */ /* 0x000fe200078ec0ff */
[----:B------:R-:W-:-:S03]  /*5a20*/  IMAD.IADD R12, R1, 0x1, R12 ;  /* 0x00000001010c7824 */ /* 0x000fc600078e020c */
[----:B------:R-:W-:-:S04]  /*5a30*/  ISETP.NE.U32.AND P0, PT, R13, 0x1, PT ;  /* 0x000000010d00780c */ /* 0x000fc80003f05070 */
[----:B------:R-:W-:Y:S02]  /*5a40*/  R2P PR, R14, 0xe ;  /* 0x0000000e0e007804 */ /* 0x000fe40000000000 */
[----:B------:R-:W3:Y:S01]  /*5a50*/  LDL.128 R12, [R12] ;  /* 0x000000000c0c7983 */ /* 0x000ee20000100c00 */
[----:B------:R-:W-:Y:S02]  /*5a60*/  LOP3.LUT R17, R25, R17, RZ, 0x3c, !PT ;  /* 0x0000001119117212 */ /* 0x000fe400078e3cff */
[----:B------:R-:W-:Y:S02]  /*5a70*/  SHF.L.W.U32.HI R25, R18, 0x4, R19 ;  /* 0x0000000412197819 */ /* 0x000fe40000010e13 */
[----:B------:R-:W-:Y:S02]  /*5a80*/  SHF.L.W.U32.HI R19, R17, 0x4, R18 ;  /* 0x0000000411137819 */ /* 0x000fe40000010e12 */
[----:B------:R-:W-:Y:S02]  /*5a90*/  ISETP.NE.U32.AND.EX P0, PT, RZ, RZ, PT, P0 ;  /* 0x000000ffff00720c */ /* 0x000fe40003f05100 */
[----:B------:R-:W-:-:S02]  /*5aa0*/  SEL R27, RZ, 0x438, !P3 ;  /* 0x00000438ff1b7807 */ /* 0x000fc40005800000 */
[----:B----4-:R-:W-:Y:S02]  /*5ab0*/  LOP3.LUT R26, R10, R19, RZ, 0x3c, !PT ;  /* 0x000000130a1a7212 */ /* 0x010fe400078e3cff */
[----:B------:R-:W-:Y:S02]  /*5ac0*/  SHF.R.U64 R10, R28, 0x18, R29 ;  /* 0x000000181c0a7819 */ /* 0x000fe4000000121d */
[----:B------:R-:W-:Y:S02]  /*5ad0*/  @P2 LOP3.LUT R27, R27, 0x21c, RZ, 0x3c, !PT ;  /* 0x0000021c1b1b2812 */ /* 0x000fe400078e3cff */
[----:B------:R-:W-:Y:S02]  /*5ae0*/  LOP3.LUT R10, R10, 0xf0, RZ, 0xc0, !PT ;  /* 0x000000f00a0a7812 */ /* 0x000fe400078ec0ff */
[----:B------:R-:W-:Y:S02]  /*5af0*/  @P1 LOP3.LUT R27, R27, 0x10e, RZ, 0x3c, !PT ;  /* 0x0000010e1b1b1812 */ /* 0x000fe400078e3cff */
[----:B------:R-:W-:Y:S01]  /*5b00*/  LOP3.LUT R11, R11, R25, RZ, 0x3c, !PT ;  /* 0x000000190b0b7212 */ /* 0x000fe200078e3cff */
[----:B------:R-:W-:Y:S01]  /*5b10*/  IMAD.IADD R18, R1, 0x1, R10 ;  /* 0x0000000101127824 */ /* 0x000fe200078e020a */
[C---:B------:R-:W-:Y:S01]  /*5b20*/  SHF.L.U64.HI R25, R16.reuse, 0x4, R17 ;  /* 0x0000000410197819 */ /* 0x040fe20000010211 */
[----:B------:R-:W-:Y:S01]  /*5b30*/  IMAD.SHL.U32 R16, R16, 0x10, RZ ;  /* 0x0000001010107824 */ /* 0x000fe200078e00ff */
[----:B------:R-:W-:-:S04]  /*5b40*/  @!P0 LOP3.LUT R27, R27, 0x87, RZ, 0x3c, !PT ;  /* 0x000000871b1b8812 */ /* 0x000fc800078e3cff */
[----:B------:R-:W-:Y:S02]  /*5b50*/  LOP3.LUT R27, R27, R16, RZ, 0x3c, !PT ;  /* 0x000000101b1b7212 */ /* 0x000fe400078e3cff */
[----:B------:R-:W4:Y:S02]  /*5b60*/  LDL.128 R16, [R18] ;  /* 0x0000000012107983 */ /* 0x000f240000100c00 */
[----:B------:R-:W-:Y:S02]  /*5b70*/  LOP3.LUT R10, R27, R8, RZ, 0x3c, !PT ;  /* 0x000000081b0a7212 */ /* 0x000fe400078e3cff */
[----:B------:R-:W-:-:S04]  /*5b80*/  SHF.R.U32.HI R8, RZ, 0x1c, R11 ;  /* 0x0000001cff087819 */ /* 0x000fc8000001160b */
[C---:B------:R-:W-:Y:S02]  /*5b90*/  R2P PR, R8.reuse, 0xe ;  /* 0x0000000e08007804 */ /* 0x040fe40000000000 */
[----:B------:R-:W-:Y:S02]  /*5ba0*/  LOP3.LUT R8, R8, 0x1, RZ, 0xc0, !PT ;  /* 0x0000000108087812 */ /* 0x000fe400078ec0ff */
[----:B------:R-:W-:Y:S02]  /*5bb0*/  LOP3.LUT R9, R25, R9, RZ, 0x3c, !PT ;  /* 0x0000000919097212 */ /* 0x000fe400078e3cff */
[----:B------:R-:W-:Y:S02]  /*5bc0*/  ISETP.NE.U32.AND P0, PT, R8, 0x1, PT ;  /* 0x000000010800780c */ /* 0x000fe40003f05070 */
[----:B------:R-:W-:Y:S02]  /*5bd0*/  SHF.L.W.U32.HI R25, R26, 0x4, R11 ;  /* 0x000000041a197819 */ /* 0x000fe40000010e0b */
[----:B------:R-:W-:-:S02]  /*5be0*/  ISETP.NE.U32.AND.EX P0, PT, RZ, RZ, PT, P0 ;  /* 0x000000ffff00720c */ /* 0x000fc40003f05100 */
[----:B------:R-:W-:Y:S02]  /*5bf0*/  SHF.L.W.U32.HI R11, R9, 0x4, R26 ;  /* 0x00000004090b7819 */ /* 0x000fe40000010e1a */
[----:B------:R-:W-:Y:S02]  /*5c00*/  SHF.L.U64.HI R9, R10, 0x4, R9 ;  /* 0x000000040a097819 */ /* 0x000fe40000010209 */
[----:B--2---:R-:W-:Y:S02]  /*5c10*/  LOP3.LUT R8, R7, R25, RZ, 0x3c, !PT ;  /* 0x0000001907087212 */ /* 0x004fe400078e3cff */
[----:B------:R-:W-:Y:S02]  /*5c20*/  SEL R25, RZ, 0x438, !P3 ;  /* 0x00000438ff197807 */ /* 0x000fe40005800000 */
[----:B------:R-:W-:Y:S02]  /*5c30*/  SHF.R.U32.HI R7, RZ, 0x1c, R8 ;  /* 0x0000001cff077819 */ /* 0x000fe40000011608 */
[----:B------:R-:W-:-:S02]  /*5c40*/  @P2 LOP3.LUT R25, R25, 0x21c, RZ, 0x3c, !PT ;  /* 0x0000021c19192812 */ /* 0x000fc400078e3cff */
[----:B------:R-:W-:Y:S01]  /*5c50*/  LOP3.LUT R11, R6, R11, RZ, 0x3c, !PT ;  /* 0x0000000b060b7212 */ /* 0x000fe200078e3cff */
[----:B------:R-:W-:Y:S01]  /*5c60*/  IMAD.SHL.U32 R6, R10, 0x10, RZ ;  /* 0x000000100a067824 */ /* 0x000fe200078e00ff */
[----:B------:R-:W-:Y:S02]  /*5c70*/  @P1 LOP3.LUT R25, R25, 0x10e, RZ, 0x3c, !PT ;  /* 0x0000010e19191812 */ /* 0x000fe400078e3cff */
[----:B------:R-:W-:Y:S02]  /*5c80*/  LOP3.LUT R10, R9, R5, RZ, 0x3c, !PT ;  /* 0x00000005090a7212 */ /* 0x000fe400078e3cff */
[----:B------:R-:W-:Y:S02]  /*5c90*/  LOP3.LUT R5, R7, 0x1, RZ, 0xc0, !PT ;  /* 0x0000000107057812 */ /* 0x000fe400078ec0ff */
[----:B------:R-:W-:Y:S02]  /*5ca0*/  @!P0 LOP3.LUT R25, R25, 0x87, RZ, 0x3c, !PT ;  /* 0x0000008719198812 */ /* 0x000fe400078e3cff */
[----:B------:R-:W-:-:S04]  /*5cb0*/  ISETP.NE.U32.AND P0, PT, R5, 0x1, PT ;  /* 0x000000010500780c */ /* 0x000fc80003f05070 */
[----:B------:R-:W-:Y:S02]  /*5cc0*/  R2P PR, R7, 0xe ;  /* 0x0000000e07007804 */ /* 0x000fe40000000000 */
[----:B------:R-:W-:Y:S02]  /*5cd0*/  LOP3.LUT R25, R25, R6, RZ, 0x3c, !PT ;  /* 0x0000000619197212 */ /* 0x000fe400078e3cff */
[----:B------:R-:W-:Y:S02]  /*5ce0*/  SHF.R.U64 R6, R28, 0x14, R29 ;  /* 0x000000141c067819 */ /* 0x000fe4000000121d */
[----:B------:R-:W-:Y:S02]  /*5cf0*/  LOP3.LUT R25, R25, R4, RZ, 0x3c, !PT ;  /* 0x0000000419197212 */ /* 0x000fe400078e3cff */
[----:B------:R-:W-:Y:S02]  /*5d00*/  SHF.L.W.U32.HI R9, R11, 0x4, R8 ;  /* 0x000000040b097819 */ /* 0x000fe40000010e08 */
[----:B------:R-:W-:-:S02]  /*5d10*/  ISETP.NE.U32.AND.EX P0, PT, RZ, RZ, PT, P0 ;  /* 0x000000ffff00720c */ /* 0x000fc40003f05100 */
[----:B------:R-:W-:Y:S02]  /*5d20*/  LOP3.LUT R4, R6, 0xf0, RZ, 0xc0, !PT ;  /* 0x000000f006047812 */ /* 0x000fe400078ec0ff */
[----:B------:R-:W-:-:S03]  /*5d30*/  SEL R8, RZ, 0x438, !P3 ;  /* 0x00000438ff087807 */ /* 0x000fc60005800000 */
[----:B------:R-:W-:Y:S01]  /*5d40*/  IMAD.IADD R4, R1, 0x1, R4 ;  /* 0x0000000101047824 */ /* 0x000fe200078e0204 */
[----:B------:R-:W-:-:S04]  /*5d50*/  @P2 LOP3.LUT R8, R8, 0x21c, RZ, 0x3c, !PT ;  /* 0x0000021c08082812 */ /* 0x000fc800078e3cff */
[----:B------:R-:W-:Y:S01]  /*5d60*/  @P1 LOP3.LUT R8, R8, 0x10e, RZ, 0x3c, !PT ;  /* 0x0000010e08081812 */ /* 0x000fe200078e3cff */
[----:B------:R-:W2:Y:S01]  /*5d70*/  LDL.128 R4, [R4] ;  /* 0x0000000004047983 */ /* 0x000ea20000100c00 */
[----:B---3--:R-:W-:Y:S01]  /*5d80*/  LOP3.LUT R9, R15, R9, RZ, 0x3c, !PT ;  /* 0x000000090f097212 */ /* 0x008fe200078e3cff */
[C---:B------:R-:W-:Y:S01]  /*5d90*/  IMAD.SHL.U32 R15, R25.reuse, 0x10, RZ ;  /* 0x00000010190f7824 */ /* 0x040fe200078e00ff */
[----:B------:R-:W-:Y:S02]  /*5da0*/  @!P0 LOP3.LUT R8, R8, 0x87, RZ, 0x3c, !PT ;  /* 0x0000008708088812 */ /* 0x000fe400078e3cff */
[----:B------:R-:W-:Y:S02]  /*5db0*/  SHF.L.W.U32.HI R11, R10, 0x4, R11 ;  /* 0x000000040a0b7819 */ /* 0x000fe40000010e0b */
[----:B------:R-:W-:Y:S02]  /*5dc0*/  SHF.L.U64.HI R27, R25, 0x4, R10 ;  /* 0x00000004191b7819 */ /* 0x000fe4000001020a */
[----:B------:R-:W-:-:S02]  /*5dd0*/  LOP3.LUT R25, R8, R15, RZ, 0x3c, !PT ;  /* 0x0000000f08197212 */ /* 0x000fc400078e3cff */
[----:B------:R-:W-:Y:S02]  /*5de0*/  SHF.R.U64 R8, R28, 0x10, R29 ;  /* 0x000000101c087819 */ /* 0x000fe4000000121d */
[----:B------:R-:W-:Y:S02]  /*5df0*/  LOP3.LUT R11, R14, R11, RZ, 0x3c, !PT ;  /* 0x0000000b0e0b7212 */ /* 0x000fe400078e3cff */
[----:B------:R-:W-:Y:S02]  /*5e00*/  SHF.R.U32.HI R14, RZ, 0x1c, R9 ;  /* 0x0000001cff0e7819 */ /* 0x000fe40000011609 */
[----:B------:R-:W-:Y:S02]  /*5e10*/  LOP3.LUT R8, R8, 0xf0, RZ, 0xc0, !PT ;  /* 0x000000f008087812 */ /* 0x000fe400078ec0ff */
[----:B------:R-:W-:Y:S02]  /*5e20*/  LOP3.LUT R10, R27, R13, RZ, 0x3c, !PT ;  /* 0x0000000d1b0a7212 */ /* 0x000fe400078e3cff */
[----:B------:R-:W-:-:S02]  /*5e30*/  LOP3.LUT R13, R14, 0x1, RZ, 0xc0, !PT ;  /* 0x000000010e0d7812 */ /* 0x000fc400078ec0ff */
[----:B------:R-:W-:Y:S01]  /*5e40*/  LOP3.LUT R25, R25, R12, RZ, 0x3c, !PT ;  /* 0x0000000c19197212 */ /* 0x000fe200078e3cff */
[----:B------:R-:W-:Y:S01]  /*5e50*/  IMAD.IADD R12, R1, 0x1, R8 ;  /* 0x00000001010c7824 */ /* 0x000fe200078e0208 */
[----:B------:R-:W-:-:S04]  /*5e60*/  ISETP.NE.U32.AND P0, PT, R13, 0x1, PT ;  /* 0x000000010d00780c */ /* 0x000fc80003f05070 */
[----:B------:R-:W-:Y:S02]  /*5e70*/  R2P PR, R14, 0xe ;  /* 0x0000000e0e007804 */ /* 0x000fe40000000000 */
[----:B------:R-:W3:Y:S01]  /*5e80*/  LDL.128 R12, [R12] ;  /* 0x000000000c0c7983 */ /* 0x000ee20000100c00 */
[----:B------:R-:W-:Y:S02]  /*5e90*/  SHF.L.W.U32.HI R9, R11, 0x4, R9 ;  /* 0x000000040b097819 */ /* 0x000fe40000010e09 */
[----:B------:R-:W-:Y:S02]  /*5ea0*/  ISETP.NE.U32.AND.EX P0, PT, RZ, RZ, PT, P0 ;  /* 0x000000ffff00720c */ /* 0x000fe40003f05100 */
[----:B----4-:R-:W-:Y:S02]  /*5eb0*/  LOP3.LUT R19, R19, R9, RZ, 0x3c, !PT ;  /* 0x0000000913137212 */ /* 0x010fe400078e3cff */
[----:B------:R-:W-:Y:S02]  /*5ec0*/  SEL R9, RZ, 0x438, !P3 ;  /* 0x00000438ff097807 */ /* 0x000fe40005800000 */
[----:B------:R-:W-:-:S02]  /*5ed0*/  SHF.R.U64 R8, R28, 0xc, R29 ;  /* 0x0000000c1c087819 */ /* 0x000fc4000000121d */
        /* <DEDUP_REMOVED lines=10> */
[----:B------:R-:W4:Y:S01]  /*5f80*/  LDL.128 R8, [R8] ;  /* 0x0000000008087983 */ /* 0x000f220000100c00 */
[----:B------:R-:W-:Y:S02]  /*5f90*/  LOP3.LUT R17, R27, R17, RZ, 0x3c, !PT ;  /* 0x000000111b117212 */ /* 0x000fe400078e3cff */
[----:B------:R-:W-:Y:S02]  /*5fa0*/  LOP3.LUT R16, R25, R16, RZ, 0x3c, !PT ;  /* 0x0000001019107212 */ /* 0x000fe400078e3cff */
[----:B------:R-:W-:Y:S02]  /*5fb0*/  SHF.L.W.U32.HI R27, R18, 0x4, R19 ;  /* 0x00000004121b7819 */ /* 0x000fe40000010e13 */
[----:B------:R-:W-:-:S02]  /*5fc0*/  SHF.L.W.U32.HI R25, R17, 0x4, R18 ;  /* 0x0000000411197819 */ /* 0x000fc40000010e12 */
[----:B------:R-:W-:-:S04]  /*5fd0*/  SHF.R.U32.HI R18, RZ, 0x1c, R19 ;  /* 0x0000001cff127819 */ /* 0x000fc80000011613 */
[C---:B------:R-:W-:Y:S02]  /*5fe0*/  R2P PR, R18.reuse, 0xe ;  /* 0x0000000e12007804 */ /* 0x040fe40000000000 */
[----:B------:R-:W-:-:S03]  /*5ff0*/  LOP3.LUT R18, R18, 0x1, RZ, 0xc0, !PT ;  /* 0x0000000112127812 */ /* 0x000fc600078ec0ff */
[----:B------:R-:W-:Y:S02]  /*6000*/  SEL R19, RZ, 0x438, !P3 ;  /* 0x00000438ff137807 */ /* 0x000fe40005800000 */
[----:B------:R-:W-:-:S04]  /*6010*/  ISETP.NE.U32.AND P0, PT, R18, 0x1, PT ;  /* 0x000000011200780c */ /* 0x000fc80003f05070 */
[----:B------:R-:W-:Y:S02]  /*6020*/  ISETP.NE.U32.AND.EX P0, PT, RZ, RZ, PT, P0 ;  /* 0x000000ffff00720c */ /* 0x000fe40003f05100 */
[----:B------:R-:W-:-:S04]  /*6030*/  @P2 LOP3.LUT R19, R19, 0x21c, RZ, 0x3c, !PT ;  /* 0x0000021c13132812 */ /* 0x000fc800078e3cff */
[----:B------:R-:W-:-:S07]  /*6040*/  @P1 LOP3.LUT R19, R19, 0x10e, RZ, 0x3c, !PT ;  /* 0x0000010e13131812 */ /* 0x000fce00078e3cff */
[----:B------:R-:W-:Y:S02]  /*6050*/  @!P0 LOP3.LUT R19, R19, 0x87, RZ, 0x3c, !PT ;  /* 0x0000008713138812 */ /* 0x000fe400078e3cff */
[----:B--2---:R-:W-:-:S04]  /*6060*/  LOP3.LUT R7, R7, R27, RZ, 0x3c, !PT ;  /* 0x0000001b07077212 */ /* 0x004fc800078e3cff */
[----:B------:R-:W-:-:S04]  /*6070*/  SHF.R.U32.HI R18, RZ, 0x1c, R7 ;  /* 0x0000001cff127819 */ /* 0x000fc80000011607 */
[C---:B------:R-:W-:Y:S02]  /*6080*/  R2P PR, R18.reuse, 0xe ;  /* 0x0000000e12007804 */ /* 0x040fe40000000000 */
[----:B------:R-:W-:Y:S02]  /*6090*/  LOP3.LUT R18, R18, 0x1, RZ, 0xc0, !PT ;  /* 0x0000000112127812 */ /* 0x000fe400078ec0ff */
[----:B------:R-:W-:Y:S02]  /*60a0*/  LOP3.LUT R6, R6, R25, RZ, 0x3c, !PT ;  /* 0x0000001906067212 */ /* 0x000fe400078e3cff */
[----:B------:R-:W-:Y:S01]  /*60b0*/  ISETP.NE.U32.AND P4, PT, R18, 0x1, PT ;  /* 0x000000011200780c */ /* 0x000fe20003f85070 */
[C---:B------:R-:W-:Y:S01]  /*60c0*/  IMAD.SHL.U32 R18, R16.reuse, 0x10, RZ ;  /* 0x0000001010127824 */ /* 0x040fe200078e00ff */
[----:B------:R-:W-:Y:S02]  /*60d0*/  SHF.L.U64.HI R25, R16, 0x4, R17 ;  /* 0x0000000410197819 */ /* 0x000fe40000010211 */
[----:B------:R-:W-:-:S02]  /*60e0*/  SHF.L.W.U32.HI R17, R6, 0x4, R7 ;  /* 0x0000000406117819 */ /* 0x000fc40000010e07 */
[----:B------:R-:W-:Y:S02]  /*60f0*/  LOP3.LUT R19, R19, R18, RZ, 0x3c, !PT ;  /* 0x0000001213137212 */ /* 0x000fe400078e3cff */
[----:B------:R-:W-:Y:S02]  /*6100*/  ISETP.NE.U32.AND.EX P0, PT, RZ, RZ, PT, P4 ;  /* 0x000000ffff00720c */ /* 0x000fe40003f05140 */
[----:B------:R-:W-:Y:S02]  /*6110*/  SEL R16, RZ, 0x438, !P3 ;  /* 0x00000438ff107807 */ /* 0x000fe40005800000 */
[----:B------:R-:W-:Y:S02]  /*6120*/  LOP3.LUT R7, R25, R5, RZ, 0x3c, !PT ;  /* 0x0000000519077212 */ /* 0x000fe400078e3cff */
[----:B------:R-:W-:Y:S02]  /*6130*/  LOP3.LUT R4, R19, R4, RZ, 0x3c, !PT ;  /* 0x0000000413047212 */ /* 0x000fe400078e3cff */
[----:B---3--:R-:W-:-:S02]  /*6140*/  LOP3.LUT R17, R15, R17, RZ, 0x3c, !PT ;  /* 0x000000110f117212 */ /* 0x008fc400078e3cff */
[----:B------:R-:W-:Y:S02]  /*6150*/  @P2 LOP3.LUT R16, R16, 0x21c, RZ, 0x3c, !PT ;  /* 0x0000021c10102812 */ /* 0x000fe400078e3cff */
[----:B------:R-:W-:Y:S02]  /*6160*/  SHF.L.W.U32.HI R5, R7, 0x4, R6 ;  /* 0x0000000407057819 */ /* 0x000fe40000010e06 */
[----:B------:R-:W-:Y:S01]  /*6170*/  SHF.R.U32.HI R6, RZ, 0x1c, R17 ;  /* 0x0000001cff067819 */ /* 0x000fe20000011611 */
[----:B------:R-:W-:Y:S01]  /*6180*/  IMAD.SHL.U32 R15, R4, 0x10, RZ ;  /* 0x00000010040f7824 */ /* 0x000fe200078e00ff */
[----:B------:R-:W-:Y:S02]  /*6190*/  @P1 LOP3.LUT R16, R16, 0x10e, RZ, 0x3c, !PT ;  /* 0x0000010e10101812 */ /* 0x000fe400078e3cff */
[----:B------:R-:W-:Y:S02]  /*61a0*/  SHF.L.U64.HI R7, R4, 0x4, R7 ;  /* 0x0000000404077819 */ /* 0x000fe40000010207 */
[----:B------:R-:W-:-:S02]  /*61b0*/  SHF.R.U64 R4, R28, 0x8, R29 ;  /* 0x000000081c047819 */ /* 0x000fc4000000121d */
[C---:B------:R-:W-:Y:S02]  /*61c0*/  R2P PR, R6.reuse, 0xe ;  /* 0x0000000e06007804 */ /* 0x040fe40000000000 */
[----:B------:R-:W-:Y:S02]  /*61d0*/  LOP3.LUT R6, R6, 0x1, RZ, 0xc0, !PT ;  /* 0x0000000106067812 */ /* 0x000fe400078ec0ff */
[----:B------:R-:W-:Y:S02]  /*61e0*/  @!P0 LOP3.LUT R16, R16, 0x87, RZ, 0x3c, !PT ;  /* 0x0000008710108812 */ /* 0x000fe400078e3cff */
[----:B------:R-:W-:Y:S02]  /*61f0*/  LOP3.LUT R4, R4, 0xf0, RZ, 0xc0, !PT ;  /* 0x000000f004047812 */ /* 0x000fe400078ec0ff */
[----:B------:R-:W-:Y:S02]  /*6200*/  ISETP.NE.U32.AND P0, PT, R6, 0x1, PT ;  /* 0x000000010600780c */ /* 0x000fe40003f05070 */
[----:B------:R-:W-:Y:S01]  /*6210*/  LOP3.LUT R6, R14, R5, RZ, 0x3c, !PT ;  /* 0x000000050e067212 */ /* 0x000fe200078e3cff */
[----:B------:R-:W-:Y:S01]  /*6220*/  IMAD.IADD R14, R1, 0x1, R4 ;  /* 0x00000001010e7824 */ /* 0x000fe200078e0204 */
[----:B------:R-:W-:-:S02]  /*6230*/  LOP3.LUT R15, R16, R15, RZ, 0x3c, !PT ;  /* 0x0000000f100f7212 */ /* 0x000fc400078e3cff */
[----:B------:R-:W-:Y:S02]  /*6240*/  ISETP.NE.U32.AND.EX P0, PT, RZ, RZ, PT, P0 ;  /* 0x000000ffff00720c */ /* 0x000fe40003f05100 */
[----:B------:R-:W-:Y:S02]  /*6250*/  SEL R5, RZ, 0x438, !P3 ;  /* 0x00000438ff057807 */ /* 0x000fe40005800000 */
[----:B------:R-:W-:Y:S02]  /*6260*/  SHF.R.U64 R4, R28, 0x4, R29 ;  /* 0x000000041c047819 */ /* 0x000fe4000000121d */
[----:B------:R-:W-:Y:S02]  /*6270*/  LOP3.LUT R7, R7, R13, RZ, 0x3c, !PT ;  /* 0x0000000d07077212 */ /* 0x000fe400078e3cff */
[----:B------:R-:W-:Y:S02]  /*6280*/  LOP3.LUT R16, R15, R12, RZ, 0x3c, !PT ;  /* 0x0000000c0f107212 */ /* 0x000fe400078e3cff */
[----:B------:R-:W-:Y:S01]  /*6290*/  @P2 LOP3.LUT R5, R5, 0x21c, RZ, 0x3c, !PT ;  /* 0x0000021c05052812 */ /* 0x000fe200078e3cff */
[----:B------:R-:W2:Y:S01]  /*62a0*/  LDL.128 R12, [R14] ;  /* 0x000000000e0c7983 */ /* 0x000ea20000100c00 */
[----:B------:R-:W-:-:S02]  /*62b0*/  LOP3.LUT R4, R4, 0xf0, RZ, 0xc0, !PT ;  /* 0x000000f004047812 */ /* 0x000fc400078ec0ff */
[----:B------:R-:W-:Y:S01]  /*62c0*/  @P1 LOP3.LUT R5, R5, 0x10e, RZ, 0x3c, !PT ;  /* 0x0000010e05051812 */ /* 0x000fe200078e3cff */
[----:B------:R-:W-:Y:S02]  /*62d0*/  IMAD.SHL.U32 R18, R16, 0x10, RZ ;  /* 0x0000001010127824 */ /* 0x000fe400078e00ff */
[----:B------:R-:W-:Y:S01]  /*62e0*/  IMAD.IADD R4, R1, 0x1, R4 ;  /* 0x0000000101047824 */ /* 0x000fe200078e0204 */
[----:B------:R-:W-:Y:S02]  /*62f0*/  @!P0 LOP3.LUT R5, R5, 0x87, RZ, 0x3c, !PT ;  /* 0x0000008705058812 */ /* 0x000fe400078e3cff */
[----:B------:R-:W-:Y:S02]  /*6300*/  SHF.L.W.U32.HI R17, R6, 0x4, R17 ;  /* 0x0000000406117819 */ /* 0x000fe40000010e11 */
[----:B------:R-:W-:Y:S02]  /*6310*/  SHF.L.W.U32.HI R19, R7, 0x4, R6 ;  /* 0x0000000407137819 */ /* 0x000fe40000010e06 */
[----:B------:R-:W-:-:S02]  /*6320*/  SHF.L.U64.HI R25, R16, 0x4, R7 ;  /* 0x0000000410197819 */ /* 0x000fc40000010207 */
[----:B------:R-:W-:Y:S02]  /*6330*/  LOP3.LUT R27, R5, R18, RZ, 0x3c, !PT ;  /* 0x00000012051b7212 */ /* 0x000fe400078e3cff */
[----:B------:R-:W3:Y:S01]  /*6340*/  LDL.128 R4, [R4] ;  /* 0x0000000004047983 */ /* 0x000ee20000100c00 */
[----:B----4-:R-:W-:Y:S02]  /*6350*/  LOP3.LUT R17, R11, R17, RZ, 0x3c, !PT ;  /* 0x000000110b117212 */ /* 0x010fe400078e3cff */
        /* <DEDUP_REMOVED lines=10> */
[----:B------:R-:W-:Y:S01]  /*6400*/  IMAD.SHL.U32 R16, R28, 0x10, RZ ;  /* 0x000000101c107824 */ /* 0x000fe200078e00ff */
[----:B------:R-:W-:Y:S02]  /*6410*/  ISETP.NE.U32.AND.EX P0, PT, RZ, RZ, PT, P0 ;  /* 0x000000ffff00720c */ /* 0x000fe40003f05100 */
[----:B------:R-:W-:Y:S02]  /*6420*/  SEL R28, RZ, 0x438, !P3 ;  /* 0x00000438ff1c7807 */ /* 0x000fe40005800000 */
[----:B------:R-:W-:-:S05]  /*6430*/  LOP3.LUT R16, R16, 0xf0, RZ, 0xc0, !PT ;  /* 0x000000f010107812 */ /* 0x000fca00078ec0ff */
[----:B------:R-:W-:Y:S01]  /*6440*/  @P2 LOP3.LUT R28, R28, 0x21c, RZ, 0x3c, !PT ;  /* 0x0000021c1c1c2812 */ /* 0x000fe200078e3cff */
[----:B------:R-:W-:Y:S01]  /*6450*/  IMAD.IADD R16, R1, 0x1, R16 ;  /* 0x0000000101107824 */ /* 0x000fe200078e0210 */
[----:B------:R-:W-:Y:S02]  /*6460*/  SHF.L.W.U32.HI R25, R18, 0x4, R17 ;  /* 0x0000000412197819 */ /* 0x000fe40000010e11 */
[----:B------:R-:W-:Y:S01]  /*6470*/  @P1 LOP3.LUT R28, R28, 0x10e, RZ, 0x3c, !PT ;  /* 0x0000010e1c1c1812 */ /* 0x000fe200078e3cff */
[----:B------:R-:W-:-:S03]  /*6480*/  IMAD.SHL.U32 R17, R26, 0x10, RZ ;  /* 0x000000101a117824 */ /* 0x000fc600078e00ff */
[----:B------:R-:W-:Y:S02]  /*6490*/  @!P0 LOP3.LUT R28, R28, 0x87, RZ, 0x3c, !PT ;  /* 0x000000871c1c8812 */ /* 0x000fe400078e3cff */
[----:B------:R-:W-:Y:S02]  /*64a0*/  SHF.L.W.U32.HI R27, R19, 0x4, R18 ;  /* 0x00000004131b7819 */ /* 0x000fe40000010e12 */
[----:B------:R-:W-:Y:S02]  /*64b0*/  SHF.L.U64.HI R29, R26, 0x4, R19 ;  /* 0x000000041a1d7819 */ /* 0x000fe40000010213 */
[----:B------:R-:W-:Y:S02]  /*64c0*/  LOP3.LUT R28, R28, R17, RZ, 0x3c, !PT ;  /* 0x000000111c1c7212 */ /* 0x000fe400078e3cff */
[----:B------:R-:W5:Y:S01]  /*64d0*/  LDL.128 R16, [R16] ;  /* 0x0000000010107983 */ /* 0x000f620000100c00 */
[----:B--2---:R-:W-:Y:S02]  /*64e0*/  LOP3.LUT R25, R15, R25, RZ, 0x3c, !PT ;  /* 0x000000190f197212 */ /* 0x004fe400078e3cff */
[----:B------:R-:W-:-:S02]  /*64f0*/  LOP3.LUT R28, R28, R12, RZ, 0x3c, !PT ;  /* 0x0000000c1c1c7212 */ /* 0x000fc400078e3cff */
[--C-:B------:R-:W-:Y:S02]  /*6500*/  SHF.R.U32.HI R12, RZ, 0x1c, R25.reuse ;  /* 0x0000001cff0c7819 */ /* 0x100fe40000011619 */
[----:B------:R-:W-:Y:S02]  /*6510*/  LOP3.LUT R14, R14, R27, RZ, 0x3c, !PT ;  /* 0x0000001b0e0e7212 */ /* 0x000fe400078e3cff */
[----:B------:R-:W-:Y:S02]  /*6520*/  LOP3.LUT R29, R29, R13, RZ, 0x3c, !PT ;  /* 0x0000000d1d1d7212 */ /* 0x000fe400078e3cff */
[----:B------:R-:W-:Y:S02]  /*6530*/  R2P PR, R12, 0xe ;  /* 0x0000000e0c007804 */ /* 0x000fe40000000000 */
[----:B------:R-:W-:Y:S02]  /*6540*/  SHF.L.W.U32.HI R13, R29, 0x4, R14 ;  /* 0x000000041d0d7819 */ /* 0x000fe40000010e0e */
[----:B------:R-:W-:-:S02]  /*6550*/  SHF.L.W.U32.HI R25, R14, 0x4, R25 ;  /* 0x000000040e197819 */ /* 0x000fc40000010e19 */
[----:B---3--:R-:W-:Y:S02]  /*6560*/  LOP3.LUT R6, R6, R13, RZ, 0x3c, !PT ;  /* 0x0000000d06067212 */ /* 0x008fe400078e3cff */
[----:B------:R-:W-:Y:S02]  /*6570*/  LOP3.LUT R13, R12, 0x1, RZ, 0xc0, !PT ;  /* 0x000000010c0d7812 */ /* 0x000fe400078ec0ff */
[----:B------:R-:W-:Y:S02]  /*6580*/  SEL R12, RZ, 0x438, !P3 ;  /* 0x00000438ff0c7807 */ /* 0x000fe40005800000 */
[----:B------:R-:W-:Y:S02]  /*6590*/  LOP3.LUT R7, R7, R25, RZ, 0x3c, !PT ;  /* 0x0000001907077212 */ /* 0x000fe400078e3cff */
[----:B------:R-:W-:Y:S02]  /*65a0*/  ISETP.NE.U32.AND P0, PT, R13, 0x1, PT ;  /* 0x000000010d00780c */ /* 0x000fe40003f05070 */
[----:B------:R-:W-:-:S02]  /*65b0*/  @P2 LOP3.LUT R12, R12, 0x21c, RZ, 0x3c, !PT ;  /* 0x0000021c0c0c2812 */ /* 0x000fc400078e3cff */
[--C-:B------:R-:W-:Y:S02]  /*65c0*/  SHF.R.U32.HI R13, RZ, 0x1c, R7.reuse ;  /* 0x0000001cff0d7819 */ /* 0x100fe40000011607 */
[----:B------:R-:W-:Y:S02]  /*65d0*/  ISETP.NE.U32.AND.EX P0, PT, RZ, RZ, PT, P0 ;  /* 0x000000ffff00720c */ /* 0x000fe40003f05100 */
[----:B------:R-:W-:Y:S02]  /*65e0*/  @P1 LOP3.LUT R12, R12, 0x10e, RZ, 0x3c, !PT ;  /* 0x0000010e0c0c1812 */ /* 0x000fe400078e3cff */
[C---:B------:R-:W-:Y:S02]  /*65f0*/  R2P PR, R13.reuse, 0xe ;  /* 0x0000000e0d007804 */ /* 0x040fe40000000000 */
[----:B------:R-:W-:Y:S02]  /*6600*/  LOP3.LUT R13, R13, 0x1, RZ, 0xc0, !PT ;  /* 0x000000010d0d7812 */ /* 0x000fe400078ec0ff */
[----:B------:R-:W-:-:S02]  /*6610*/  SHF.L.W.U32.HI R7, R6, 0x4, R7 ;  /* 0x0000000406077819 */ /* 0x000fc40000010e07 */
[----:B------:R-:W-:Y:S02]  /*6620*/  ISETP.NE.U32.AND P4, PT, R13, 0x1, PT ;  /* 0x000000010d00780c */ /* 0x000fe40003f85070 */
[----:B------:R-:W-:Y:S01]  /*6630*/  SEL R13, RZ, 0x438, !P3 ;  /* 0x00000438ff0d7807 */ /* 0x000fe20005800000 */
[----:B------:R-:W-:Y:S01]  /*6640*/  IMAD.SHL.U32 R15, R28, 0x10, RZ ;  /* 0x000000101c0f7824 */ /* 0x000fe200078e00ff */
[----:B----4-:R-:W-:Y:S02]  /*6650*/  LOP3.LUT R7, R11, R7, RZ, 0x3c, !PT ;  /* 0x000000070b077212 */ /* 0x010fe400078e3cff */
[----:B------:R-:W-:Y:S02]  /*6660*/  @!P0 LOP3.LUT R12, R12, 0x87, RZ, 0x3c, !PT ;  /* 0x000000870c0c8812 */ /* 0x000fe400078e3cff */
[----:B------:R-:W-:Y:S02]  /*6670*/  ISETP.NE.U32.AND.EX P0, PT, RZ, RZ, PT, P4 ;  /* 0x000000ffff00720c */ /* 0x000fe40003f05140 */
[----:B------:R-:W-:-:S02]  /*6680*/  @P2 LOP3.LUT R13, R13, 0x21c, RZ, 0x3c, !PT ;  /* 0x0000021c0d0d2812 */ /* 0x000fc400078e3cff */
[----:B------:R-:W-:Y:S02]  /*6690*/  SHF.R.U32.HI R11, RZ, 0x1c, R7 ;  /* 0x0000001cff0b7819 */ /* 0x000fe40000011607 */
[----:B------:R-:W-:Y:S02]  /*66a0*/  LOP3.LUT R15, R12, R15, RZ, 0x3c, !PT ;  /* 0x0000000f0c0f7212 */ /* 0x000fe400078e3cff */
[----:B------:R-:W-:Y:S02]  /*66b0*/  @P1 LOP3.LUT R13, R13, 0x10e, RZ, 0x3c, !PT ;  /* 0x0000010e0d0d1812 */ /* 0x000fe400078e3cff */
[C---:B------:R-:W-:Y:S02]  /*66c0*/  R2P PR, R11.reuse, 0xe ;  /* 0x0000000e0b007804 */ /* 0x040fe40000000000 */
[----:B------:R-:W-:Y:S02]  /*66d0*/  LOP3.LUT R11, R11, 0x1, RZ, 0xc0, !PT ;  /* 0x000000010b0b7812 */ /* 0x000fe400078ec0ff */
[----:B------:R-:W-:-:S02]  /*66e0*/  LOP3.LUT R14, R15, R4, RZ, 0x3c, !PT ;  /* 0x000000040f0e7212 */ /* 0x000fc400078e3cff */
[----:B------:R-:W-:Y:S02]  /*66f0*/  ISETP.NE.U32.AND P4, PT, R11, 0x1, PT ;  /* 0x000000010b00780c */ /* 0x000fe40003f85070 */
[----:B------:R-:W-:Y:S01]  /*6700*/  SHF.L.U64.HI R29, R28, 0x4, R29 ;  /* 0x000000041c1d7819 */ /* 0x000fe2000001021d */
[----:B------:R-:W-:Y:S01]  /*6710*/  IMAD.SHL.U32 R12, R14, 0x10, RZ ;  /* 0x000000100e0c7824 */ /* 0x000fe200078e00ff */
[----:B------:R-:W-:Y:S02]  /*6720*/  @!P0 LOP3.LUT R13, R13, 0x87, RZ, 0x3c, !PT ;  /* 0x000000870d0d8812 */ /* 0x000fe400078e3cff */
[----:B------:R-:W-:Y:S02]  /*6730*/  ISETP.NE.U32.AND.EX P0, PT, RZ, RZ, PT, P4 ;  /* 0x000000ffff00720c */ /* 0x000fe40003f05140 */
[----:B------:R-:W-:Y:S02]  /*6740*/  SEL R4, RZ, 0x438, !P3 ;  /* 0x00000438ff047807 */ /* 0x000fe40005800000 */
[----:B------:R-:W-:-:S02]  /*6750*/  LOP3.LUT R29, R29, R5, RZ, 0x3c, !PT ;  /* 0x000000051d1d7212 */ /* 0x000fc400078e3cff */
[----:B------:R-:W-:Y:S02]  /*6760*/  LOP3.LUT R13, R13, R12, RZ, 0x3c, !PT ;  /* 0x0000000c0d0d7212 */ /* 0x000fe400078e3cff */
[----:B------:R-:W-:Y:S02]  /*6770*/  @P2 LOP3.LUT R4, R4, 0x21c, RZ, 0x3c, !PT ;  /* 0x0000021c04042812 */ /* 0x000fe400078e3cff */
[----:B------:R-:W-:Y:S02]  /*6780*/  SHF.L.W.U32.HI R5, R29, 0x4, R6 ;  /* 0x000000041d057819 */ /* 0x000fe40000010e06 */
[----:B------:R-:W-:Y:S02]  /*6790*/  SHF.L.U64.HI R11, R14, 0x4, R29 ;  /* 0x000000040e0b7819 */ /* 0x000fe4000001021d */
[----:B------:R-:W-:Y:S02]  /*67a0*/  LOP3.LUT R6, R13, R8, RZ, 0x3c, !PT ;  /* 0x000000080d067212 */ /* 0x000fe400078e3cff */
[----:B------:R-:W-:-:S02]  /*67b0*/  @P1 LOP3.LUT R4, R4, 0x10e, RZ, 0x3c, !PT ;  /* 0x0000010e04041812 */ /* 0x000fc400078e3cff */
[----:B------:R-:W-:Y:S01]  /*67c0*/  LOP3.LUT R11, R11, R9, RZ, 0x3c, !PT ;  /* 0x000000090b0b7212 */ /* 0x000fe200078e3cff */
[----:B------:R-:W-:Y:S01]  /*67d0*/  IMAD.SHL.U32 R9, R6, 0x10, RZ ;  /* 0x0000001006097824 */ /* 0x000fe200078e00ff */
[----:B------:R-:W-:Y:S02]  /*67e0*/  LOP3.LUT R10, R10, R5, RZ, 0x3c, !PT ;  /* 0x000000050a0a7212 */ /* 0x000fe400078e3cff */
[----:B------:R-:W-:Y:S02]  /*67f0*/  @!P0 LOP3.LUT R4, R4, 0x87, RZ, 0x3c, !PT ;  /* 0x0000008704048812 */ /* 0x000fe400078e3cff */
[----:B------:R-:W-:Y:S02]  /*6800*/  SHF.L.W.U32.HI R7, R10, 0x4, R7 ;  /* 0x000000040a077819 */ /* 0x000fe40000010e07 */
[----:B------:R-:W-:Y:S02]  /*6810*/  SHF.L.W.U32.HI R5, R11, 0x4, R10 ;  /* 0x000000040b057819 */ /* 0x000fe40000010e0a */
[----:B------:R-:W-:-:S02]  /*6820*/  SHF.L.U64.HI R6, R6, 0x4, R11 ;  /* 0x0000000406067819 */ /* 0x000fc4000001020b */
[----:B------:R-:W-:Y:S02]  /*6830*/  LOP3.LUT R9, R4, R9, RZ, 0x3c, !PT ;  /* 0x0000000904097212 */ /* 0x000fe400078e3cff */
[----:B-----5:R-:W-:Y:S02]  /*6840*/  LOP3.LUT R2, R2, R19, R7, 0x96, !PT ;  /* 0x0000001302027212 */ /* 0x020fe400078e9607 */
[----:B------:R-:W-:Y:S02]  /*6850*/  LOP3.LUT R0, R0, R18, R5, 0x96, !PT ;  /* 0x0000001200007212 */ /* 0x000fe400078e9605 */
[----:B------:R-:W-:Y:S02]  /*6860*/  LOP3.LUT R3, R3, R6, R17, 0x96, !PT ;  /* 0x0000000603037212 */ /* 0x000fe400078e9611 */
[----:B------:R-:W-:-:S07]  /*6870*/  LOP3.LUT R24, R24, R9, R16, 0x96, !PT ;  /* 0x0000000918187212 */ /* 0x000fce00078e9610 */
.L_x_3:
[----:B------:R-:W-:Y:S05]  /*6880*/  BSYNC.RECONVERGENT B0 ;  /* 0x0000000000007941 */ /* 0x000fea0003800200 */
.L_x_2:
[----:B------:R-:W0:Y:S01]  /*6890*/  S2R R4, SR_TID.X ;  /* 0x0000000000047919 */ /* 0x000e220000002100 */
[----:B------:R-:W-:Y:S01]  /*68a0*/  USHF.L.U32 UR8, UR6, 0xc, URZ ;  /* 0x0000000c06087899 */ /* 0x000fe200080006ff */
[----:B------:R-:W-:Y:S05]  /*68b0*/  BSSY.RECONVERGENT B0, `(.L_x_4) ;  /* 0x0000339000007945 */ /* 0x000fea0003800200 */
[----:B0-----:R-:W-:-:S05]  /*68c0*/  LOP3.LUT R4, R4, UR8, RZ, 0xfc, !PT ;  /* 0x0000000804047c12 */ /* 0x001fca000f8efcff */
[----:B------:R-:W-:-:S05]  /*68d0*/  VIADD R4, R4, 0x200 ;  /* 0x0000020004047836 */ /* 0x000fca0000000000 */
[----:B------:R-:W-:-:S13]  /*68e0*/  ISETP.GE.AND P0, PT, R4, UR7, PT ;  /* 0x0000000704007c0c */ /* 0x000fda000bf06270 */
        /* <DEDUP_REMOVED lines=60> */
[----:B------:R-:W-:Y:S01]  /*6cb0*/  @!P0 LOP3.LUT R18, R18, 0x87, RZ, 0x3c, !PT ;  /* 0x0000008712128812 */ /* 0x000fe200078e3cff */
[----:B0-----:R-:W-:Y:S02]  /*6cc0*/  IMAD.MOV.U32 R9, RZ, RZ, R26 ;  /* 0x000000ffff097224 */ /* 0x001fe400078e001a */
[----:B------:R-:W2:Y:S01]  /*6cd0*/  LDG.E.64.CONSTANT R26, desc[UR4][R20.64+0x2008] ;  /* 0x00200804141a7981 */ /* 0x000ea2000c1e9b00 */
        /* <DEDUP_REMOVED lines=8> */
[----:B------:R0:W-:Y:S02]  /*6d60*/  STL.128 [R1+0x60], R8 ;  /* 0x0000600801007387 */ /* 0x0001e40000100c00 */
[----:B0-----:R-:W-:Y:S01]  /*6d70*/  IMAD.SHL.U32 R8, R18, 0x2, RZ ;  /* 0x0000000212087824 */ /* 0x001fe200078e00ff */
[----:B------:R-:W-:Y:S02]  /*6d80*/  SHF.L.W.U32.HI R11, R25, 0x1, R17 ;  /* 0x00000001190b7819 */ /* 0x000fe40000010e11 */
[----:B------:R-:W-:Y:S02]  /*6d90*/  SHF.L.W.U32.HI R10, R15, 0x1, R25 ;  /* 0x000000010f0a7819 */ /* 0x000fe40000010e19 */
[----:B------:R-:W-:Y:S02]  /*6da0*/  @!P1 LOP3.LUT R8, R8, 0x87, RZ, 0x3c, !PT ;  /* 0x0000008708089812 */ /* 0x000fe400078e3cff */
[----:B------:R-:W-:Y:S02]  /*6db0*/  SHF.L.U64.HI R9, R18, 0x1, R15 ;  /* 0x0000000112097819 */ /* 0x000fe4000001020f */
[----:B------:R-:W-:-:S02]  /*6dc0*/  LOP3.LUT R29, R7, R11, RZ, 0x3c, !PT ;  /* 0x0000000b071d7212 */ /* 0x000fc400078e3cff */
[----:B------:R-:W-:Y:S01]  /*6dd0*/  LOP3.LUT R16, R6, R10, RZ, 0x3c, !PT ;  /* 0x0000000a06107212 */ /* 0x000fe200078e3cff */
[----:B------:R0:W-:Y:S01]  /*6de0*/  STL.128 [R1+0xc0], R8 ;  /* 0x0000c00801007387 */ /* 0x0001e20000100c00 */
[----:B------:R-:W-:Y:S02]  /*6df0*/  LOP3.LUT R28, R4, R8, RZ, 0x3c, !PT ;  /* 0x00000008041c7212 */ /* 0x000fe400078e3cff */
[----:B------:R-:W-:Y:S02]  /*6e00*/  LOP3.LUT R25, R6, R25, RZ, 0x3c, !PT ;  /* 0x0000001906197212 */ /* 0x000fe400078e3cff */
[----:B------:R-:W-:Y:S02]  /*6e10*/  LOP3.LUT R17, R7, R17, RZ, 0x3c, !PT ;  /* 0x0000001107117212 */ /* 0x000fe400078e3cff */
[----:B------:R-:W-:Y:S02]  /*6e20*/  LOP3.LUT R15, R5, R15, RZ, 0x3c, !PT ;  /* 0x0000000f050f7212 */ /* 0x000fe400078e3cff */
[----:B------:R-:W-:-:S02]  /*6e30*/  LOP3.LUT R18, R4, R18, RZ, 0x3c, !PT ;  /* 0x0000001204127212 */ /* 0x000fc400078e3cff */
[----:B------:R-:W-:Y:S02]  /*6e40*/  ISETP.GE.AND P0, PT, R13, RZ, PT ;  /* 0x000000ff0d00720c */ /* 0x000fe40003f06270 */
[----:B0-----:R-:W-:Y:S01]  /*6e50*/  LOP3.LUT R9, R5, R9, RZ, 0x3c, !PT ;  /* 0x0000000905097212 */ /* 0x001fe200078e3cff */
[----:B------:R-:W-:Y:S02]  /*6e60*/  IMAD.MOV.U32 R10, RZ, RZ, R16 ;  /* 0x000000ffff0a7224 */ /* 0x000fe400078e0010 */
        /* <DEDUP_REMOVED lines=733> */
.L_x_5:
[----:B------:R-:W-:Y:S05]  /*9c40*/  BSYNC.RECONVERGENT B0 ;  /* 0x0000000000007941 */ /* 0x000fea0003800200 */
.L_x_4:
        /* <DEDUP_REMOVED lines=827> */
.L_x_7:
[----:B------:R-:W-:Y:S05]  /*d000*/  BSYNC.RECONVERGENT B0 ;  /* 0x0000000000007941 */ /* 0x000fea0003800200 */
.L_x_6:
        /* <DEDUP_REMOVED lines=827> */
.L_x_9:
[----:B------:R-:W-:Y:S05]  /*103c0*/  BSYNC.RECONVERGENT B0 ;  /* 0x0000000000007941 */ /* 0x000fea0003800200 */
.L_x_8:
        /* <DEDUP_REMOVED lines=827> */
.L_x_11:
[----:B------:R-:W-:Y:S05]  /*13780*/  BSYNC.RECONVERGENT B0 ;  /* 0x0000000000007941 */ /* 0x000fea0003800200 */
.L_x_10:
        /* <DEDUP_REMOVED lines=827> */
.L_x_13:
[----:B------:R-:W-:Y:S05]  /*16b40*/  BSYNC.RECONVERGENT B0 ;  /* 0x0000000000007941 */ /* 0x000fea0003800200 */
.L_x_12:
        /* <DEDUP_REMOVED lines=827> */
.L_x_15:
[----:B------:R-:W-:Y:S05]  /*19f00*/  BSYNC.RECONVERGENT B0 ;  /* 0x0000000000007941 */ /* 0x000fea0003800200 */
.L_x_14:
        /* <DEDUP_REMOVED lines=827> */
.L_x_17:
[----:B------:R-:W-:Y:S05]  /*1d2c0*/  BSYNC.RECONVERGENT B0 ;  /* 0x0000000000007941 */ /* 0x000fea0003800200 */
.L_x_16:
        /* <DEDUP_REMOVED lines=827> */
.L_x_19:
[----:B------:R-:W-:Y:S05]  /*20680*/  BSYNC.RECONVERGENT B0 ;  /* 0x0000000000007941 */ /* 0x000fea0003800200 */
.L_x_18:
        /* <DEDUP_REMOVED lines=827> */
.L_x_21:
[----:B------:R-:W-:Y:S05]  /*23a40*/  BSYNC.RECONVERGENT B0 ;  /* 0x0000000000007941 */ /* 0x000fea0003800200 */
.L_x_20:
        /* <DEDUP_REMOVED lines=827> */
.L_x_23:
[----:B------:R-:W-:Y:S05]  /*26e00*/  BSYNC.RECONVERGENT B0 ;  /* 0x0000000000007941 */ /* 0x000fea0003800200 */
.L_x_22:
        /* <DEDUP_REMOVED lines=827> */
.L_x_25:
[----:B------:R-:W-:Y:S05]  /*2a1c0*/  BSYNC.RECONVERGENT B0 ;  /* 0x0000000000007941 */ /* 0x000fea0003800200 */
.L_x_24:
        /* <DEDUP_REMOVED lines=827> */
.L_x_27:
[----:B------:R-:W-:Y:S05]  /*2d580*/  BSYNC.RECONVERGENT B0 ;  /* 0x0000000000007941 */ /* 0x000fea0003800200 */
.L_x_26:
        /* <DEDUP_REMOVED lines=827> */
.L_x_29:
[----:B------:R-:W-:Y:S05]  /*30940*/  BSYNC.RECONVERGENT B0 ;  /* 0x0000000000007941 */ /* 0x000fea0003800200 */
.L_x_28:
[----:B------:R-:W0:Y:S01]  /*30950*/  S2R R5, SR_TID.X ;  /* 0x0000000000057919 */ /* 0x000e220000002100 */
[----:B------:R-:W-:Y:S01]  /*30960*/  USHF.L.U32 UR8, UR6, 0xc, URZ ;  /* 0x0000000c06087899 */ /* 0x000fe200080006ff */
[----:B------:R-:W-:Y:S05]  /*30970*/  BSSY.RECONVERGENT B0, `(.L_x_30) ;  /* 0x000033f000007945 */ /* 0x000fea0003800200 */
[C---:B0-----:R-:W-:Y:S02]  /*30980*/  LOP3.LUT R4, R5.reuse, UR8, RZ, 0xfc, !PT ;  /* 0x0000000805047c12 */ /* 0x041fe4000f8efcff */
[----:B------:R-:W-:-:S03]  /*30990*/  LOP3.LUT P4, RZ, R5, UR6, RZ, 0xfc, !PT ;  /* 0x0000000605ff7c12 */ /* 0x000fc6000f88fcff */
[----:B------:R-:W-:-:S05]  /*309a0*/  VIADD R4, R4, 0xf00 ;  /* 0x00000f0004047836 */ /* 0x000fca0000000000 */
[----:B------:R-:W-:-:S13]  /*309b0*/  ISETP.GE.AND P0, PT, R4, UR7, PT ;  /* 0x0000000704007c0c */ /* 0x000fda000bf06270 */
[----:B------:R-:W-:Y:S05]  /*309c0*/  @P0 BRA `(.L_x_31) ;  /* 0x0000003000e40947 */ /* 0x000fea0003800000 */
[----:B------:R-:W2:Y:S04]  /*309d0*/  LDG.E.64.CONSTANT R6, desc[UR4][R22.64+0xf008] ;  /* 0x00f0080416067981 */ /* 0x000ea8000c1e9b00 */
[----:B------:R-:W3:Y:S04]  /*309e0*/  LDG.E.64.CONSTANT R4, desc[UR4][R22.64+0xf000] ;  /* 0x00f0000416047981 */ /* 0x000ee8000c1e9b00 */
[----:B------:R-:W4:Y:S04]  /*309f0*/  LDG.E.64.CONSTANT R22, desc[UR4][R20.64+0xf008] ;  /* 0x00f0080414167981 */ /* 0x000f28000c1e9b00 */
[----:B------:R-:W-:Y:S04]  /*30a00*/  STL.128 [R1], RZ ;  /* 0x000000ff01007387 */ /* 0x000fe80000100c00 */
[----:B------:R-:W5:Y:S01]  /*30a10*/  LDG.E.64.CONSTANT R20, desc[UR4][R20.64+0xf000] ;  /* 0x00f0000414147981 */ /* 0x000f62000c1e9b00 */
        /* <DEDUP_REMOVED lines=26> */
[C---:B------:R-:W-:Y:S02]  /*30bc0*/  LOP3.LUT R19, R6.reuse, R19, RZ, 0x3c, !PT ;  /* 0x0000001306137212 */ /* 0x040fe400078e3cff */
[----:B------:R-:W-:Y:S01]  /*30bd0*/  LOP3.LUT R12, R5, R12, RZ, 0x3c, !PT ;  /* 0x0000000c050c7212 */ /* 0x000fe200078e3cff */
        /* <DEDUP_REMOVED lines=20> */
[----:B------:R-:W-:Y:S02]  /*30d20*/  IMAD.MOV.U32 R8, RZ, RZ, R26 ;  /* 0x000000ffff087224 */ /* 0x000fe400078e001a */
[----:B------:R-:W-:-:S05]  /*30d30*/  IMAD.MOV.U32 R9, RZ, RZ, R25 ;  /* 0x000000ffff097224 */ /* 0x000fca00078e0019 */
[----:B------:R0:W-:Y:S02]  /*30d40*/  STL.128 [R1+0x50], R8 ;  /* 0x0000500801007387 */ /* 0x0001e40000100c00 */
[----:B0-----:R-:W-:Y:S01]  /*30d50*/  LOP3.LUT R8, R4, R13, RZ, 0x3c, !PT ;  /* 0x0000000d04087212 */ /* 0x001fe200078e3cff */
[--C-:B------:R-:W-:Y:S01]  /*30d60*/  IMAD.MOV.U32 R11, RZ, RZ, R18.reuse ;  /* 0x000000ffff0b7224 */ /* 0x100fe200078e0012 */
[----:B------:R-:W-:Y:S01]  /*30d70*/  SHF.L.W.U32.HI R18, R19, 0x1, R18 ;  /* 0x0000000113127819 */ /* 0x000fe20000010e12 */
[--C-:B------:R-:W-:Y:S01]  /*30d80*/  IMAD.MOV.U32 R10, RZ, RZ, R19.reuse ;  /* 0x000000ffff0a7224 */ /* 0x100fe200078e0013 */
[----:B------:R-:W-:Y:S01]  /*30d90*/  SHF.L.W.U32.HI R19, R12, 0x1, R19 ;  /* 0x000000010c137819 */ /* 0x000fe20000010e13 */
[----:B------:R-:W-:Y:S01]  /*30da0*/  IMAD.SHL.U32 R13, R8, 0x2, RZ ;  /* 0x00000002080d7824 */ /* 0x000fe200078e00ff */
[----:B------:R-:W-:Y:S01]  /*30db0*/  ISETP.GE.AND P1, PT, R18, RZ, PT ;  /* 0x000000ff1200720c */ /* 0x000fe20003f26270 */
[--C-:B------:R-:W-:Y:S01]  /*30dc0*/  IMAD.MOV.U32 R9, RZ, RZ, R12.reuse ;  /* 0x000000ffff097224 */ /* 0x100fe200078e000c */
[----:B------:R-:W-:-:S02]  /*30dd0*/  SHF.L.U64.HI R12, R8, 0x1, R12 ;  /* 0x00000001080c7819 */ /* 0x000fc4000001020c */
[----:B------:R-:W-:Y:S02]  /*30de0*/  @!P0 LOP3.LUT R13, R13, 0x87, RZ, 0x3c, !PT ;  /* 0x000000870d0d8812 */ /* 0x000fe400078e3cff */
[----:B------:R-:W-:Y:S01]  /*30df0*/  ISETP.GE.AND P0, PT, R27, RZ, PT ;  /* 0x000000ff1b00720c */ /* 0x000fe20003f06270 */
[----:B------:R0:W-:Y:S01]  /*30e00*/  STL.128 [R1+0x30], R8 ;  /* 0x0000300801007387 */ /* 0x0001e20000100c00 */
[----:B------:R-:W-:Y:S02]  /*30e10*/  SHF.L.W.U32.HI R27, R28, 0x1, R27 ;  /* 0x000000011c1b7819 */ /* 0x000fe40000010e1b */
[----:B------:R-:W-:Y:S02]  /*30e20*/  SHF.L.W.U32.HI R28, R25, 0x1, R28 ;  /* 0x00000001191c7819 */ /* 0x000fe40000010e1c */
[C---:B------:R-:W-:Y:S01]  /*30e30*/  SHF.L.U64.HI R25, R26.reuse, 0x1, R25 ;  /* 0x000000011a197819 */ /* 0x040fe20000010219 */
[----:B------:R-:W-:-:S06]  /*30e40*/  IMAD.SHL.U32 R26, R26, 0x2, RZ ;  /* 0x000000021a1a7824 */ /* 0x000fcc00078e00ff */
[----:B------:R-:W-:Y:S01]  /*30e50*/  @!P0 LOP3.LUT R26, R26, 0x87, RZ, 0x3c, !PT ;  /* 0x000000871a1a8812 */ /* 0x000fe200078e3cff */
[----:B0-----:R-:W-:Y:S02]  /*30e60*/  IMAD.MOV.U32 R10, RZ, RZ, R19 ;  /* 0x000000ffff0a7224 */ /* 0x001fe400078e0013 */
[----:B------:R-:W-:Y:S02]  /*30e70*/  IMAD.MOV.U32 R11, RZ, RZ, R18 ;  /* 0x000000ffff0b7224 */ /* 0x000fe400078e0012 */
[----:B------:R-:W-:Y:S02]  /*30e80*/  IMAD.MOV.U32 R8, RZ, RZ, R13 ;  /* 0x000000ffff087224 */ /* 0x000fe400078e000d */
[----:B------:R-:W-:-:S05]  /*30e90*/  IMAD.MOV.U32 R9, RZ, RZ, R12 ;  /* 0x000000ffff097224 */ /* 0x000fca00078e000c */
[----:B------:R0:W-:Y:S02]  /*30ea0*/  STL.128 [R1+0x60], R8 ;  /* 0x0000600801007387 */ /* 0x0001e40000100c00 */
[----:B0-----:R-:W-:Y:S01]  /*30eb0*/  IMAD.MOV.U32 R10, RZ, RZ, R17 ;  /* 0x000000ffff0a7224 */ /* 0x001fe200078e0011 */
[----:B------:R-:W-:Y:S01]  /*30ec0*/  SHF.L.W.U32.HI R17, R12, 0x1, R19 ;  /* 0x000000010c117819 */ /* 0x000fe20000010e13 */
[----:B------:R-:W-:Y:S01]  /*30ed0*/  IMAD.MOV.U32 R11, RZ, RZ, R16 ;  /* 0x000000ffff0b7224 */ /* 0x000fe200078e0010 */
[----:B------:R-:W-:Y:S01]  /*30ee0*/  SHF.L.W.U32.HI R16, R19, 0x1, R18 ;  /* 0x0000000113107819 */ /* 0x000fe20000010e12 */
[----:B------:R-:W-:Y:S01]  /*30ef0*/  IMAD.MOV.U32 R8, RZ, RZ, R15 ;  /* 0x000000ffff087224 */ /* 0x000fe200078e000f */
[----:B------:R-:W-:Y:S01]  /*30f00*/  LOP3.LUT R19, R6, R19, RZ, 0x3c, !PT ;  /* 0x0000001306137212 */ /* 0x000fe200078e3cff */
[----:B------:R-:W-:Y:S01]  /*30f10*/  IMAD.MOV.U32 R9, RZ, RZ, R14 ;  /* 0x000000ffff097224 */ /* 0x000fe200078e000e */
[C---:B------:R-:W-:Y:S01]  /*30f20*/  SHF.L.U64.HI R14, R13.reuse, 0x1, R12 ;  /* 0x000000010d0e7819 */ /* 0x040fe2000001020c */
[----:B------:R-:W-:Y:S01]  /*30f30*/  IMAD.SHL.U32 R15, R13, 0x2, RZ ;  /* 0x000000020d0f7824 */ /* 0x000fe200078e00ff */
[----:B------:R-:W-:-:S02]  /*30f40*/  LOP3.LUT R13, R4, R13, RZ, 0x3c, !PT ;  /* 0x0000000d040d7212 */ /* 0x000fc400078e3cff */
[----:B------:R0:W-:Y:S02]  /*30f50*/  STL.128 [R1+0x90], R8 ;  /* 0x0000900801007387 */ /* 0x0001e40000100c00 */
[----:B------:R-:W-:Y:S01]  /*30f60*/  @!P1 LOP3.LUT R15, R15, 0x87, RZ, 0x3c, !PT ;  /* 0x000000870f0f9812 */ /* 0x000fe200078e3cff */
        /* <DEDUP_REMOVED lines=11> */
[----:B------:R-:W-:Y:S02]  /*31020*/  IMAD.MOV.U32 R11, RZ, RZ, R16 ;  /* 0x000000ffff0b7224 */ /* 0x000fe400078e0010 */
[----:B------:R-:W-:Y:S01]  /*31030*/  IMAD.MOV.U32 R8, RZ, RZ, R15 ;  /* 0x000000ffff087224 */ /* 0x000fe200078e000f */
[----:B------:R-:W-:Y:S01]  /*31040*/  LOP3.LUT R15, R4, R15, RZ, 0x3c, !PT ;  /* 0x0000000f040f7212 */ /* 0x000fe200078e3cff */
[----:B------:R-:W-:-:S05]  /*31050*/  IMAD.MOV.U32 R9, RZ, RZ, R14 ;  /* 0x000000ffff097224 */ /* 0x000fca00078e000e */
[----:B------:R0:W-:Y:S02]  /*31060*/  STL.128 [R1+0xc0], R8 ;  /* 0x0000c00801007387 */ /* 0x0001e40000100c00 */
[----:B0-----:R-:W-:Y:S01]  /*31070*/  LOP3.LUT R11, R7, R18, RZ, 0x3c, !PT ;  /* 0x00000012070b7212 */ /* 0x001fe200078e3cff */
[----:B------:R-:W-:Y:S01]  /*31080*/  IMAD.MOV.U32 R10, RZ, RZ, R19 ;  /* 0x000000ffff0a7224 */ /* 0x000fe200078e0013 */
[----:B------:R-:W-:Y:S01]  /*31090*/  LOP3.LUT R9, R5, R12, RZ, 0x3c, !PT ;  /* 0x0000000c05097212 */ /* 0x000fe200078e3cff */
[----:B------:R-:W-:Y:S01]  /*310a0*/  IMAD.MOV.U32 R8, RZ, RZ, R13 ;  /* 0x000000ffff087224 */ /* 0x000fe200078e000d */
[----:B------:R-:W-:Y:S02]  /*310b0*/  ISETP.GE.AND P0, PT, R11, RZ, PT ;  /* 0x000000ff0b00720c */ /* 0x000fe40003f06270 */
[----:B------:R-:W-:Y:S02]  /*310c0*/  LOP3.LUT R18, R7, R16, RZ, 0x3c, !PT ;  /* 0x0000001007127212 */ /* 0x000fe400078e3cff */
[----:B------:R0:W-:Y:S01]  /*310d0*/  STL.128 [R1+0x70], R8 ;  /* 0x0000700801007387 */ /* 0x0001e20000100c00 */
[----:B------:R-:W-:-:S02]  /*310e0*/  SHF.L.W.U32.HI R16, R9, 0x1, R19 ;  /* 0x0000000109107819 */ /* 0x000fc40000010e13 */
[----:B------:R-:W-:Y:S02]  /*310f0*/  SHF.L.W.U32.HI R12, R19, 0x1, R11 ;  /* 0x00000001130c7819 */ /* 0x000fe40000010e0b */
[----:B------:R-:W-:Y:S02]  /*31100*/  LOP3.LUT R19, R5, R14, RZ, 0x3c, !PT ;  /* 0x0000000e05137212 */ /* 0x000fe400078e3cff */
[C---:B0-----:R-:W-:Y:S01]  /*31110*/  SHF.L.U64.HI R10, R13.reuse, 0x1, R9 ;  /* 0x000000010d0a7819 */ /* 0x041fe20000010209 */
[----:B------:R-:W-:Y:S01]  /*31120*/  IMAD.SHL.U32 R9, R13, 0x2, RZ ;  /* 0x000000020d097824 */ /* 0x000fe200078e00ff */
[----:B------:R-:W-:Y:S01]  /*31130*/  LOP3.LUT R8, R7, R12, RZ, 0x3c, !PT ;  /* 0x0000000c07087212 */ /* 0x000fe200078e3cff */
[----:B------:R-:W-:Y:S01]  /*31140*/  IMAD.MOV.U32 R7, RZ, RZ, R27 ;  /* 0x000000ffff077224 */ /* 0x000fe200078e001b */
[----:B------:R-:W-:Y:S01]  /*31150*/  LOP3.LUT R11, R6, R16, RZ, 0x3c, !PT ;  /* 0x00000010060b7212 */ /* 0x000fe200078e3cff */
[----:B------:R-:W-:Y:S01]  /*31160*/  IMAD.MOV.U32 R6, RZ, RZ, R28 ;  /* 0x000000ffff067224 */ /* 0x000fe200078e001c */
[----:B------:R-:W-:-:S02]  /*31170*/  @!P0 LOP3.LUT R9, R9, 0x87, RZ, 0x3c, !PT ;  /* 0x0000008709098812 */ /* 0x000fc400078e3cff */
[----:B------:R-:W-:Y:S01]  /*31180*/  LOP3.LUT R13, R5, R10, RZ, 0x3c, !PT ;  /* 0x0000000a050d7212 */ /* 0x000fe200078e3cff */
[----:B------:R-:W-:Y:S01]  /*31190*/  IMAD.MOV.U32 R5, RZ, RZ, R25 ;  /* 0x000000ffff057224 */ /* 0x000fe200078e0019 */
[----:B------:R-:W-:Y:S01]  /*311a0*/  LOP3.LUT R14, R4, R9, RZ, 0x3c, !PT ;  /* 0x00000009040e7212 */ /* 0x000fe200078e3cff */
[----:B------:R-:W-:Y:S01]  /*311b0*/  IMAD.MOV.U32 R4, RZ, RZ, R26 ;  /* 0x000000ffff047224 */ /* 0x000fe200078e001a */
[----:B----4-:R-:W-:-:S04]  /*311c0*/  SHF.R.U32.HI R25, RZ, 0x18, R23 ;  /* 0x00000018ff197819 */ /* 0x010fc80000011617 */
[----:B------:R0:W-:Y:S02]  /*311d0*/  STL.128 [R1+0xb0], R4 ;  /* 0x0000b00401007387 */ /* 0x0001e40000100c00 */
[----:B0-----:R-:W-:Y:S02]  /*311e0*/  IMAD.MOV.U32 R6, RZ, RZ, R17 ;  /* 0x000000ffff067224 */ /* 0x001fe400078e0011 */
[----:B------:R-:W-:Y:S01]  /*311f0*/  IMAD.MOV.U32 R7, RZ, RZ, R18 ;  /* 0x000000ffff077224 */ /* 0x000fe200078e0012 */
[----:B------:R-:W-:Y:S01]  /*31200*/  LOP3.LUT R18, R25, 0xf0, RZ, 0xc0, !PT ;  /* 0x000000f019127812 */ /* 0x000fe200078ec0ff */
[----:B------:R-:W-:Y:S02]  /*31210*/  IMAD.MOV.U32 R4, RZ, RZ, R15 ;  /* 0x000000ffff047224 */ /* 0x000fe400078e000f */
[----:B------:R-:W-:-:S05]  /*31220*/  IMAD.MOV.U32 R5, RZ, RZ, R19 ;  /* 0x000000ffff057224 */ /* 0x000fca00078e0013 */
[----:B------:R0:W-:Y:S02]  /*31230*/  STL.128 [R1+0xd0], R4 ;  /* 0x0000d00401007387 */ /* 0x0001e40000100c00 */
[----:B0-----:R-:W-:Y:S02]  /*31240*/  IMAD.MOV.U32 R6, RZ, RZ, R16 ;  /* 0x000000ffff067224 */ /* 0x001fe400078e0010 */
[----:B------:R-:W-:Y:S02]  /*31250*/  IMAD.MOV.U32 R7, RZ, RZ, R12 ;  /* 0x000000ffff077224 */ /* 0x000fe400078e000c */
[----:B------:R-:W-:Y:S02]  /*31260*/  IMAD.MOV.U32 R4, RZ, RZ, R9 ;  /* 0x000000ffff047224 */ /* 0x000fe400078e0009 */
[----:B------:R-:W-:Y:S02]  /*31270*/  IMAD.MOV.U32 R5, RZ, RZ, R10 ;  /* 0x000000ffff057224 */ /* 0x000fe400078e000a */
[----:B------:R-:W-:-:S03]  /*31280*/  IMAD.IADD R9, R1, 0x1, R18 ;  /* 0x0000000101097824 */ /* 0x000fc600078e0212 */
[----:B------:R0:W-:Y:S01]  /*31290*/  STL.128 [R1+0xe0], R4 ;  /* 0x0000e00401007387 */ /* 0x0001e20000100c00 */
[----:B------:R-:W-:-:S04]  /*312a0*/  SHF.R.U32.HI R16, RZ, 0x14, R23 ;  /* 0x00000014ff107819 */ /* 0x000fc80000011617 */
[----:B------:R-:W-:Y:S01]  /*312b0*/  LOP3.LUT R16, R16, 0xf0, RZ, 0xc0, !PT ;  /* 0x000000f010107812 */ /* 0x000fe200078ec0ff */
[----:B0-----:R-:W-:Y:S02]  /*312c0*/  IMAD.MOV.U32 R6, RZ, RZ, R11 ;  /* 0x000000ffff067224 */ /* 0x001fe400078e000b */
[----:B------:R-:W-:Y:S02]  /*312d0*/  IMAD.MOV.U32 R7, RZ, RZ, R8 ;  /* 0x000000ffff077224 */ /* 0x000fe400078e0008 */
[----:B------:R-:W-:Y:S02]  /*312e0*/  IMAD.MOV.U32 R4, RZ, RZ, R14 ;  /* 0x000000ffff047224 */ /* 0x000fe400078e000e */
[----:B------:R-:W-:-:S05]  /*312f0*/  IMAD.MOV.U32 R5, RZ, RZ, R13 ;  /* 0x000000ffff057224 */ /* 0x000fca00078e000d */
[----:B------:R0:W-:Y:S04]  /*31300*/  STL.128 [R1+0xf0], R4 ;  /* 0x0000f00401007387 */ /* 0x0001e80000100c00 */
[----:B------:R-:W2:Y:S01]  /*31310*/  LDL.128 R8, [R9] ;  /* 0x0000000009087983 */ /* 0x000ea20000100c00 */
[----:B------:R-:W-:-:S06]  /*31320*/  IMAD.IADD R16, R1, 0x1, R16 ;  /* 0x0000000101107824 */ /* 0x000fcc00078e0210 */
[----:B------:R-:W3:Y:S01]  /*31330*/  LDL.128 R16, [R16] ;  /* 0x0000000010107983 */ /* 0x000ee20000100c00 */
[----:B------:R-:W-:-:S04]  /*31340*/  SHF.R.U32.HI R12, RZ, 0x10, R23 ;  /* 0x00000010ff0c7819 */ /* 0x000fc80000011617 */
[----:B------:R-:W-:-:S05]  /*31350*/  LOP3.LUT R12, R12, 0xf0, RZ, 0xc0, !PT ;  /* 0x000000f00c0c7812 */ /* 0x000fca00078ec0ff */
[----:B------:R-:W-:-:S06]  /*31360*/  IMAD.IADD R12, R1, 0x1, R12 ;  /* 0x00000001010c7824 */ /* 0x000fcc00078e020c */
[----:B------:R-:W4:Y:S01]  /*31370*/  LDL.128 R12, [R12] ;  /* 0x000000000c0c7983 */ /* 0x000f220000100c00 */
[----:B0-----:R-:W-:-:S04]  /*31380*/  SHF.R.U32.HI R4, RZ, 0xc, R23 ;  /* 0x0000000cff047819 */ /* 0x001fc80000011617 */
[----:B------:R-:W-:-:S05]  /*31390*/  LOP3.LUT R4, R4, 0xf0, RZ, 0xc0, !PT ;  /* 0x000000f004047812 */ /* 0x000fca00078ec0ff */
[----:B------:R-:W-:-:S06]  /*313a0*/  IMAD.IADD R4, R1, 0x1, R4 ;  /* 0x0000000101047824 */ /* 0x000fcc00078e0204 */
[----:B------:R-:W5:Y:S01]  /*313b0*/  LDL.128 R4, [R4] ;  /* 0x0000000004047983 */ /* 0x000f620000100c00 */
[--C-:B--2---:R-:W-:Y:S01]  /*313c0*/  SHF.R.U32.HI R25, RZ, 0x1c, R11.reuse ;  /* 0x0000001cff197819 */ /* 0x104fe2000001160b */
[----:B------:R-:W-:Y:S01]  /*313d0*/  IMAD.SHL.U32 R26, R8, 0x10, RZ ;  /* 0x00000010081a7824 */ /* 0x000fe200078e00ff */
[----:B------:R-:W-:Y:S02]  /*313e0*/  SHF.L.W.U32.HI R11, R10, 0x4, R11 ;  /* 0x000000040a0b7819 */ /* 0x000fe40000010e0b */
[C---:B------:R-:W-:Y:S02]  /*313f0*/  R2P PR, R25.reuse, 0xe ;  /* 0x0000000e19007804 */ /* 0x040fe40000000000 */
[----:B------:R-:W-:Y:S02]  /*31400*/  LOP3.LUT R25, R25, 0x1, RZ, 0xc0, !PT ;  /* 0x0000000119197812 */ /* 0x000fe400078ec0ff */
[----:B------:R-:W-:Y:S02]  /*31410*/  SHF.L.W.U32.HI R27, R9, 0x4, R10 ;  /* 0x00000004091b7819 */ /* 0x000fe40000010e0a */
[----:B------:R-:W-:-:S02]  /*31420*/  ISETP.NE.U32.AND P0, PT, R25, 0x1, PT ;  /* 0x000000011900780c */ /* 0x000fc40003f05070 */
[----:B------:R-:W-:Y:S02]  /*31430*/  SEL R25, RZ, 0x438, !P3 ;  /* 0x00000438ff197807 */ /* 0x000fe40005800000 */
[----:B------:R-:W-:Y:S02]  /*31440*/  ISETP.NE.U32.AND.EX P0, PT, RZ, RZ, PT, P0 ;  /* 0x000000ffff00720c */ /* 0x000fe40003f05100 */
[----:B---3--:R-:W-:Y:S02]  /*31450*/  LOP3.LUT R10, R19, R11, RZ, 0x3c, !PT ;  /* 0x0000000b130a7212 */ /* 0x008fe400078e3cff */
[----:B------:R-:W-:Y:S02]  /*31460*/  @P2 LOP3.LUT R25, R25, 0x21c, RZ, 0x3c, !PT ;  /* 0x0000021c19192812 */ /* 0x000fe400078e3cff */
[----:B------:R-:W-:Y:S02]  /*31470*/  LOP3.LUT R11, R18, R27, RZ, 0x3c, !PT ;  /* 0x0000001b120b7212 */ /* 0x000fe400078e3cff */
[----:B------:R-:W-:-:S02]  /*31480*/  SHF.L.U64.HI R9, R8, 0x4, R9 ;  /* 0x0000000408097819 */ /* 0x000fc40000010209 */
[----:B------:R-:W-:Y:S02]  /*31490*/  SHF.R.U32.HI R18, RZ, 0x1c, R10 ;  /* 0x0000001cff127819 */ /* 0x000fe4000001160a */
[----:B------:R-:W-:Y:S02]  /*314a0*/  SHF.R.U32.HI R8, RZ, 0x8, R23 ;  /* 0x00000008ff087819 */ /* 0x000fe40000011617 */
[----:B------:R-:W-:Y:S02]  /*314b0*/  @P1 LOP3.LUT R25, R25, 0x10e, RZ, 0x3c, !PT ;  /* 0x0000010e19191812 */ /* 0x000fe400078e3cff */
[----:B------:R-:W-:Y:S02]  /*314c0*/  R2P PR, R18, 0xe ;  /* 0x0000000e12007804 */ /* 0x000fe40000000000 */
[----:B------:R-:W-:Y:S02]  /*314d0*/  LOP3.LUT R8, R8, 0xf0, RZ, 0xc0, !PT ;  /* 0x000000f008087812 */ /* 0x000fe400078ec0ff */
[----:B------:R-:W-:-:S02]  /*314e0*/  LOP3.LUT R18, R18, 0x1, RZ, 0xc0, !PT ;  /* 0x0000000112127812 */ /* 0x000fc400078ec0ff */
[----:B------:R-:W-:Y:S01]  /*314f0*/  @!P0 LOP3.LUT R25, R25, 0x87, RZ, 0x3c, !PT ;  /* 0x0000008719198812 */ /* 0x000fe200078e3cff */
[----:B------:R-:W-:Y:S01]  /*31500*/  IMAD.IADD R8, R1, 0x1, R8 ;  /* 0x0000000101087824 */ /* 0x000fe200078e0208 */
[----:B------:R-:W-:Y:S02]  /*31510*/  ISETP.NE.U32.AND P0, PT, R18, 0x1, PT ;  /* 0x000000011200780c */ /* 0x000fe40003f05070 */
[----:B------:R-:W-:Y:S02]  /*31520*/  LOP3.LUT R18, R9, R17, RZ, 0x3c, !PT ;  /* 0x0000001109127212 */ /* 0x000fe400078e3cff */
[----:B------:R-:W-:Y:S02]  /*31530*/  SHF.L.W.U32.HI R27, R11, 0x4, R10 ;  /* 0x000000040b1b7819 */ /* 0x000fe40000010e0a */
[----:B------:R-:W-:Y:S02]  /*31540*/  SHF.L.W.U32.HI R17, R18, 0x4, R11 ;  /* 0x0000000412117819 */ /* 0x000fe40000010e0b */
[----:B------:R-:W2:Y:S01]  /*31550*/  LDL.128 R8, [R8] ;  /* 0x0000000008087983 */ /* 0x000ea20000100c00 */
[----:B------:R-:W-:-:S02]  /*31560*/  LOP3.LUT R19, R25, R26, RZ, 0x3c, !PT ;  /* 0x0000001a19137212 */ /* 0x000fc400078e3cff */
[----:B------:R-:W-:Y:S02]  /*31570*/  ISETP.NE.U32.AND.EX P0, PT, RZ, RZ, PT, P0 ;  /* 0x000000ffff00720c */ /* 0x000fe40003f05100 */
[----:B------:R-:W-:Y:S02]  /*31580*/  SEL R25, RZ, 0x438, !P3 ;  /* 0x00000438ff197807 */ /* 0x000fe40005800000 */
[----:B------:R-:W-:Y:S02]  /*31590*/  LOP3.LUT R19, R19, R16, RZ, 0x3c, !PT ;  /* 0x0000001013137212 */ /* 0x000fe400078e3cff */
[----:B------:R-:W-:Y:S02]  /*315a0*/  @P2 LOP3.LUT R25, R25, 0x21c, RZ, 0x3c, !PT ;  /* 0x0000021c19192812 */ /* 0x000fe400078e3cff */
[----:B----4-:R-:W-:Y:S02]  /*315b0*/  LOP3.LUT R16, R14, R17, RZ, 0x3c, !PT ;  /* 0x000000110e107212 */ /* 0x010fe400078e3cff */
[----:B------:R-:W-:-:S02]  /*315c0*/  SHF.R.U32.HI R14, RZ, 0x4, R23 ;  /* 0x00000004ff0e7819 */ /* 0x000fc40000011617 */
[----:B------:R-:W-:Y:S01]  /*315d0*/  @P1 LOP3.LUT R25, R25, 0x10e, RZ, 0x3c, !PT ;  /* 0x0000010e19191812 */ /* 0x000fe200078e3cff */
[----:B------:R-:W-:Y:S01]  /*315e0*/  IMAD.SHL.U32 R26, R19, 0x10, RZ ;  /* 0x00000010131a7824 */ /* 0x000fe200078e00ff */
[----:B------:R-:W-:Y:S02]  /*315f0*/  LOP3.LUT R14, R14, 0xf0, RZ, 0xc0, !PT ;  /* 0x000000f00e0e7812 */ /* 0x000fe400078ec0ff */
[----:B------:R-:W-:Y:S02]  /*31600*/  LOP3.LUT R17, R15, R27, RZ, 0x3c, !PT ;  /* 0x0000001b0f117212 */ /* 0x000fe400078e3cff */
[----:B------:R-:W-:Y:S01]  /*31610*/  @!P0 LOP3.LUT R25, R25, 0x87, RZ, 0x3c, !PT ;  /* 0x0000008719198812 */ /* 0x000fe200078e3cff */
[----:B------:R-:W-:Y:S01]  /*31620*/  IMAD.IADD R14, R1, 0x1, R14 ;  /* 0x00000001010e7824 */ /* 0x000fe200078e020e */
[----:B------:R-:W-:Y:S02]  /*31630*/  SHF.L.U64.HI R15, R19, 0x4, R18 ;  /* 0x00000004130f7819 */ /* 0x000fe40000010212 */
[----:B------:R-:W-:-:S02]  /*31640*/  SHF.R.U32.HI R18, RZ, 0x1c, R17 ;  /* 0x0000001cff127819 */ /* 0x000fc40000011611 */
[----:B------:R-:W-:Y:S02]  /*31650*/  LOP3.LUT R25, R25, R26, RZ, 0x3c, !PT ;  /* 0x0000001a19197212 */ /* 0x000fe400078e3cff */
[C---:B------:R-:W-:Y:S02]  /*31660*/  R2P PR, R18.reuse, 0xe ;  /* 0x0000000e12007804 */ /* 0x040fe40000000000 */
[----:B------:R-:W-:Y:S02]  /*31670*/  LOP3.LUT R18, R18, 0x1, RZ, 0xc0, !PT ;  /* 0x0000000112127812 */ /* 0x000fe400078ec0ff */
[----:B------:R-:W-:Y:S02]  /*31680*/  LOP3.LUT R19, R15, R13, RZ, 0x3c, !PT ;  /* 0x0000000d0f137212 */ /* 0x000fe400078e3cff */
[----:B------:R-:W-:Y:S02]  /*31690*/  LOP3.LUT R28, R25, R12, RZ, 0x3c, !PT ;  /* 0x0000000c191c7212 */ /* 0x000fe400078e3cff */
[----:B------:R-:W3:Y:S01]  /*316a0*/  LDL.128 R12, [R14] ;  /* 0x000000000e0c7983 */ /* 0x000ee20000100c00 */
[----:B------:R-:W-:-:S02]  /*316b0*/  ISETP.NE.U32.AND P0, PT, R18, 0x1, PT ;  /* 0x000000011200780c */ /* 0x000fc40003f05070 */
[----:B------:R-:W-:Y:S02]  /*316c0*/  SHF.L.W.U32.HI R25, R16, 0x4, R17 ;  /* 0x0000000410197819 */ /* 0x000fe40000010e11 */
[----:B------:R-:W-:Y:S02]  /*316d0*/  ISETP.NE.U32.AND.EX P0, PT, RZ, RZ, PT, P0 ;  /* 0x000000ffff00720c */ /* 0x000fe40003f05100 */
[----:B------:R-:W-:Y:S02]  /*316e0*/  SEL R18, RZ, 0x438, !P3 ;  /* 0x00000438ff127807 */ /* 0x000fe40005800000 */
[----:B-----5:R-:W-:Y:S02]  /*316f0*/  LOP3.LUT R7, R7, R25, RZ, 0x3c, !PT ;  /* 0x0000001907077212 */ /* 0x020fe400078e3cff */
[----:B------:R-:W-:Y:S02]  /*31700*/  SHF.L.W.U32.HI R17, R19, 0x4, R16 ;  /* 0x0000000413117819 */ /* 0x000fe40000010e10 */
[----:B------:R-:W-:-:S02]  /*31710*/  @P2 LOP3.LUT R18, R18, 0x21c, RZ, 0x3c, !PT ;  /* 0x0000021c12122812 */ /* 0x000fc400078e3cff */
[----:B------:R-:W-:Y:S02]  /*31720*/  SHF.L.U64.HI R25, R28, 0x4, R19 ;  /* 0x000000041c197819 */ /* 0x000fe40000010213 */
[----:B------:R-:W-:Y:S02]  /*31730*/  SHF.R.U32.HI R19, RZ, 0x1c, R7 ;  /* 0x0000001cff137819 */ /* 0x000fe40000011607 */
[----:B------:R-:W-:Y:S02]  /*31740*/  LOP3.LUT R26, R6, R17, RZ, 0x3c, !PT ;  /* 0x00000011061a7212 */ /* 0x000fe400078e3cff */
[----:B------:R-:W-:Y:S02]  /*31750*/  LOP3.LUT R6, R23, 0xf0, RZ, 0xc0, !PT ;  /* 0x000000f017067812 */ /* 0x000fe400078ec0ff */
[----:B------:R-:W-:Y:S02]  /*31760*/  @P1 LOP3.LUT R18, R18, 0x10e, RZ, 0x3c, !PT ;  /* 0x0000010e12121812 */ /* 0x000fe400078e3cff */
[----:B------:R-:W-:Y:S01]  /*31770*/  LOP3.LUT R17, R19, 0x1, RZ, 0xc0, !PT ;  /* 0x0000000113117812 */ /* 0x000fe200078ec0ff */
[----:B------:R-:W-:Y:S01]  /*31780*/  IMAD.SHL.U32 R27, R28, 0x10, RZ ;  /* 0x000000101c1b7824 */ /* 0x000fe200078e00ff */
[----:B------:R-:W-:Y:S01]  /*31790*/  @!P0 LOP3.LUT R18, R18, 0x87, RZ, 0x3c, !PT ;  /* 0x0000008712128812 */ /* 0x000fe200078e3cff */
[----:B------:R-:W-:Y:S01]  /*317a0*/  IMAD.IADD R16, R1, 0x1, R6 ;  /* 0x0000000101107824 */ /* 0x000fe200078e0206 */
[----:B------:R-:W-:-:S02]  /*317b0*/  ISETP.NE.U32.AND P0, PT, R17, 0x1, PT ;  /* 0x000000011100780c */ /* 0x000fc40003f05070 */
[----:B------:R-:W-:Y:S02]  /*317c0*/  LOP3.LUT R27, R18, R27, RZ, 0x3c, !PT ;  /* 0x0000001b121b7212 */ /* 0x000fe400078e3cff */
[----:B------:R-:W-:Y:S02]  /*317d0*/  R2P PR, R19, 0xe ;  /* 0x0000000e13007804 */ /* 0x000fe40000000000 */
[----:B------:R-:W4:Y:S01]  /*317e0*/  LDL.128 R16, [R16] ;  /* 0x0000000010107983 */ /* 0x000f220000100c00 */
[----:B------:R-:W-:Y:S02]  /*317f0*/  ISETP.NE.U32.AND.EX P0, PT, RZ, RZ, PT, P0 ;  /* 0x000000ffff00720c */ /* 0x000fe40003f05100 */
[----:B------:R-:W-:Y:S02]  /*31800*/  SEL R6, RZ, 0x438, !P3 ;  /* 0x00000438ff067807 */ /* 0x000fe40005800000 */
[----:B------:R-:W-:Y:S02]  /*31810*/  LOP3.LUT R28, R27, R4, RZ, 0x3c, !PT ;  /* 0x000000041b1c7212 */ /* 0x000fe400078e3cff */
[----:B------:R-:W-:-:S04]  /*31820*/  SHF.R.U64 R4, R22, 0x1c, R23 ;  /* 0x0000001c16047819 */ /* 0x000fc80000001217 */
[----:B------:R-:W-:Y:S02]  /*31830*/  @P2 LOP3.LUT R6, R6, 0x21c, RZ, 0x3c, !PT ;  /* 0x0000021c06062812 */ /* 0x000fe400078e3cff */
[----:B------:R-:W-:Y:S02]  /*31840*/  LOP3.LUT R5, R25, R5, RZ, 0x3c, !PT ;  /* 0x0000000519057212 */ /* 0x000fe400078e3cff */
[----:B------:R-:W-:Y:S02]  /*31850*/  LOP3.LUT R4, R4, 0xf0, RZ, 0xc0, !PT ;  /* 0x000000f004047812 */ /* 0x000fe400078ec0ff */
[----:B------:R-:W-:Y:S02]  /*31860*/  @P1 LOP3.LUT R6, R6, 0x10e, RZ, 0x3c, !PT ;  /* 0x0000010e06061812 */ /* 0x000fe400078e3cff */
[----:B------:R-:W-:Y:S01]  /*31870*/  SHF.L.W.U32.HI R27, R5, 0x4, R26 ;  /* 0x00000004051b7819 */ /* 0x000fe20000010e1a */
[----:B------:R-:W-:Y:S01]  /*31880*/  IMAD.IADD R4, R1, 0x1, R4 ;  /* 0x0000000101047824 */ /* 0x000fe200078e0204 */
[C---:B------:R-:W-:Y:S01]  /*31890*/  SHF.L.U64.HI R29, R28.reuse, 0x4, R5 ;  /* 0x000000041c1d7819 */ /* 0x040fe20000010205 */
[----:B------:R-:W-:Y:S01]  /*318a0*/  IMAD.SHL.U32 R5, R28, 0x10, RZ ;  /* 0x000000101c057824 */ /* 0x000fe200078e00ff */
[----:B------:R-:W-:-:S02]  /*318b0*/  @!P0 LOP3.LUT R6, R6, 0x87, RZ, 0x3c, !PT ;  /* 0x0000008706068812 */ /* 0x000fc400078e3cff */
[----:B------:R-:W-:Y:S02]  /*318c0*/  SHF.L.W.U32.HI R25, R26, 0x4, R7 ;  /* 0x000000041a197819 */ /* 0x000fe40000010e07 */
[----:B------:R-:W-:Y:S02]  /*318d0*/  LOP3.LUT R26, R6, R5, RZ, 0x3c, !PT ;  /* 0x00000005061a7212 */ /* 0x000fe400078e3cff */
[----:B------:R-:W5:Y:S01]  /*318e0*/  LDL.128 R4, [R4] ;  /* 0x0000000004047983 */ /* 0x000f620000100c00 */
[----:B--2---:R-:W-:-:S04]  /*318f0*/  LOP3.LUT R25, R11, R25, RZ, 0x3c, !PT ;  /* 0x000000190b197212 */ /* 0x004fc800078e3cff */
[----:B------:R-:W-:-:S04]  /*31900*/  SHF.R.U32.HI R11, RZ, 0x1c, R25 ;  /* 0x0000001cff0b7819 */ /* 0x000fc80000011619 */
[C---:B------:R-:W-:Y:S02]  /*31910*/  R2P PR, R11.reuse, 0xe ;  /* 0x0000000e0b007804 */ /* 0x040fe40000000000 */
[----:B------:R-:W-:-:S04]  /*31920*/  LOP3.LUT R11, R11, 0x1, RZ, 0xc0, !PT ;  /* 0x000000010b0b7812 */ /* 0x000fc800078ec0ff */
[----:B------:R-:W-:Y:S02]  /*31930*/  ISETP.NE.U32.AND P0, PT, R11, 0x1, PT ;  /* 0x000000010b00780c */ /* 0x000fe40003f05070 */
[----:B------:R-:W-:Y:S02]  /*31940*/  LOP3.LUT R26, R26, R8, RZ, 0x3c, !PT ;  /* 0x000000081a1a7212 */ /* 0x000fe400078e3cff */
[----:B------:R-:W-:Y:S02]  /*31950*/  ISETP.NE.U32.AND.EX P0, PT, RZ, RZ, PT, P0 ;  /* 0x000000ffff00720c */ /* 0x000fe40003f05100 */
[----:B------:R-:W-:Y:S02]  /*31960*/  SEL R8, RZ, 0x438, !P3 ;  /* 0x00000438ff087807 */ /* 0x000fe40005800000 */
[----:B------:R-:W-:Y:S02]  /*31970*/  LOP3.LUT R10, R10, R27, RZ, 0x3c, !PT ;  /* 0x0000001b0a0a7212 */ /* 0x000fe400078e3cff */
[----:B------:R-:W-:-:S02]  /*31980*/  LOP3.LUT R29, R29, R9, RZ, 0x3c, !PT ;  /* 0x000000091d1d7212 */ /* 0x000fc400078e3cff */
[----:B------:R-:W-:Y:S02]  /*31990*/  @P2 LOP3.LUT R8, R8, 0x21c, RZ, 0x3c, !PT ;  /* 0x0000021c08082812 */ /* 0x000fe400078e3cff */
[----:B------:R-:W-:Y:S02]  /*319a0*/  SHF.L.W.U32.HI R25, R10, 0x4, R25 ;  /* 0x000000040a197819 */ /* 0x000fe40000010e19 */
[----:B------:R-:W-:Y:S02]  /*319b0*/  SHF.L.W.U32.HI R9, R29, 0x4, R10 ;  /* 0x000000041d097819 */ /* 0x000fe40000010e0a */
[----:B------:R-:W-:Y:S01]  /*319c0*/  @P1 LOP3.LUT R8, R8, 0x10e, RZ, 0x3c, !PT ;  /* 0x0000010e08081812 */ /* 0x000fe200078e3cff */
[----:B------:R-:W-:-:S03]  /*319d0*/  IMAD.SHL.U32 R11, R26, 0x10, RZ ;  /* 0x000000101a0b7824 */ /* 0x000fc600078e00ff */
[----:B------:R-:W-:Y:S02]  /*319e0*/  @!P0 LOP3.LUT R8, R8, 0x87, RZ, 0x3c, !PT ;  /* 0x0000008708088812 */ /* 0x000fe400078e3cff */
[----:B---3--:R-:W-:Y:S02]  /*319f0*/  LOP3.LUT R15, R15, R25, RZ, 0x3c, !PT ;  /* 0x000000190f0f7212 */ /* 0x008fe400078e3cff */
[----:B------:R-:W-:Y:S02]  /*31a00*/  LOP3.LUT R14, R14, R9, RZ, 0x3c, !PT ;  /* 0x000000090e0e7212 */ /* 0x000fe400078e3cff */
[----:B------:R-:W-:Y:S02]  /*31a10*/  SHF.R.U64 R9, R22, 0x18, R23 ;  /* 0x0000001816097819 */ /* 0x000fe40000001217 */
[----:B------:R-:W-:Y:S02]  /*31a20*/  SHF.R.U32.HI R10, RZ, 0x1c, R15 ;  /* 0x0000001cff0a7819 */ /* 0x000fe4000001160f */
[----:B------:R-:W-:-:S02]  /*31a30*/  LOP3.LUT R11, R8, R11, RZ, 0x3c, !PT ;  /* 0x0000000b080b7212 */ /* 0x000fc400078e3cff */
[----:B------:R-:W-:Y:S02]  /*31a40*/  LOP3.LUT R8, R9, 0xf0, RZ, 0xc0, !PT ;  /* 0x000000f009087812 */ /* 0x000fe400078ec0ff */
[C---:B------:R-:W-:Y:S02]  /*31a50*/  R2P PR, R10.reuse, 0xe ;  /* 0x0000000e0a007804 */ /* 0x040fe40000000000 */
[----:B------:R-:W-:Y:S01]  /*31a60*/  LOP3.LUT R9, R10, 0x1, RZ, 0xc0, !PT ;  /* 0x000000010a097812 */ /* 0x000fe200078ec0ff */
[----:B------:R-:W-:Y:S01]  /*31a70*/  IMAD.IADD R8, R1, 0x1, R8 ;  /* 0x0000000101087824 */ /* 0x000fe200078e0208 */
[----:B------:R-:W-:Y:S02]  /*31a80*/  SHF.L.U64.HI R25, R26, 0x4, R29 ;  /* 0x000000041a197819 */ /* 0x000fe4000001021d */
[----:B------:R-:W-:Y:S02]  /*31a90*/  ISETP.NE.U32.AND P0, PT, R9, 0x1, PT ;  /* 0x000000010900780c */ /* 0x000fe40003f05070 */
[----:B------:R-:W-:-:S02]  /*31aa0*/  LOP3.LUT R12, R11, R12, RZ, 0x3c, !PT ;  /* 0x0000000c0b0c7212 */ /* 0x000fc400078e3cff */
[----:B------:R-:W-:Y:S01]  /*31ab0*/  LOP3.LUT R25, R25, R13, RZ, 0x3c, !PT ;  /* 0x0000000d19197212 */ /* 0x000fe200078e3cff */
[----:B------:R-:W2:Y:S01]  /*31ac0*/  LDL.128 R8, [R8] ;  /* 0x0000000008087983 */ /* 0x000ea20000100c00 */
[----:B------:R-:W-:Y:S02]  /*31ad0*/  ISETP.NE.U32.AND.EX P0, PT, RZ, RZ, PT, P0 ;  /* 0x000000ffff00720c */ /* 0x000fe40003f05100 */
[----:B------:R-:W-:Y:S02]  /*31ae0*/  SEL R13, RZ, 0x438, !P3 ;  /* 0x00000438ff0d7807 */ /* 0x000fe40005800000 */
[----:B------:R-:W-:Y:S02]  /*31af0*/  SHF.L.W.U32.HI R27, R14, 0x4, R15 ;  /* 0x000000040e1b7819 */ /* 0x000fe40000010e0f */
[----:B------:R-:W-:Y:S02]  /*31b00*/  @P2 LOP3.LUT R13, R13, 0x21c, RZ, 0x3c, !PT ;  /* 0x0000021c0d0d2812 */ /* 0x000fe400078e3cff */
[----:B------:R-:W-:-:S02]  /*31b10*/  SHF.L.W.U32.HI R15, R25, 0x4, R14 ;  /* 0x00000004190f7819 */ /* 0x000fc40000010e0e */
[----:B------:R-:W-:Y:S02]  /*31b20*/  @P1 LOP3.LUT R13, R13, 0x10e, RZ, 0x3c, !PT ;  /* 0x0000010e0d0d1812 */ /* 0x000fe400078e3cff */
[----:B----4-:R-:W-:Y:S01]  /*31b30*/  LOP3.LUT R19, R19, R27, RZ, 0x3c, !PT ;  /* 0x0000001b13137212 */ /* 0x010fe200078e3cff */
[----:B------:R-:W-:Y:S01]  /*31b40*/  IMAD.SHL.U32 R26, R12, 0x10, RZ ;  /* 0x000000100c1a7824 */ /* 0x000fe200078e00ff */
[----:B------:R-:W-:Y:S02]  /*31b50*/  SHF.R.U64 R14, R22, 0x14, R23 ;  /* 0x00000014160e7819 */ /* 0x000fe40000001217 */
[----:B------:R-:W-:Y:S02]  /*31b60*/  LOP3.LUT R18, R18, R15, RZ, 0x3c, !PT ;  /* 0x0000000f12127212 */ /* 0x000fe400078e3cff */
[----:B------:R-:W-:Y:S02]  /*31b70*/  @!P0 LOP3.LUT R13, R13, 0x87, RZ, 0x3c, !PT ;  /* 0x000000870d0d8812 */ /* 0x000fe400078e3cff */
[----:B------:R-:W-:-:S02]  /*31b80*/  SHF.R.U32.HI R15, RZ, 0x1c, R19 ;  /* 0x0000001cff0f7819 */ /* 0x000fc40000011613 */
[----:B------:R-:W-:Y:S02]  /*31b90*/  SHF.L.U64.HI R25, R12, 0x4, R25 ;  /* 0x000000040c197819 */ /* 0x000fe40000010219 */
        /* <DEDUP_REMOVED lines=8> */
[----:B------:R-:W-:Y:S02]  /*31c20*/  LOP3.LUT R28, R27, R16, RZ, 0x3c, !PT ;  /* 0x000000101b1c7212 */ /* 0x000fe400078e3cff */
[----:B------:R-:W-:Y:S02]  /*31c30*/  ISETP.NE.U32.AND.EX P0, PT, RZ, RZ, PT, P0 ;  /* 0x000000ffff00720c */ /* 0x000fe40003f05100 */
[----:B------:R-:W-:Y:S02]  /*31c40*/  SEL R16, RZ, 0x438, !P3 ;  /* 0x00000438ff107807 */ /* 0x000fe40005800000 */
[----:B------:R-:W-:-:S02]  /*31c50*/  SHF.L.W.U32.HI R25, R18, 0x4, R19 ;  /* 0x0000000412197819 */ /* 0x000fc40000010e13 */
[----:B------:R-:W-:Y:S02]  /*31c60*/  SHF.L.W.U32.HI R19, R17, 0x4, R18 ;  /* 0x0000000411137819 */ /* 0x000fe40000010e12 */
[----:B------:R-:W-:Y:S02]  /*31c70*/  @P2 LOP3.LUT R16, R16, 0x21c, RZ, 0x3c, !PT ;  /* 0x0000021c10102812 */ /* 0x000fe400078e3cff */
[----:B-----5:R-:W-:Y:S02]  /*31c80*/  LOP3.LUT R7, R7, R25, RZ, 0x3c, !PT ;  /* 0x0000001907077212 */ /* 0x020fe400078e3cff */
[----:B------:R-:W-:Y:S02]  /*31c90*/  LOP3.LUT R26, R6, R19, RZ, 0x3c, !PT ;  /* 0x00000013061a7212 */ /* 0x000fe400078e3cff */
[----:B------:R-:W-:Y:S02]  /*31ca0*/  @P1 LOP3.LUT R16, R16, 0x10e, RZ, 0x3c, !PT ;  /* 0x0000010e10101812 */ /* 0x000fe400078e3cff */
[----:B------:R-:W-:Y:S01]  /*31cb0*/  SHF.R.U64 R6, R22, 0x10, R23 ;  /* 0x0000001016067819 */ /* 0x000fe20000001217 */
[----:B------:R-:W-:Y:S01]  /*31cc0*/  IMAD.SHL.U32 R27, R28, 0x10, RZ ;  /* 0x000000101c1b7824 */ /* 0x000fe200078e00ff */
[----:B------:R-:W-:-:S02]  /*31cd0*/  SHF.R.U32.HI R18, RZ, 0x1c, R7 ;  /* 0x0000001cff127819 */ /* 0x000fc40000011607 */
[----:B------:R-:W-:Y:S02]  /*31ce0*/  @!P0 LOP3.LUT R16, R16, 0x87, RZ, 0x3c, !PT ;  /* 0x0000008710108812 */ /* 0x000fe400078e3cff */
[----:B------:R-:W-:Y:S02]  /*31cf0*/  LOP3.LUT R6, R6, 0xf0, RZ, 0xc0, !PT ;  /* 0x000000f006067812 */ /* 0x000fe400078ec0ff */
[----:B------:R-:W-:Y:S02]  /*31d00*/  SHF.L.U64.HI R25, R28, 0x4, R17 ;  /* 0x000000041c197819 */ /* 0x000fe40000010211 */
        /* <DEDUP_REMOVED lines=31> */
[----:B------:R-:W-:-:S02]  /*31f00*/  @P2 LOP3.LUT R9, R9, 0x21c, RZ, 0x3c, !PT ;  /* 0x0000021c09092812 */ /* 0x000fc400078e3cff */
[----:B------:R-:W-:Y:S02]  /*31f10*/  SHF.L.W.U32.HI R25, R10, 0x4, R25 ;  /* 0x000000040a197819 */ /* 0x000fe40000010e19 */
[----:B------:R-:W-:Y:S02]  /*31f20*/  LOP3.LUT R8, R26, R8, RZ, 0x3c, !PT ;  /* 0x000000081a087212 */ /* 0x000fe400078e3cff */
[----:B------:R-:W-:Y:S02]  /*31f30*/  SHF.L.W.U32.HI R11, R29, 0x4, R10 ;  /* 0x000000041d0b7819 */ /* 0x000fe40000010e0a */
[----:B------:R-:W-:Y:S02]  /*31f40*/  @P1 LOP3.LUT R9, R9, 0x10e, RZ, 0x3c, !PT ;  /* 0x0000010e09091812 */ /* 0x000fe400078e3cff */
[----:B------:R-:W-:Y:S02]  /*31f50*/  SHF.R.U64 R10, R22, 0x8, R23 ;  /* 0x00000008160a7819 */ /* 0x000fe40000001217 */
[----:B------:R-:W-:-:S02]  /*31f60*/  @!P0 LOP3.LUT R9, R9, 0x87, RZ, 0x3c, !PT ;  /* 0x0000008709098812 */ /* 0x000fc400078e3cff */
[----:B---3--:R-:W-:Y:S02]  /*31f70*/  LOP3.LUT R15, R15, R25, RZ, 0x3c, !PT ;  /* 0x000000190f0f7212 */ /* 0x008fe400078e3cff */
[----:B------:R-:W-:Y:S01]  /*31f80*/  LOP3.LUT R26, R14, R11, RZ, 0x3c, !PT ;  /* 0x0000000b0e1a7212 */ /* 0x000fe200078e3cff */
[C---:B------:R-:W-:Y:S01]  /*31f90*/  IMAD.SHL.U32 R14, R8.reuse, 0x10, RZ ;  /* 0x00000010080e7824 */ /* 0x040fe200078e00ff */
[----:B------:R-:W-:Y:S02]  /*31fa0*/  SHF.R.U32.HI R11, RZ, 0x1c, R15 ;  /* 0x0000001cff0b7819 */ /* 0x000fe4000001160f */
[----:B------:R-:W-:Y:S02]  /*31fb0*/  SHF.L.U64.HI R29, R8, 0x4, R29 ;  /* 0x00000004081d7819 */ /* 0x000fe4000001021d */
[----:B------:R-:W-:Y:S02]  /*31fc0*/  LOP3.LUT R8, R10, 0xf0, RZ, 0xc0, !PT ;  /* 0x000000f00a087812 */ /* 0x000fe400078ec0ff */
[----:B------:R-:W-:-:S02]  /*31fd0*/  LOP3.LUT R25, R9, R14, RZ, 0x3c, !PT ;  /* 0x0000000e09197212 */ /* 0x000fc400078e3cff */
[----:B------:R-:W-:Y:S01]  /*31fe0*/  LOP3.LUT R9, R11, 0x1, RZ, 0xc0, !PT ;  /* 0x000000010b097812 */ /* 0x000fe200078ec0ff */
[----:B------:R-:W-:-:S03]  /*31ff0*/  IMAD.IADD R8, R1, 0x1, R8 ;  /* 0x0000000101087824 */ /* 0x000fc600078e0208 */
[----:B------:R-:W-:-:S04]  /*32000*/  ISETP.NE.U32.AND P0, PT, R9, 0x1, PT ;  /* 0x000000010900780c */ /* 0x000fc80003f05070 */
[----:B------:R-:W-:Y:S02]  /*32010*/  R2P PR, R11, 0xe ;  /* 0x0000000e0b007804 */ /* 0x000fe40000000000 */
[----:B------:R-:W2:Y:S01]  /*32020*/  LDL.128 R8, [R8] ;  /* 0x0000000008087983 */ /* 0x000ea20000100c00 */
[----:B------:R-:W-:Y:S02]  /*32030*/  LOP3.LUT R13, R29, R13, RZ, 0x3c, !PT ;  /* 0x0000000d1d0d7212 */ /* 0x000fe400078e3cff */
[----:B------:R-:W-:Y:S02]  /*32040*/  LOP3.LUT R12, R25, R12, RZ, 0x3c, !PT ;  /* 0x0000000c190c7212 */ /* 0x000fe400078e3cff */
[----:B------:R-:W-:Y:S02]  /*32050*/  SHF.L.W.U32.HI R25, R26, 0x4, R15 ;  /* 0x000000041a197819 */ /* 0x000fe40000010e0f */
[----:B------:R-:W-:Y:S02]  /*32060*/  SHF.L.W.U32.HI R15, R13, 0x4, R26 ;  /* 0x000000040d0f7819 */ /* 0x000fe40000010e1a */
[----:B------:R-:W-:-:S02]  /*32070*/  ISETP.NE.U32.AND.EX P0, PT, RZ, RZ, PT, P0 ;  /* 0x000000ffff00720c */ /* 0x000fc40003f05100 */
[----:B------:R-:W-:-:S04]  /*32080*/  SEL R14, RZ, 0x438, !P3 ;  /* 0x00000438ff0e7807 */ /* 0x000fc80005800000 */
[----:B------:R-:W-:Y:S02]  /*32090*/  @P2 LOP3.LUT R14, R14, 0x21c, RZ, 0x3c, !PT ;  /* 0x0000021c0e0e2812 */ /* 0x000fe400078e3cff */
[----:B----4-:R-:W-:Y:S02]  /*320a0*/  LOP3.LUT R18, R18, R15, RZ, 0x3c, !PT ;  /* 0x0000000f12127212 */ /* 0x010fe400078e3cff */
[----:B------:R-:W-:Y:S02]  /*320b0*/  SHF.R.U64 R15, R22, 0x4, R23 ;  /* 0x00000004160f7819 */ /* 0x000fe40000001217 */
[----:B------:R-:W-:Y:S01]  /*320c0*/  LOP3.LUT R19, R19, R25, RZ, 0x3c, !PT ;  /* 0x0000001913137212 */ /* 0x000fe200078e3cff */
[C---:B------:R-:W-:Y:S01]  /*320d0*/  IMAD.SHL.U32 R25, R12.reuse, 0x10, RZ ;  /* 0x000000100c197824 */ /* 0x040fe200078e00ff */
[----:B------:R-:W-:Y:S02]  /*320e0*/  SHF.L.U64.HI R23, R12, 0x4, R13 ;  /* 0x000000040c177819 */ /* 0x000fe4000001020d */
[----:B------:R-:W-:-:S02]  /*320f0*/  LOP3.LUT R12, R15, 0xf0, RZ, 0xc0, !PT ;  /* 0x000000f00f0c7812 */ /* 0x000fc400078ec0ff */
[----:B------:R-:W-:Y:S02]  /*32100*/  @P1 LOP3.LUT R14, R14, 0x10e, RZ, 0x3c, !PT ;  /* 0x0000010e0e0e1812 */ /* 0x000fe400078e3cff */
[----:B------:R-:W-:Y:S01]  /*32110*/  SHF.R.U32.HI R26, RZ, 0x1c, R19 ;  /* 0x0000001cff1a7819 */ /* 0x000fe20000011613 */
[----:B------:R-:W-:Y:S01]  /*32120*/  IMAD.IADD R12, R1, 0x1, R12 ;  /* 0x00000001010c7824 */ /* 0x000fe200078e020c */
[----:B------:R-:W-:Y:S02]  /*32130*/  @!P0 LOP3.LUT R14, R14, 0x87, RZ, 0x3c, !PT ;  /* 0x000000870e0e8812 */ /* 0x000fe400078e3cff */
[----:B------:R-:W-:Y:S02]  /*32140*/  LOP3.LUT R13, R26, 0x1, RZ, 0xc0, !PT ;  /* 0x000000011a0d7812 */ /* 0x000fe400078ec0ff */
[----:B------:R-:W-:Y:S02]  /*32150*/  LOP3.LUT R25, R14, R25, RZ, 0x3c, !PT ;  /* 0x000000190e197212 */ /* 0x000fe400078e3cff */
[----:B------:R-:W-:-:S02]  /*32160*/  ISETP.NE.U32.AND P0, PT, R13, 0x1, PT ;  /* 0x000000010d00780c */ /* 0x000fc40003f05070 */
[----:B------:R-:W3:Y:S02]  /*32170*/  LDL.128 R12, [R12] ;  /* 0x000000000c0c7983 */ /* 0x000ee40000100c00 */
[----:B------:R-:W-:Y:S02]  /*32180*/  R2P PR, R26, 0xe ;  /* 0x0000000e1a007804 */ /* 0x000fe40000000000 */
[----:B------:R-:W-:Y:S02]  /*32190*/  LOP3.LUT R17, R23, R17, RZ, 0x3c, !PT ;  /* 0x0000001117117212 */ /* 0x000fe400078e3cff */
[----:B------:R-:W-:Y:S02]  /*321a0*/  LOP3.LUT R28, R25, R16, RZ, 0x3c, !PT ;  /* 0x00000010191c7212 */ /* 0x000fe400078e3cff */
[----:B------:R-:W-:Y:S02]  /*321b0*/  ISETP.NE.U32.AND.EX P0, PT, RZ, RZ, PT, P0 ;  /* 0x000000ffff00720c */ /* 0x000fe40003f05100 */
[----:B------:R-:W-:-:S02]  /*321c0*/  SEL R16, RZ, 0x438, !P3 ;  /* 0x00000438ff107807 */ /* 0x000fc40005800000 */
[----:B------:R-:W-:Y:S02]  /*321d0*/  SHF.L.W.U32.HI R23, R18, 0x4, R19 ;  /* 0x0000000412177819 */ /* 0x000fe40000010e13 */
[----:B------:R-:W-:Y:S02]  /*321e0*/  SHF.L.W.U32.HI R19, R17, 0x4, R18 ;  /* 0x0000000411137819 */ /* 0x000fe40000010e12 */
[----:B------:R-:W-:Y:S02]  /*321f0*/  @P2 LOP3.LUT R16, R16, 0x21c, RZ, 0x3c, !PT ;  /* 0x0000021c10102812 */ /* 0x000fe400078e3cff */
[----:B-----5:R-:W-:Y:S02]  /*32200*/  LOP3.LUT R26, R6, R19, RZ, 0x3c, !PT ;  /* 0x00000013061a7212 */ /* 0x020fe400078e3cff */
[----:B------:R-:W-:Y:S02]  /*32210*/  LOP3.LUT R6, R22, 0xf0, RZ, 0xc0, !PT ;  /* 0x000000f016067812 */ /* 0x000fe400078ec0ff */
[----:B------:R-:W-:-:S02]  /*32220*/  @P1 LOP3.LUT R16, R16, 0x10e, RZ, 0x3c, !PT ;  /* 0x0000010e10101812 */ /* 0x000fc400078e3cff */
[----:B------:R-:W-:Y:S01]  /*32230*/  LOP3.LUT R23, R7, R23, RZ, 0x3c, !PT ;  /* 0x0000001707177212 */ /* 0x000fe200078e3cff */
[----:B------:R-:W-:Y:S01]  /*32240*/  IMAD.IADD R18, R1, 0x1, R6 ;  /* 0x0000000101127824 */ /* 0x000fe200078e0206 */
[----:B------:R-:W-:Y:S01]  /*32250*/  @!P0 LOP3.LUT R16, R16, 0x87, RZ, 0x3c, !PT ;  /* 0x0000008710108812 */ /* 0x000fe200078e3cff */
[C---:B------:R-:W-:Y:S01]  /*32260*/  IMAD.SHL.U32 R7, R28.reuse, 0x10, RZ ;  /* 0x000000101c077824 */ /* 0x040fe200078e00ff */
[----:B------:R-:W-:-:S04]  /*32270*/  SHF.L.U64.HI R25, R28, 0x4, R17 ;  /* 0x000000041c197819 */ /* 0x000fc80000010211 */
[----:B------:R-:W-:Y:S02]  /*32280*/  LOP3.LUT R7, R16, R7, RZ, 0x3c, !PT ;  /* 0x0000000710077212 */ /* 0x000fe400078e3cff */
[----:B------:R-:W4:Y:S01]  /*32290*/  LDL.128 R16, [R18] ;  /* 0x0000000012107983 */ /* 0x000f220000100c00 */
[----:B------:R-:W-:Y:S01]  /*322a0*/  IMAD.SHL.U32 R6, R22, 0x10, RZ ;  /* 0x0000001016067824 */ /* 0x000fe200078e00ff */
[----:B------:R-:W-:Y:S02]  /*322b0*/  LOP3.LUT R22, R7, R4, RZ, 0x3c, !PT ;  /* 0x0000000407167212 */ /* 0x000fe400078e3cff */
[----:B------:R-:W-:Y:S02]  /*322c0*/  SHF.R.U32.HI R7, RZ, 0x1c, R23 ;  /* 0x0000001cff077819 */ /* 0x000fe40000011617 */
[----:B------:R-:W-:Y:S02]  /*322d0*/  LOP3.LUT R4, R6, 0xf0, RZ, 0xc0, !PT ;  /* 0x000000f006047812 */ /* 0x000fe400078ec0ff */
[----:B------:R-:W-:-:S02]  /*322e0*/  LOP3.LUT R25, R25, R5, RZ, 0x3c, !PT ;  /* 0x0000000519197212 */ /* 0x000fc400078e3cff */
[----:B------:R-:W-:Y:S01]  /*322f0*/  LOP3.LUT R5, R7, 0x1, RZ, 0xc0, !PT ;  /* 0x0000000107057812 */ /* 0x000fe200078ec0ff */
[----:B------:R-:W-:-:S03]  /*32300*/  IMAD.IADD R4, R1, 0x1, R4 ;  /* 0x0000000101047824 */ /* 0x000fc600078e0204 */
[----:B------:R-:W-:-:S04]  /*32310*/  ISETP.NE.U32.AND P0, PT, R5, 0x1, PT ;  /* 0x000000010500780c */ /* 0x000fc80003f05070 */
[----:B------:R-:W-:Y:S02]  /*32320*/  R2P PR, R7, 0xe ;  /* 0x0000000e07007804 */ /* 0x000fe40000000000 */
[----:B------:R-:W5:Y:S01]  /*32330*/  LDL.128 R4, [R4] ;  /* 0x0000000004047983 */ /* 0x000f620000100c00 */
[----:B------:R-:W-:Y:S02]  /*32340*/  SHF.L.W.U32.HI R27, R26, 0x4, R23 ;  /* 0x000000041a1b7819 */ /* 0x000fe40000010e17 */
[----:B------:R-:W-:Y:S02]  /*32350*/  SHF.L.W.U32.HI R23, R25, 0x4, R26 ;  /* 0x0000000419177819 */ /* 0x000fe40000010e1a */
[----:B------:R-:W-:Y:S01]  /*32360*/  ISETP.NE.U32.AND.EX P0, PT, RZ, RZ, PT, P0 ;  /* 0x000000ffff00720c */ /* 0x000fe20003f05100 */
[----:B------:R-:W-:Y:S01]  /*32370*/  IMAD.SHL.U32 R26, R22, 0x10, RZ ;  /* 0x00000010161a7824 */ /* 0x000fe200078e00ff */
[----:B--2---:R-:W-:Y:S02]  /*32380*/  LOP3.LUT R10, R10, R23, RZ, 0x3c, !PT ;  /* 0x000000170a0a7212 */ /* 0x004fe400078e3cff */
[----:B------:R-:W-:-:S04]  /*32390*/  SEL R23, RZ, 0x438, !P3 ;  /* 0x00000438ff177807 */ /* 0x000fc80005800000 */
[----:B------:R-:W-:-:S04]  /*323a0*/  @P2 LOP3.LUT R23, R23, 0x21c, RZ, 0x3c, !PT ;  /* 0x0000021c17172812 */ /* 0x000fc800078e3cff */
[----:B------:R-:W-:Y:S02]  /*323b0*/  @P1 LOP3.LUT R23, R23, 0x10e, RZ, 0x3c, !PT ;  /* 0x0000010e17171812 */ /* 0x000fe400078e3cff */
[----:B------:R-:W-:Y:S02]  /*323c0*/  LOP3.LUT R11, R11, R27, RZ, 0x3c, !PT ;  /* 0x0000001b0b0b7212 */ /* 0x000fe400078e3cff */
[----:B------:R-:W-:Y:S02]  /*323d0*/  @!P0 LOP3.LUT R23, R23, 0x87, RZ, 0x3c, !PT ;  /* 0x0000008717178812 */ /* 0x000fe400078e3cff */
[----:B------:R-:W-:Y:S02]  /*323e0*/  SHF.L.U64.HI R27, R22, 0x4, R25 ;  /* 0x00000004161b7819 */ /* 0x000fe40000010219 */
[----:B------:R-:W-:Y:S02]  /*323f0*/  LOP3.LUT R25, R23, R26, RZ, 0x3c, !PT ;  /* 0x0000001a17197212 */ /* 0x000fe400078e3cff */
[----:B------:R-:W-:-:S02]  /*32400*/  LOP3.LUT R23, R27, R9, RZ, 0x3c, !PT ;  /* 0x000000091b177212 */ /* 0x000fc400078e3cff */
[----:B------:R-:W-:-:S04]  /*32410*/  SHF.R.U32.HI R9, RZ, 0x1c, R11 ;  /* 0x0000001cff097819 */ /* 0x000fc8000001160b */
[C---:B------:R-:W-:Y:S02]  /*32420*/  R2P PR, R9.reuse, 0xe ;  /* 0x0000000e09007804 */ /* 0x040fe40000000000 */
[----:B------:R-:W-:Y:S02]  /*32430*/  LOP3.LUT R9, R9, 0x1, RZ, 0xc0, !PT ;  /* 0x0000000109097812 */ /* 0x000fe400078ec0ff */
[----:B------:R-:W-:Y:S02]  /*32440*/  SHF.R.U32.HI R22, RZ, 0x18, R21 ;  /* 0x00000018ff167819 */ /* 0x000fe40000011615 */
[----:B------:R-:W-:Y:S02]  /*32450*/  SHF.L.W.U32.HI R11, R10, 0x4, R11 ;  /* 0x000000040a0b7819 */ /* 0x000fe40000010e0b */
[----:B------:R-:W-:Y:S02]  /*32460*/  ISETP.NE.U32.AND P0, PT, R9, 0x1, PT ;  /* 0x000000010900780c */ /* 0x000fe40003f05070 */
[----:B------:R-:W-:-:S02]  /*32470*/  LOP3.LUT R26, R25, R8, RZ, 0x3c, !PT ;  /* 0x00000008191a7212 */ /* 0x000fc400078e3cff */
[----:B------:R-:W-:Y:S02]  /*32480*/  LOP3.LUT R8, R22, 0xf0, RZ, 0xc0, !PT ;  /* 0x000000f016087812 */ /* 0x000fe400078ec0ff */
[----:B------:R-:W-:Y:S02]  /*32490*/  ISETP.NE.U32.AND.EX P0, PT, RZ, RZ, PT, P0 ;  /* 0x000000ffff00720c */ /* 0x000fe40003f05100 */
[----:B---3--:R-:W-:Y:S02]  /*324a0*/  LOP3.LUT R22, R15, R11, RZ, 0x3c, !PT ;  /* 0x0000000b0f167212 */ /* 0x008fe400078e3cff */
[----:B------:R-:W-:Y:S01]  /*324b0*/  SEL R15, RZ, 0x438, !P3 ;  /* 0x00000438ff0f7807 */ /* 0x000fe20005800000 */
[----:B------:R-:W-:Y:S01]  /*324c0*/  IMAD.IADD R8, R1, 0x1, R8 ;  /* 0x0000000101087824 */ /* 0x000fe200078e0208 */
[----:B------:R-:W-:Y:S02]  /*324d0*/  SHF.L.W.U32.HI R25, R23, 0x4, R10 ;  /* 0x0000000417197819 */ /* 0x000fe40000010e0a */
[----:B------:R-:W-:-:S02]  /*324e0*/  @P2 LOP3.LUT R15, R15, 0x21c, RZ, 0x3c, !PT ;  /* 0x0000021c0f0f2812 */ /* 0x000fc400078e3cff */
[----:B------:R-:W-:Y:S01]  /*324f0*/  LOP3.LUT R25, R14, R25, RZ, 0x3c, !PT ;  /* 0x000000190e197212 */ /* 0x000fe200078e3cff */
[----:B------:R-:W2:Y:S01]  /*32500*/  LDL.128 R8, [R8] ;  /* 0x0000000008087983 */ /* 0x000ea20000100c00 */
        /* <DEDUP_REMOVED lines=16> */
[----:B------:R-:W-:Y:S02]  /*32610*/  SHF.L.W.U32.HI R25, R23, 0x4, R25 ;  /* 0x0000000417197819 */ /* 0x000fe40000010e19 */
[----:B------:R-:W-:Y:S02]  /*32620*/  ISETP.NE.U32.AND.EX P0, PT, RZ, RZ, PT, P0 ;  /* 0x000000ffff00720c */ /* 0x000fe40003f05100 */
[----:B----4-:R-:W-:Y:S02]  /*32630*/  LOP3.LUT R18, R18, R25, RZ, 0x3c, !PT ;  /* 0x0000001912127212 */ /* 0x010fe400078e3cff */
[----:B------:R-:W-:-:S02]  /*32640*/  SEL R25, RZ, 0x438, !P3 ;  /* 0x00000438ff197807 */ /* 0x000fc40005800000 */
[----:B------:R-:W-:Y:S02]  /*32650*/  LOP3.LUT R19, R19, R27, RZ, 0x3c, !PT ;  /* 0x0000001b13137212 */ /* 0x000fe400078e3cff */
[----:B------:R-:W-:Y:S02]  /*32660*/  @P2 LOP3.LUT R25, R25, 0x21c, RZ, 0x3c, !PT ;  /* 0x0000021c19192812 */ /* 0x000fe400078e3cff */
[----:B------:R-:W-:Y:S02]  /*32670*/  SHF.R.U32.HI R22, RZ, 0x1c, R19 ;  /* 0x0000001cff167819 */ /* 0x000fe40000011613 */
[----:B------:R-:W-:Y:S02]  /*32680*/  @P1 LOP3.LUT R25, R25, 0x10e, RZ, 0x3c, !PT ;  /* 0x0000010e19191812 */ /* 0x000fe400078e3cff */
[C---:B------:R-:W-:Y:S01]  /*32690*/  SHF.L.U64.HI R23, R26.reuse, 0x4, R23 ;  /* 0x000000041a177819 */ /* 0x040fe20000010217 */
[----:B------:R-:W-:Y:S01]  /*326a0*/  IMAD.SHL.U32 R26, R26, 0x10, RZ ;  /* 0x000000101a1a7824 */ /* 0x000fe200078e00ff */
[----:B------:R-:W-:-:S02]  /*326b0*/  R2P PR, R22, 0xe ;  /* 0x0000000e16007804 */ /* 0x000fc40000000000 */
[----:B------:R-:W-:Y:S02]  /*326c0*/  @!P0 LOP3.LUT R25, R25, 0x87, RZ, 0x3c, !PT ;  /* 0x0000008719198812 */ /* 0x000fe400078e3cff */
[----:B------:R-:W-:Y:S02]  /*326d0*/  LOP3.LUT R22, R22, 0x1, RZ, 0xc0, !PT ;  /* 0x0000000116167812 */ /* 0x000fe400078ec0ff */
[----:B------:R-:W-:Y:S02]  /*326e0*/  LOP3.LUT R25, R25, R26, RZ, 0x3c, !PT ;  /* 0x0000001a19197212 */ /* 0x000fe400078e3cff */
[----:B------:R-:W-:Y:S02]  /*326f0*/  ISETP.NE.U32.AND P0, PT, R22, 0x1, PT ;  /* 0x000000011600780c */ /* 0x000fe40003f05070 */
[----:B------:R-:W-:Y:S02]  /*32700*/  SHF.R.U32.HI R22, RZ, 0x10, R21 ;  /* 0x00000010ff167819 */ /* 0x000fe40000011615 */
[----:B------:R-:W-:-:S02]  /*32710*/  LOP3.LUT R28, R25, R16, RZ, 0x3c, !PT ;  /* 0x00000010191c7212 */ /* 0x000fc400078e3cff */
[----:B------:R-:W-:Y:S02]  /*32720*/  LOP3.LUT R16, R22, 0xf0, RZ, 0xc0, !PT ;  /* 0x000000f016107812 */ /* 0x000fe400078ec0ff */
[----:B------:R-:W-:Y:S02]  /*32730*/  ISETP.NE.U32.AND.EX P0, PT, RZ, RZ, PT, P0 ;  /* 0x000000ffff00720c */ /* 0x000fe40003f05100 */
[----:B------:R-:W-:Y:S01]  /*32740*/  SEL R26, RZ, 0x438, !P3 ;  /* 0x00000438ff1a7807 */ /* 0x000fe20005800000 */
[----:B------:R-:W-:Y:S01]  /*32750*/  IMAD.IADD R16, R1, 0x1, R16 ;  /* 0x0000000101107824 */ /* 0x000fe200078e0210 */
[----:B------:R-:W-:Y:S02]  /*32760*/  SHF.L.W.U32.HI R19, R18, 0x4, R19 ;  /* 0x0000000412137819 */ /* 0x000fe40000010e13 */
[----:B------:R-:W-:Y:S02]  /*32770*/  LOP3.LUT R23, R23, R17, RZ, 0x3c, !PT ;  /* 0x0000001117177212 */ /* 0x000fe400078e3cff */
[----:B------:R-:W-:-:S02]  /*32780*/  @P2 LOP3.LUT R26, R26, 0x21c, RZ, 0x3c, !PT ;  /* 0x0000021c1a1a2812 */ /* 0x000fc400078e3cff */
[----:B------:R-:W-:Y:S02]  /*32790*/  SHF.L.W.U32.HI R25, R23, 0x4, R18 ;  /* 0x0000000417197819 */ /* 0x000fe40000010e12 */
[----:B-----5:R-:W-:Y:S02]  /*327a0*/  LOP3.LUT R22, R7, R19, RZ, 0x3c, !PT ;  /* 0x0000001307167212 */ /* 0x020fe400078e3cff */
[----:B------:R-:W-:Y:S01]  /*327b0*/  @P1 LOP3.LUT R26, R26, 0x10e, RZ, 0x3c, !PT ;  /* 0x0000010e1a1a1812 */ /* 0x000fe200078e3cff */
[----:B------:R-:W4:Y:S01]  /*327c0*/  LDL.128 R16, [R16] ;  /* 0x0000000010107983 */ /* 0x000f220000100c00 */
[----:B------:R-:W-:Y:S02]  /*327d0*/  IMAD.SHL.U32 R7, R28, 0x10, RZ ;  /* 0x000000101c077824 */ /* 0x000fe400078e00ff */
[----:B------:R-:W-:Y:S02]  /*327e0*/  @!P0 LOP3.LUT R26, R26, 0x87, RZ, 0x3c, !PT ;  /* 0x000000871a1a8812 */ /* 0x000fe400078e3cff */
[----:B------:R-:W-:-:S02]  /*327f0*/  SHF.L.U64.HI R27, R28, 0x4, R23 ;  /* 0x000000041c1b7819 */ /* 0x000fc40000010217 */
[----:B------:R-:W-:Y:S02]  /*32800*/  LOP3.LUT R25, R6, R25, RZ, 0x3c, !PT ;  /* 0x0000001906197212 */ /* 0x000fe400078e3cff */
[----:B------:R-:W-:Y:S02]  /*32810*/  LOP3.LUT R23, R26, R7, RZ, 0x3c, !PT ;  /* 0x000000071a177212 */ /* 0x000fe400078e3cff */
[----:B------:R-:W-:Y:S02]  /*32820*/  SHF.R.U32.HI R6, RZ, 0xc, R21 ;  /* 0x0000000cff067819 */ /* 0x000fe40000011615 */
        /* <DEDUP_REMOVED lines=8> */
[----:B------:R-:W5:Y:S01]  /*328b0*/  LDL.128 R4, [R4] ;  /* 0x0000000004047983 */ /* 0x000f620000100c00 */
        /* <DEDUP_REMOVED lines=12> */
[----:B------:R-:W-:-:S02]  /*32980*/  SHF.R.U32.HI R25, RZ, 0x8, R21 ;  /* 0x00000008ff197819 */ /* 0x000fc40000011615 */
[----:B------:R-:W-:Y:S02]  /*32990*/  LOP3.LUT R23, R23, R8, RZ, 0x3c, !PT ;  /* 0x0000000817177212 */ /* 0x000fe400078e3cff */
[----:B------:R-:W-:Y:S02]  /*329a0*/  LOP3.LUT R8, R25, 0xf0, RZ, 0xc0, !PT ;  /* 0x000000f019087812 */ /* 0x000fe400078ec0ff */
[--C-:B------:R-:W-:Y:S02]  /*329b0*/  SHF.R.U32.HI R25, RZ, 0x1c, R11.reuse ;  /* 0x0000001cff197819 */ /* 0x100fe4000001160b */
[----:B------:R-:W-:Y:S02]  /*329c0*/  LOP3.LUT R22, R27, R9, RZ, 0x3c, !PT ;  /* 0x000000091b167212 */ /* 0x000fe400078e3cff */
[----:B------:R-:W-:Y:S01]  /*329d0*/  R2P PR, R25, 0xe ;  /* 0x0000000e19007804 */ /* 0x000fe20000000000 */
[----:B------:R-:W-:Y:S01]  /*329e0*/  IMAD.IADD R8, R1, 0x1, R8 ;  /* 0x0000000101087824 */ /* 0x000fe200078e0208 */
[----:B------:R-:W-:-:S02]  /*329f0*/  SHF.L.W.U32.HI R11, R10, 0x4, R11 ;  /* 0x000000040a0b7819 */ /* 0x000fc40000010e0b */
[----:B------:R-:W-:Y:S02]  /*32a00*/  SHF.L.W.U32.HI R9, R22, 0x4, R10 ;  /* 0x0000000416097819 */ /* 0x000fe40000010e0a */
[----:B------:R-:W-:Y:S02]  /*32a10*/  LOP3.LUT R25, R25, 0x1, RZ, 0xc0, !PT ;  /* 0x0000000119197812 */ /* 0x000fe400078ec0ff */
[----:B------:R-:W-:Y:S02]  /*32a20*/  SEL R26, RZ, 0x438, !P3 ;  /* 0x00000438ff1a7807 */ /* 0x000fe40005800000 */
[----:B------:R-:W-:Y:S02]  /*32a30*/  ISETP.NE.U32.AND P0, PT, R25, 0x1, PT ;  /* 0x000000011900780c */ /* 0x000fe40003f05070 */
[----:B---3--:R-:W-:Y:S02]  /*32a40*/  LOP3.LUT R15, R15, R11, RZ, 0x3c, !PT ;  /* 0x0000000b0f0f7212 */ /* 0x008fe400078e3cff */
[----:B------:R-:W-:-:S02]  /*32a50*/  LOP3.LUT R14, R14, R9, RZ, 0x3c, !PT ;  /* 0x000000090e0e7212 */ /* 0x000fc400078e3cff */
[----:B------:R-:W2:Y:S01]  /*32a60*/  LDL.128 R8, [R8] ;  /* 0x0000000008087983 */ /* 0x000ea20000100c00 */
[----:B------:R-:W-:Y:S02]  /*32a70*/  ISETP.NE.U32.AND.EX P0, PT, RZ, RZ, PT, P0 ;  /* 0x000000ffff00720c */ /* 0x000fe40003f05100 */
[----:B------:R-:W-:Y:S02]  /*32a80*/  @P2 LOP3.LUT R26, R26, 0x21c, RZ, 0x3c, !PT ;  /* 0x0000021c1a1a2812 */ /* 0x000fe400078e3cff */
[----:B------:R-:W-:Y:S02]  /*32a90*/  SHF.R.U32.HI R25, RZ, 0x1c, R15 ;  /* 0x0000001cff197819 */ /* 0x000fe4000001160f */
[----:B------:R-:W-:Y:S02]  /*32aa0*/  @P1 LOP3.LUT R26, R26, 0x10e, RZ, 0x3c, !PT ;  /* 0x0000010e1a1a1812 */ /* 0x000fe400078e3cff */
[C---:B------:R-:W-:Y:S02]  /*32ab0*/  R2P PR, R25.reuse, 0xe ;  /* 0x0000000e19007804 */ /* 0x040fe40000000000 */
[----:B------:R-:W-:-:S04]  /*32ac0*/  LOP3.LUT R25, R25, 0x1, RZ, 0xc0, !PT ;  /* 0x0000000119197812 */ /* 0x000fc800078ec0ff */
[----:B------:R-:W-:Y:S01]  /*32ad0*/  ISETP.NE.U32.AND P5, PT, R25, 0x1, PT ;  /* 0x000000011900780c */ /* 0x000fe20003fa5070 */
[C---:B------:R-:W-:Y:S01]  /*32ae0*/  IMAD.SHL.U32 R25, R23.reuse, 0x10, RZ ;  /* 0x0000001017197824 */ /* 0x040fe200078e00ff */
[----:B------:R-:W-:Y:S02]  /*32af0*/  @!P0 LOP3.LUT R26, R26, 0x87, RZ, 0x3c, !PT ;  /* 0x000000871a1a8812 */ /* 0x000fe400078e3cff */
[----:B------:R-:W-:Y:S02]  /*32b00*/  SHF.L.U64.HI R27, R23, 0x4, R22 ;  /* 0x00000004171b7819 */ /* 0x000fe40000010216 */
[----:B------:R-:W-:Y:S02]  /*32b10*/  LOP3.LUT R23, R26, R25, RZ, 0x3c, !PT ;  /* 0x000000191a177212 */ /* 0x000fe400078e3cff */
[----:B------:R-:W-:Y:S02]  /*32b20*/  ISETP.NE.U32.AND.EX P0, PT, RZ, RZ, PT, P5 ;  /* 0x000000ffff00720c */ /* 0x000fe40003f05150 */
[----:B------:R-:W-:-:S02]  /*32b30*/  LOP3.LUT R26, R23, R12, RZ, 0x3c, !PT ;  /* 0x0000000c171a7212 */ /* 0x000fc400078e3cff */
[----:B------:R-:W-:Y:S02]  /*32b40*/  SEL R29, RZ, 0x438, !P3 ;  /* 0x00000438ff1d7807 */ /* 0x000fe40005800000 */
[----:B------:R-:W-:Y:S02]  /*32b50*/  SHF.R.U32.HI R12, RZ, 0x4, R21 ;  /* 0x00000004ff0c7819 */ /* 0x000fe40000011615 */
[----:B------:R-:W-:Y:S02]  /*32b60*/  @P2 LOP3.LUT R29, R29, 0x21c, RZ, 0x3c, !PT ;  /* 0x0000021c1d1d2812 */ /* 0x000fe400078e3cff */
[----:B------:R-:W-:Y:S02]  /*32b70*/  LOP3.LUT R12, R12, 0xf0, RZ, 0xc0, !PT ;  /* 0x000000f00c0c7812 */ /* 0x000fe400078ec0ff */
[----:B------:R-:W-:Y:S01]  /*32b80*/  @P1 LOP3.LUT R29, R29, 0x10e, RZ, 0x3c, !PT ;  /* 0x0000010e1d1d1812 */ /* 0x000fe200078e3cff */
[----:B------:R-:W-:Y:S01]  /*32b90*/  IMAD.SHL.U32 R22, R26, 0x10, RZ ;  /* 0x000000101a167824 */ /* 0x000fe200078e00ff */
[----:B------:R-:W-:Y:S01]  /*32ba0*/  LOP3.LUT R27, R27, R13, RZ, 0x3c, !PT ;  /* 0x0000000d1b1b7212 */ /* 0x000fe200078e3cff */
[----:B------:R-:W-:Y:S01]  /*32bb0*/  IMAD.IADD R12, R1, 0x1, R12 ;  /* 0x00000001010c7824 */ /* 0x000fe200078e020c */
[----:B------:R-:W-:-:S02]  /*32bc0*/  @!P0 LOP3.LUT R29, R29, 0x87, RZ, 0x3c, !PT ;  /* 0x000000871d1d8812 */ /* 0x000fc400078e3cff */
[----:B------:R-:W-:Y:S02]  /*32bd0*/  SHF.L.W.U32.HI R23, R14, 0x4, R15 ;  /* 0x000000040e177819 */ /* 0x000fe40000010e0f */
[----:B------:R-:W-:Y:S02]  /*32be0*/  SHF.L.W.U32.HI R25, R27, 0x4, R14 ;  /* 0x000000041b197819 */ /* 0x000fe40000010e0e */
[----:B------:R-:W3:Y:S01]  /*32bf0*/  LDL.128 R12, [R12] ;  /* 0x000000000c0c7983 */ /* 0x000ee20000100c00 */
[----:B------:R-:W-:Y:S02]  /*32c00*/  LOP3.LUT R29, R29, R22, RZ, 0x3c, !PT ;  /* 0x000000161d1d7212 */ /* 0x000fe400078e3cff */
[----:B----4-:R-:W-:Y:S02]  /*32c10*/  LOP3.LUT R22, R19, R23, RZ, 0x3c, !PT ;  /* 0x0000001713167212 */ /* 0x010fe400078e3cff */
[----:B------:R-:W-:Y:S02]  /*32c20*/  SHF.L.U64.HI R27, R26, 0x4, R27 ;  /* 0x000000041a1b7819 */ /* 0x000fe4000001021b */
[----:B------:R-:W-:-:S02]  /*32c30*/  LOP3.LUT R25, R18, R25, RZ, 0x3c, !PT ;  /* 0x0000001912197212 */ /* 0x000fc400078e3cff */
[----:B------:R-:W-:Y:S02]  /*32c40*/  SHF.R.U32.HI R18, RZ, 0x1c, R22 ;  /* 0x0000001cff127819 */ /* 0x000fe40000011616 */
[----:B------:R-:W-:Y:S02]  /*32c50*/  LOP3.LUT R23, R27, R17, RZ, 0x3c, !PT ;  /* 0x000000111b177212 */ /* 0x000fe400078e3cff */
[----:B------:R-:W-:Y:S02]  /*32c60*/  LOP3.LUT R17, R18, 0x1, RZ, 0xc0, !PT ;  /* 0x0000000112117812 */ /* 0x000fe400078ec0ff */
[----:B------:R-:W-:Y:S02]  /*32c70*/  LOP3.LUT R26, R29, R16, RZ, 0x3c, !PT ;  /* 0x000000101d1a7212 */ /* 0x000fe400078e3cff */
[----:B------:R-:W-:Y:S02]  /*32c80*/  LOP3.LUT R16, R21, 0xf0, RZ, 0xc0, !PT ;  /* 0x000000f015107812 */ /* 0x000fe400078ec0ff */
[----:B------:R-:W-:-:S03]  /*32c90*/  ISETP.NE.U32.AND P0, PT, R17, 0x1, PT ;  /* 0x000000011100780c */ /* 0x000fc60003f05070 */
[----:B------:R-:W-:Y:S01]  /*32ca0*/  IMAD.IADD R16, R1, 0x1, R16 ;  /* 0x0000000101107824 */ /* 0x000fe200078e0210 */
[----:B------:R-:W-:Y:S02]  /*32cb0*/  R2P PR, R18, 0xe ;  /* 0x0000000e12007804 */ /* 0x000fe40000000000 */
[----:B------:R-:W-:Y:S02]  /*32cc0*/  SHF.L.W.U32.HI R27, R25, 0x4, R22 ;  /* 0x00000004191b7819 */ /* 0x000fe40000010e16 */
[----:B------:R-:W-:Y:S01]  /*32cd0*/  SHF.L.W.U32.HI R25, R23, 0x4, R25 ;  /* 0x0000000417197819 */ /* 0x000fe20000010e19 */
[----:B------:R-:W4:Y:S01]  /*32ce0*/  LDL.128 R16, [R16] ;  /* 0x0000000010107983 */ /* 0x000f220000100c00 */
[----:B------:R-:W-:Y:S02]  /*32cf0*/  ISETP.NE.U32.AND.EX P0, PT, RZ, RZ, PT, P0 ;  /* 0x000000ffff00720c */ /* 0x000fe40003f05100 */
[----:B-----5:R-:W-:Y:S02]  /*32d00*/  LOP3.LUT R25, R6, R25, RZ, 0x3c, !PT ;  /* 0x0000001906197212 */ /* 0x020fe400078e3cff */
[----:B------:R-:W-:-:S04]  /*32d10*/  SEL R6, RZ, 0x438, !P3 ;  /* 0x00000438ff067807 */ /* 0x000fc80005800000 */
[----:B------:R-:W-:Y:S02]  /*32d20*/  @P2 LOP3.LUT R6, R6, 0x21c, RZ, 0x3c, !PT ;  /* 0x0000021c06062812 */ /* 0x000fe400078e3cff */
[----:B------:R-:W-:Y:S02]  /*32d30*/  LOP3.LUT R22, R7, R27, RZ, 0x3c, !PT ;  /* 0x0000001b07167212 */ /* 0x000fe400078e3cff */
[----:B------:R-:W-:Y:S01]  /*32d40*/  @P1 LOP3.LUT R6, R6, 0x10e, RZ, 0x3c, !PT ;  /* 0x0000010e06061812 */ /* 0x000fe200078e3cff */
[----:B------:R-:W-:-:S03]  /*32d50*/  IMAD.SHL.U32 R7, R26, 0x10, RZ ;  /* 0x000000101a077824 */ /* 0x000fc600078e00ff */
[----:B------:R-:W-:Y:S02]  /*32d60*/  @!P0 LOP3.LUT R6, R6, 0x87, RZ, 0x3c, !PT ;  /* 0x0000008706068812 */ /* 0x000fe400078e3cff */
[----:B------:R-:W-:Y:S02]  /*32d70*/  SHF.L.U64.HI R27, R26, 0x4, R23 ;  /* 0x000000041a1b7819 */ /* 0x000fe40000010217 */
[----:B------:R-:W-:Y:S02]  /*32d80*/  LOP3.LUT R23, R6, R7, RZ, 0x3c, !PT ;  /* 0x0000000706177212 */ /* 0x000fe400078e3cff */
[----:B------:R-:W-:Y:S02]  /*32d90*/  SHF.R.U64 R6, R20, 0x1c, R21 ;  /* 0x0000001c14067819 */ /* 0x000fe40000001215 */
        /* <DEDUP_REMOVED lines=15> */
[----:B------:R-:W-:Y:S02]  /*32e90*/  @P2 LOP3.LUT R25, R25, 0x21c, RZ, 0x3c, !PT ;  /* 0x0000021c19192812 */ /* 0x000fe400078e3cff */
[----:B------:R-:W-:Y:S02]  /*32ea0*/  LOP3.LUT R11, R11, R27, RZ, 0x3c, !PT ;  /* 0x0000001b0b0b7212 */ /* 0x000fe400078e3cff */
[----:B------:R-:W-:Y:S02]  /*32eb0*/  @P1 LOP3.LUT R25, R25, 0x10e, RZ, 0x3c, !PT ;  /* 0x0000010e19191812 */ /* 0x000fe400078e3cff */
[----:B------:R-:W-:Y:S02]  /*32ec0*/  SHF.L.U64.HI R27, R23, 0x4, R26 ;  /* 0x00000004171b7819 */ /* 0x000fe4000001021a */
[----:B------:R-:W-:Y:S02]  /*32ed0*/  @!P0 LOP3.LUT R25, R25, 0x87, RZ, 0x3c, !PT ;  /* 0x0000008719198812 */ /* 0x000fe400078e3cff */
[----:B------:R-:W-:-:S02]  /*32ee0*/  SHF.R.U32.HI R23, RZ, 0x1c, R11 ;  /* 0x0000001cff177819 */ /* 0x000fc4000001160b */
[----:B------:R-:W-:Y:S02]  /*32ef0*/  LOP3.LUT R25, R25, R22, RZ, 0x3c, !PT ;  /* 0x0000001619197212 */ /* 0x000fe400078e3cff */
[----:B------:R-:W-:Y:S02]  /*32f00*/  LOP3.LUT R22, R27, R9, RZ, 0x3c, !PT ;  /* 0x000000091b167212 */ /* 0x000fe400078e3cff */
[C---:B------:R-:W-:Y:S02]  /*32f10*/  R2P PR, R23.reuse, 0xe ;  /* 0x0000000e17007804 */ /* 0x040fe40000000000 */
[----:B------:R-:W-:Y:S02]  /*32f20*/  LOP3.LUT R9, R23, 0x1, RZ, 0xc0, !PT ;  /* 0x0000000117097812 */ /* 0x000fe400078ec0ff */
[----:B------:R-:W-:Y:S02]  /*32f30*/  LOP3.LUT R25, R25, R8, RZ, 0x3c, !PT ;  /* 0x0000000819197212 */ /* 0x000fe400078e3cff */
[----:B------:R-:W-:-:S02]  /*32f40*/  ISETP.NE.U32.AND P0, PT, R9, 0x1, PT ;  /* 0x000000010900780c */ /* 0x000fc40003f05070 */
[----:B------:R-:W-:Y:S02]  /*32f50*/  SHF.R.U64 R8, R20, 0x18, R21 ;  /* 0x0000001814087819 */ /* 0x000fe40000001215 */
[----:B------:R-:W-:Y:S02]  /*32f60*/  ISETP.NE.U32.AND.EX P0, PT, RZ, RZ, PT, P0 ;  /* 0x000000ffff00720c */ /* 0x000fe40003f05100 */
[----:B------:R-:W-:Y:S02]  /*32f70*/  SEL R23, RZ, 0x438, !P3 ;  /* 0x00000438ff177807 */ /* 0x000fe40005800000 */
[----:B------:R-:W-:Y:S02]  /*32f80*/  LOP3.LUT R8, R8, 0xf0, RZ, 0xc0, !PT ;  /* 0x000000f008087812 */ /* 0x000fe400078ec0ff */
[----:B------:R-:W-:Y:S02]  /*32f90*/  @P2 LOP3.LUT R23, R23, 0x21c, RZ, 0x3c, !PT ;  /* 0x0000021c17172812 */ /* 0x000fe400078e3cff */
[----:B------:R-:W-:Y:S01]  /*32fa0*/  SHF.L.W.U32.HI R11, R10, 0x4, R11 ;  /* 0x000000040a0b7819 */ /* 0x000fe20000010e0b */
[----:B------:R-:W-:Y:S01]  /*32fb0*/  IMAD.IADD R8, R1, 0x1, R8 ;  /* 0x0000000101087824 */ /* 0x000fe200078e0208 */
[----:B------:R-:W-:-:S02]  /*32fc0*/  SHF.L.W.U32.HI R9, R22, 0x4, R10 ;  /* 0x0000000416097819 */ /* 0x000fc40000010e0a */
[----:B------:R-:W-:Y:S01]  /*32fd0*/  @P1 LOP3.LUT R23, R23, 0x10e, RZ, 0x3c, !PT ;  /* 0x0000010e17171812 */ /* 0x000fe200078e3cff */
[----:B------:R-:W-:Y:S01]  /*32fe0*/  IMAD.SHL.U32 R26, R25, 0x10, RZ ;  /* 0x00000010191a7824 */ /* 0x000fe200078e00ff */
[----:B---3--:R-:W-:Y:S02]  /*32ff0*/  LOP3.LUT R15, R15, R11, RZ, 0x3c, !PT ;  /* 0x0000000b0f0f7212 */ /* 0x008fe400078e3cff */
[----:B------:R-:W-:Y:S02]  /*33000*/  LOP3.LUT R14, R14, R9, RZ, 0x3c, !PT ;  /* 0x000000090e0e7212 */ /* 0x000fe400078e3cff */
[----:B------:R-:W-:Y:S01]  /*33010*/  @!P0 LOP3.LUT R23, R23, 0x87, RZ, 0x3c, !PT ;  /* 0x0000008717178812 */ /* 0x000fe200078e3cff */
[----:B------:R-:W2:Y:S01]  /*33020*/  LDL.128 R8, [R8] ;  /* 0x0000000008087983 */ /* 0x000ea20000100c00 */
[----:B------:R-:W-:Y:S02]  /*33030*/  SHF.L.U64.HI R27, R25, 0x4, R22 ;  /* 0x00000004191b7819 */ /* 0x000fe40000010216 */
[----:B------:R-:W-:-:S02]  /*33040*/  LOP3.LUT R23, R23, R26, RZ, 0x3c, !PT ;  /* 0x0000001a17177212 */ /* 0x000fc400078e3cff */
[----:B------:R-:W-:Y:S02]  /*33050*/  SHF.R.U64 R25, R20, 0x14, R21 ;  /* 0x0000001414197819 */ /* 0x000fe40000001215 */
[----:B------:R-:W-:Y:S02]  /*33060*/  LOP3.LUT R23, R23, R12, RZ, 0x3c, !PT ;  /* 0x0000000c17177212 */ /* 0x000fe400078e3cff */
[----:B------:R-:W-:Y:S02]  /*33070*/  LOP3.LUT R12, R25, 0xf0, RZ, 0xc0, !PT ;  /* 0x000000f0190c7812 */ /* 0x000fe400078ec0ff */
[----:B------:R-:W-:Y:S02]  /*33080*/  SHF.R.U32.HI R25, RZ, 0x1c, R15 ;  /* 0x0000001cff197819 */ /* 0x000fe4000001160f */
[----:B------:R-:W-:Y:S02]  /*33090*/  LOP3.LUT R22, R27, R13, RZ, 0x3c, !PT ;  /* 0x0000000d1b167212 */ /* 0x000fe400078e3cff */
[----:B------:R-:W-:-:S02]  /*330a0*/  R2P PR, R25, 0xe ;  /* 0x0000000e19007804 */ /* 0x000fc40000000000 */
[----:B------:R-:W-:Y:S01]  /*330b0*/  LOP3.LUT R25, R25, 0x1, RZ, 0xc0, !PT ;  /* 0x0000000119197812 */ /* 0x000fe200078ec0ff */
[----:B------:R-:W-:Y:S01]  /*330c0*/  IMAD.IADD R12, R1, 0x1, R12 ;  /* 0x00000001010c7824 */ /* 0x000fe200078e020c */
[----:B------:R-:W-:Y:S02]  /*330d0*/  SHF.L.W.U32.HI R15, R14, 0x4, R15 ;  /* 0x000000040e0f7819 */ /* 0x000fe40000010e0f */
[----:B------:R-:W-:Y:S02]  /*330e0*/  SHF.L.W.U32.HI R13, R22, 0x4, R14 ;  /* 0x00000004160d7819 */ /* 0x000fe40000010e0e */
[----:B------:R-:W-:Y:S02]  /*330f0*/  ISETP.NE.U32.AND P0, PT, R25, 0x1, PT ;  /* 0x000000011900780c */ /* 0x000fe40003f05070 */
[----:B----4-:R-:W-:Y:S02]  /*33100*/  LOP3.LUT R19, R19, R15, RZ, 0x3c, !PT ;  /* 0x0000000f13137212 */ /* 0x010fe400078e3cff */
[----:B------:R-:W-:-:S02]  /*33110*/  LOP3.LUT R18, R18, R13, RZ, 0x3c, !PT ;  /* 0x0000000d12127212 */ /* 0x000fc400078e3cff */
[----:B------:R-:W-:Y:S01]  /*33120*/  ISETP.NE.U32.AND.EX P0, PT, RZ, RZ, PT, P0 ;  /* 0x000000ffff00720c */ /* 0x000fe20003f05100 */
[----:B------:R-:W3:Y:S01]  /*33130*/  LDL.128 R12, [R12] ;  /* 0x000000000c0c7983 */ /* 0x000ee20000100c00 */
[----:B------:R-:W-:-:S04]  /*33140*/  SEL R25, RZ, 0x438, !P3 ;  /* 0x00000438ff197807 */ /* 0x000fc80005800000 */
[----:B------:R-:W-:Y:S01]  /*33150*/  @P2 LOP3.LUT R25, R25, 0x21c, RZ, 0x3c, !PT ;  /* 0x0000021c19192812 */ /* 0x000fe200078e3cff */
[----:B------:R-:W-:-:S03]  /*33160*/  IMAD.SHL.U32 R26, R23, 0x10, RZ ;  /* 0x00000010171a7824 */ /* 0x000fc600078e00ff */
[----:B------:R-:W-:-:S04]  /*33170*/  @P1 LOP3.LUT R25, R25, 0x10e, RZ, 0x3c, !PT ;  /* 0x0000010e19191812 */ /* 0x000fc800078e3cff */
[----:B------:R-:W-:Y:S02]  /*33180*/  @!P0 LOP3.LUT R25, R25, 0x87, RZ, 0x3c, !PT ;  /* 0x0000008719198812 */ /* 0x000fe400078e3cff */
[----:B------:R-:W-:Y:S02]  /*33190*/  SHF.L.U64.HI R27, R23, 0x4, R22 ;  /* 0x00000004171b7819 */ /* 0x000fe40000010216 */
[----:B------:R-:W-:-:S04]  /*331a0*/  LOP3.LUT R23, R25, R26, RZ, 0x3c, !PT ;  /* 0x0000001a19177212 */ /* 0x000fc800078e3cff */
[----:B------:R-:W-:Y:S02]  /*331b0*/  LOP3.LUT R28, R23, R16, RZ, 0x3c, !PT ;  /* 0x00000010171c7212 */ /* 0x000fe400078e3cff */
[----:B------:R-:W-:Y:S02]  /*331c0*/  SHF.R.U64 R16, R20, 0x10, R21 ;  /* 0x0000001014107819 */ /* 0x000fe40000001215 */
[--C-:B------:R-:W-:Y:S02]  /*331d0*/  SHF.R.U32.HI R22, RZ, 0x1c, R19.reuse ;  /* 0x0000001cff167819 */ /* 0x100fe40000011613 */
[----:B------:R-:W-:Y:S02]  /*331e0*/  LOP3.LUT R16, R16, 0xf0, RZ, 0xc0, !PT ;  /* 0x000000f010107812 */ /* 0x000fe400078ec0ff */
[----:B------:R-:W-:Y:S02]  /*331f0*/  LOP3.LUT R25, R27, R17, RZ, 0x3c, !PT ;  /* 0x000000111b197212 */ /* 0x000fe400078e3cff */
[----:B------:R-:W-:Y:S01]  /*33200*/  LOP3.LUT R17, R22, 0x1, RZ, 0xc0, !PT ;  /* 0x0000000116117812 */ /* 0x000fe200078ec0ff */
[----:B------:R-:W-:Y:S01]  /*33210*/  IMAD.IADD R16, R1, 0x1, R16 ;  /* 0x0000000101107824 */ /* 0x000fe200078e0210 */
[----:B------:R-:W-:-:S02]  /*33220*/  SHF.L.W.U32.HI R19, R18, 0x4, R19 ;  /* 0x0000000412137819 */ /* 0x000fc40000010e13 */
[----:B------:R-:W-:Y:S02]  /*33230*/  R2P PR, R22, 0xe ;  /* 0x0000000e16007804 */ /* 0x000fe40000000000 */
[----:B------:R-:W-:Y:S02]  /*33240*/  ISETP.NE.U32.AND P0, PT, R17, 0x1, PT ;  /* 0x000000011100780c */ /* 0x000fe40003f05070 */
[----:B------:R-:W-:Y:S02]  /*33250*/  SHF.L.W.U32.HI R23, R25, 0x4, R18 ;  /* 0x0000000419177819 */ /* 0x000fe40000010e12 */
[----:B-----5:R-:W-:Y:S02]  /*33260*/  LOP3.LUT R22, R7, R19, RZ, 0x3c, !PT ;  /* 0x0000001307167212 */ /* 0x020fe400078e3cff */
[----:B------:R-:W4:Y:S01]  /*33270*/  LDL.128 R16, [R16] ;  /* 0x0000000010107983 */ /* 0x000f220000100c00 */
        /* <DEDUP_REMOVED lines=8> */
[----:B------:R-:W-:Y:S02]  /*33300*/  LOP3.LUT R25, R26, R7, RZ, 0x3c, !PT ;  /* 0x000000071a197212 */ /* 0x000fe400078e3cff */
[----:B------:R-:W-:Y:S02]  /*33310*/  SHF.R.U64 R6, R20, 0xc, R21 ;  /* 0x0000000c14067819 */ /* 0x000fe40000001215 */
[----:B------:R-:W-:-:S02]  /*33320*/  SHF.R.U32.HI R7, RZ, 0x1c, R22 ;  /* 0x0000001cff077819 */ /* 0x000fc40000011616 */
[----:B------:R-:W-:Y:S02]  /*33330*/  LOP3.LUT R25, R25, R4, RZ, 0x3c, !PT ;  /* 0x0000000419197212 */ /* 0x000fe400078e3cff */
        /* <DEDUP_REMOVED lines=9> */
[----:B------:R-:W-:Y:S02]  /*333d0*/  SHF.L.W.U32.HI R23, R26, 0x4, R23 ;  /* 0x000000041a177819 */ /* 0x000fe40000010e17 */
[----:B--2---:R-:W-:Y:S02]  /*333e0*/  LOP3.LUT R11, R11, R27, RZ, 0x3c, !PT ;  /* 0x0000001b0b0b7212 */ /* 0x004fe400078e3cff */
[----:B------:R-:W-:-:S04]  /*333f0*/  SEL R27, RZ, 0x438, !P3 ;  /* 0x00000438ff1b7807 */ /* 0x000fc80005800000 */
[----:B------:R-:W-:Y:S02]  /*33400*/  @P2 LOP3.LUT R27, R27, 0x21c, RZ, 0x3c, !PT ;  /* 0x0000021c1b1b2812 */ /* 0x000fe400078e3cff */
[----:B------:R-:W-:Y:S02]  /*33410*/  SHF.R.U32.HI R22, RZ, 0x1c, R11 ;  /* 0x0000001cff167819 */ /* 0x000fe4000001160b */
[----:B------:R-:W-:Y:S02]  /*33420*/  @P1 LOP3.LUT R27, R27, 0x10e, RZ, 0x3c, !PT ;  /* 0x0000010e1b1b1812 */ /* 0x000fe400078e3cff */
[----:B------:R-:W-:Y:S02]  /*33430*/  LOP3.LUT R10, R10, R23, RZ, 0x3c, !PT ;  /* 0x000000170a0a7212 */ /* 0x000fe400078e3cff */
[C---:B------:R-:W-:Y:S01]  /*33440*/  SHF.L.U64.HI R23, R25.reuse, 0x4, R26 ;  /* 0x0000000419177819 */ /* 0x040fe2000001021a */
[----:B------:R-:W-:Y:S01]  /*33450*/  IMAD.SHL.U32 R26, R25, 0x10, RZ ;  /* 0x00000010191a7824 */ /* 0x000fe200078e00ff */
[----:B------:R-:W-:-:S02]  /*33460*/  R2P PR, R22, 0xe ;  /* 0x0000000e16007804 */ /* 0x000fc40000000000 */
[----:B------:R-:W-:Y:S02]  /*33470*/  @!P0 LOP3.LUT R27, R27, 0x87, RZ, 0x3c, !PT ;  /* 0x000000871b1b8812 */ /* 0x000fe400078e3cff */
[----:B------:R-:W-:Y:S02]  /*33480*/  LOP3.LUT R22, R22, 0x1, RZ, 0xc0, !PT ;  /* 0x0000000116167812 */ /* 0x000fe400078ec0ff */
[----:B------:R-:W-:Y:S02]  /*33490*/  LOP3.LUT R25, R27, R26, RZ, 0x3c, !PT ;  /* 0x0000001a1b197212 */ /* 0x000fe400078e3cff */
[----:B------:R-:W-:Y:S02]  /*334a0*/  ISETP.NE.U32.AND P0, PT, R22, 0x1, PT ;  /* 0x000000011600780c */ /* 0x000fe40003f05070 */
[----:B------:R-:W-:Y:S02]  /*334b0*/  SHF.L.W.U32.HI R11, R10, 0x4, R11 ;  /* 0x000000040a0b7819 */ /* 0x000fe40000010e0b */
[----:B------:R-:W-:-:S02]  /*334c0*/  LOP3.LUT R22, R25, R8, RZ, 0x3c, !PT ;  /* 0x0000000819167212 */ /* 0x000fc400078e3cff */
[----:B------:R-:W-:Y:S02]  /*334d0*/  ISETP.NE.U32.AND.EX P0, PT, RZ, RZ, PT, P0 ;  /* 0x000000ffff00720c */ /* 0x000fe40003f05100 */
[----:B------:R-:W-:Y:S02]  /*334e0*/  SEL R25, RZ, 0x438, !P3 ;  /* 0x00000438ff197807 */ /* 0x000fe40005800000 */
[----:B---3--:R-:W-:Y:S02]  /*334f0*/  LOP3.LUT R15, R15, R11, RZ, 0x3c, !PT ;  /* 0x0000000b0f0f7212 */ /* 0x008fe400078e3cff */
[----:B------:R-:W-:Y:S02]  /*33500*/  SHF.R.U64 R8, R20, 0x8, R21 ;  /* 0x0000000814087819 */ /* 0x000fe40000001215 */
[----:B------:R-:W-:Y:S02]  /*33510*/  LOP3.LUT R23, R23, R9, RZ, 0x3c, !PT ;  /* 0x0000000917177212 */ /* 0x000fe400078e3cff */
[----:B------:R-:W-:-:S02]  /*33520*/  @P2 LOP3.LUT R25, R25, 0x21c, RZ, 0x3c, !PT ;  /* 0x0000021c19192812 */ /* 0x000fc400078e3cff */
[----:B------:R-:W-:Y:S02]  /*33530*/  SHF.R.U32.HI R11, RZ, 0x1c, R15 ;  /* 0x0000001cff0b7819 */ /* 0x000fe4000001160f */
[----:B------:R-:W-:Y:S02]  /*33540*/  LOP3.LUT R8, R8, 0xf0, RZ, 0xc0, !PT ;  /* 0x000000f008087812 */ /* 0x000fe400078ec0ff */
[----:B------:R-:W-:Y:S02]  /*33550*/  SHF.L.W.U32.HI R9, R23, 0x4, R10 ;  /* 0x0000000417097819 */ /* 0x000fe40000010e0a */
[----:B------:R-:W-:Y:S02]  /*33560*/  @P1 LOP3.LUT R25, R25, 0x10e, RZ, 0x3c, !PT ;  /* 0x0000010e19191812 */ /* 0x000fe400078e3cff */
[C---:B------:R-:W-:Y:S02]  /*33570*/  R2P PR, R11.reuse, 0xe ;  /* 0x0000000e0b007804 */ /* 0x040fe40000000000 */
[----:B------:R-:W-:-:S02]  /*33580*/  LOP3.LUT R10, R11, 0x1, RZ, 0xc0, !PT ;  /* 0x000000010b0a7812 */ /* 0x000fc400078ec0ff */
[C---:B------:R-:W-:Y:S01]  /*33590*/  SHF.L.U64.HI R23, R22.reuse, 0x4, R23 ;  /* 0x0000000416177819 */ /* 0x040fe20000010217 */
[----:B------:R-:W-:Y:S01]  /*335a0*/  IMAD.SHL.U32 R22, R22, 0x10, RZ ;  /* 0x0000001016167824 */ /* 0x000fe200078e00ff */
[----:B------:R-:W-:Y:S01]  /*335b0*/  @!P0 LOP3.LUT R25, R25, 0x87, RZ, 0x3c, !PT ;  /* 0x0000008719198812 */ /* 0x000fe200078e3cff */
[----:B------:R-:W-:Y:S01]  /*335c0*/  IMAD.IADD R8, R1, 0x1, R8 ;  /* 0x0000000101087824 */ /* 0x000fe200078e0208 */
[----:B------:R-:W-:Y:S02]  /*335d0*/  ISETP.NE.U32.AND P0, PT, R10, 0x1, PT ;  /* 0x000000010a00780c */ /* 0x000fe40003f05070 */
[----:B------:R-:W-:Y:S02]  /*335e0*/  LOP3.LUT R25, R25, R22, RZ, 0x3c, !PT ;  /* 0x0000001619197212 */ /* 0x000fe400078e3cff */
[----:B------:R-:W-:Y:S02]  /*335f0*/  LOP3.LUT R22, R14, R9, RZ, 0x3c, !PT ;  /* 0x000000090e167212 */ /* 0x000fe400078e3cff */
[----:B------:R-:W-:Y:S01]  /*33600*/  ISETP.NE.U32.AND.EX P0, PT, RZ, RZ, PT, P0 ;  /* 0x000000ffff00720c */ /* 0x000fe20003f05100 */
[----:B------:R-:W2:Y:S01]  /*33610*/  LDL.128 R8, [R8] ;  /* 0x0000000008087983 */ /* 0x000ea20000100c00 */
[----:B------:R-:W-:-:S02]  /*33620*/  SEL R14, RZ, 0x438, !P3 ;  /* 0x00000438ff0e7807 */ /* 0x000fc40005800000 */
[----:B------:R-:W-:Y:S02]  /*33630*/  LOP3.LUT R26, R25, R12, RZ, 0x3c, !PT ;  /* 0x0000000c191a7212 */ /* 0x000fe400078e3cff */
[----:B------:R-:W-:Y:S02]  /*33640*/  SHF.R.U64 R12, R20, 0x4, R21 ;  /* 0x00000004140c7819 */ /* 0x000fe40000001215 */
[----:B------:R-:W-:Y:S02]  /*33650*/  @P2 LOP3.LUT R14, R14, 0x21c, RZ, 0x3c, !PT ;  /* 0x0000021c0e0e2812 */ /* 0x000fe400078e3cff */
[----:B------:R-:W-:Y:S02]  /*33660*/  LOP3.LUT R12, R12, 0xf0, RZ, 0xc0, !PT ;  /* 0x000000f00c0c7812 */ /* 0x000fe400078ec0ff */
[----:B------:R-:W-:Y:S01]  /*33670*/  @P1 LOP3.LUT R14, R14, 0x10e, RZ, 0x3c, !PT ;  /* 0x0000010e0e0e1812 */ /* 0x000fe200078e3cff */
[----:B------:R-:W-:Y:S02]  /*33680*/  IMAD.SHL.U32 R27, R26, 0x10, RZ ;  /* 0x000000101a1b7824 */ /* 0x000fe400078e00ff */
[----:B------:R-:W-:Y:S01]  /*33690*/  IMAD.IADD R12, R1, 0x1, R12 ;  /* 0x00000001010c7824 */ /* 0x000fe200078e020c */
[----:B------:R-:W-:-:S02]  /*336a0*/  @!P0 LOP3.LUT R14, R14, 0x87, RZ, 0x3c, !PT ;  /* 0x000000870e0e8812 */ /* 0x000fc400078e3cff */
[----:B------:R-:W-:Y:S02]  /*336b0*/  LOP3.LUT R23, R23, R13, RZ, 0x3c, !PT ;  /* 0x0000000d17177212 */ /* 0x000fe400078e3cff */
[----:B------:R-:W-:Y:S02]  /*336c0*/  SHF.L.W.U32.HI R21, R22, 0x4, R15 ;  /* 0x0000000416157819 */ /* 0x000fe40000010e0f */
[----:B------:R-:W-:Y:S02]  /*336d0*/  LOP3.LUT R27, R14, R27, RZ, 0x3c, !PT ;  /* 0x0000001b0e1b7212 */ /* 0x000fe400078e3cff */
[----:B------:R-:W-:Y:S01]  /*336e0*/  SHF.L.W.U32.HI R25, R23, 0x4, R22 ;  /* 0x0000000417197819 */ /* 0x000fe20000010e16 */
[----:B------:R-:W3:Y:S01]  /*336f0*/  LDL.128 R12, [R12] ;  /* 0x000000000c0c7983 */ /* 0x000ee20000100c00 */
[----:B------:R-:W-:Y:S02]  /*33700*/  SHF.L.U64.HI R23, R26, 0x4, R23 ;  /* 0x000000041a177819 */ /* 0x000fe40000010217 */
[----:B----4-:R-:W-:-:S02]  /*33710*/  LOP3.LUT R21, R19, R21, RZ, 0x3c, !PT ;  /* 0x0000001513157212 */ /* 0x010fc400078e3cff */
[----:B------:R-:W-:Y:S02]  /*33720*/  LOP3.LUT R25, R18, R25, RZ, 0x3c, !PT ;  /* 0x0000001912197212 */ /* 0x000fe400078e3cff */
[----:B------:R-:W-:Y:S02]  /*33730*/  LOP3.LUT R22, R23, R17, RZ, 0x3c, !PT ;  /* 0x0000001117167212 */ /* 0x000fe400078e3cff */
[----:B------:R-:W-:Y:S02]  /*33740*/  SHF.R.U32.HI R18, RZ, 0x1c, R21 ;  /* 0x0000001cff127819 */ /* 0x000fe40000011615 */
[----:B------:R-:W-:Y:S02]  /*33750*/  LOP3.LUT R23, R27, R16, RZ, 0x3c, !PT ;  /* 0x000000101b177212 */ /* 0x000fe400078e3cff */
[----:B------:R-:W-:Y:S02]  /*33760*/  LOP3.LUT R16, R20, 0xf0, RZ, 0xc0, !PT ;  /* 0x000000f014107812 */ /* 0x000fe400078ec0ff */
[----:B------:R-:W-:-:S03]  /*33770*/  LOP3.LUT R17, R18, 0x1, RZ, 0xc0, !PT ;  /* 0x0000000112117812 */ /* 0x000fc600078ec0ff */
[----:B------:R-:W-:Y:S01]  /*33780*/  IMAD.IADD R16, R1, 0x1, R16 ;  /* 0x0000000101107824 */ /* 0x000fe200078e0210 */
[----:B------:R-:W-:-:S04]  /*33790*/  ISETP.NE.U32.AND P0, PT, R17, 0x1, PT ;  /* 0x000000011100780c */ /* 0x000fc80003f05070 */
[----:B------:R-:W-:Y:S02]  /*337a0*/  R2P PR, R18, 0xe ;  /* 0x0000000e12007804 */ /* 0x000fe40000000000 */
[----:B------:R-:W4:Y:S01]  /*337b0*/  LDL.128 R16, [R16] ;  /* 0x0000000010107983 */ /* 0x000f220000100c00 */
[----:B------:R-:W-:Y:S02]  /*337c0*/  ISETP.NE.U32.AND.EX P0, PT, RZ, RZ, PT, P0 ;  /* 0x000000ffff00720c */ /* 0x000fe40003f05100 */
[----:B------:R-:W-:Y:S02]  /*337d0*/  SEL R27, RZ, 0x438, !P3 ;  /* 0x00000438ff1b7807 */ /* 0x000fe40005800000 */
[----:B------:R-:W-:Y:S02]  /*337e0*/  SHF.L.W.U32.HI R21, R25, 0x4, R21 ;  /* 0x0000000419157819 */ /* 0x000fe40000010e15 */
[----:B------:R-:W-:-:S04]  /*337f0*/  SHF.L.W.U32.HI R25, R22, 0x4, R25 ;  /* 0x0000000416197819 */ /* 0x000fc80000010e19 */
[----:B------:R-:W-:Y:S02]  /*33800*/  @P2 LOP3.LUT R27, R27, 0x21c, RZ, 0x3c, !PT ;  /* 0x0000021c1b1b2812 */ /* 0x000fe400078e3cff */
[----:B-----5:R-:W-:Y:S02]  /*33810*/  LOP3.LUT R7, R7, R21, RZ, 0x3c, !PT ;  /* 0x0000001507077212 */ /* 0x020fe400078e3cff */
[----:B------:R-:W-:Y:S02]  /*33820*/  @P1 LOP3.LUT R27, R27, 0x10e, RZ, 0x3c, !PT ;  /* 0x0000010e1b1b1812 */ /* 0x000fe400078e3cff */
[----:B------:R-:W-:Y:S01]  /*33830*/  LOP3.LUT R26, R6, R25, RZ, 0x3c, !PT ;  /* 0x00000019061a7212 */ /* 0x000fe200078e3cff */
[----:B------:R-:W-:Y:S01]  /*33840*/  IMAD.SHL.U32 R6, R20, 0x10, RZ ;  /* 0x0000001014067824 */ /* 0x000fe200078e00ff */
[----:B------:R-:W-:Y:S01]  /*33850*/  @!P0 LOP3.LUT R27, R27, 0x87, RZ, 0x3c, !PT ;  /* 0x000000871b1b8812 */ /* 0x000fe200078e3cff */
[----:B------:R-:W-:Y:S01]  /*33860*/  IMAD.SHL.U32 R20, R23, 0x10, RZ ;  /* 0x0000001017147824 */ /* 0x000fe200078e00ff */
[----:B------:R-:W-:-:S02]  /*33870*/  SHF.R.U32.HI R21, RZ, 0x1c, R7 ;  /* 0x0000001cff157819 */ /* 0x000fc40000011607 */
[----:B------:R-:W-:Y:S02]  /*33880*/  LOP3.LUT R6, R6, 0xf0, RZ, 0xc0, !PT ;  /* 0x000000f006067812 */ /* 0x000fe400078ec0ff */
[----:B------:R-:W-:Y:S02]  /*33890*/  LOP3.LUT R27, R27, R20, RZ, 0x3c, !PT ;  /* 0x000000141b1b7212 */ /* 0x000fe400078e3cff */
[----:B------:R-:W-:Y:S01]  /*338a0*/  LOP3.LUT R20, R21, 0x1, RZ, 0xc0, !PT ;  /* 0x0000000115147812 */ /* 0x000fe200078ec0ff */
[----:B------:R-:W-:-:S03]  /*338b0*/  IMAD.IADD R6, R1, 0x1, R6 ;  /* 0x0000000101067824 */ /* 0x000fc600078e0206 */
[----:B------:R-:W-:Y:S02]  /*338c0*/  ISETP.NE.U32.AND P0, PT, R20, 0x1, PT ;  /* 0x000000011400780c */ /* 0x000fe40003f05070 */
[----:B------:R-:W-:Y:S02]  /*338d0*/  SHF.L.U64.HI R25, R23, 0x4, R22 ;  /* 0x0000000417197819 */ /* 0x000fe40000010216 */
[----:B------:R-:W-:Y:S02]  /*338e0*/  R2P PR, R21, 0xe ;  /* 0x0000000e15007804 */ /* 0x000fe40000000000 */
[----:B------:R0:W5:Y:S01]  /*338f0*/  LDL.128 R20, [R6] ;  /* 0x0000000006147983 */ /* 0x0001620000100c00 */
[----:B------:R-:W-:Y:S02]  /*33900*/  LOP3.LUT R5, R25, R5, RZ, 0x3c, !PT ;  /* 0x0000000519057212 */ /* 0x000fe400078e3cff */
[----:B------:R-:W-:Y:S02]  /*33910*/  LOP3.LUT R4, R27, R4, RZ, 0x3c, !PT ;  /* 0x000000041b047212 */ /* 0x000fe400078e3cff */
[----:B------:R-:W-:-:S02]  /*33920*/  SHF.L.W.U32.HI R27, R26, 0x4, R7 ;  /* 0x000000041a1b7819 */ /* 0x000fc40000010e07 */
[----:B------:R-:W-:Y:S02]  /*33930*/  ISETP.NE.U32.AND.EX P0, PT, RZ, RZ, PT, P0 ;  /* 0x000000ffff00720c */ /* 0x000fe40003f05100 */
[----:B------:R-:W-:Y:S02]  /*33940*/  SHF.L.W.U32.HI R25, R5, 0x4, R26 ;  /* 0x0000000405197819 */ /* 0x000fe40000010e1a */
[----:B------:R-:W-:-:S04]  /*33950*/  SEL R7, RZ, 0x438, !P3 ;  /* 0x00000438ff077807 */ /* 0x000fc80005800000 */
[----:B------:R-:W-:-:S04]  /*33960*/  @P2 LOP3.LUT R7, R7, 0x21c, RZ, 0x3c, !PT ;  /* 0x0000021c07072812 */ /* 0x000fc800078e3cff */
[----:B------:R-:W-:Y:S02]  /*33970*/  @P1 LOP3.LUT R7, R7, 0x10e, RZ, 0x3c, !PT ;  /* 0x0000010e07071812 */ /* 0x000fe400078e3cff */
[C---:B------:R-:W-:Y:S01]  /*33980*/  SHF.L.U64.HI R5, R4.reuse, 0x4, R5 ;  /* 0x0000000404057819 */ /* 0x040fe20000010205 */
[----:B------:R-:W-:Y:S01]  /*33990*/  IMAD.SHL.U32 R4, R4, 0x10, RZ ;  /* 0x0000001004047824 */ /* 0x000fe200078e00ff */
[----:B------:R-:W-:-:S04]  /*339a0*/  @!P0 LOP3.LUT R7, R7, 0x87, RZ, 0x3c, !PT ;  /* 0x0000008707078812 */ /* 0x000fc800078e3cff */
[----:B------:R-:W-:Y:S02]  /*339b0*/  LOP3.LUT R7, R7, R4, RZ, 0x3c, !PT ;  /* 0x0000000407077212 */ /* 0x000fe400078e3cff */
[----:B--2---:R-:W-:Y:S02]  /*339c0*/  LOP3.LUT R27, R11, R27, RZ, 0x3c, !PT ;  /* 0x0000001b0b1b7212 */ /* 0x004fe400078e3cff */
[----:B------:R-:W-:Y:S02]  /*339d0*/  LOP3.LUT R10, R10, R25, RZ, 0x3c, !PT ;  /* 0x000000190a0a7212 */ /* 0x000fe400078e3cff */
[----:B------:R-:W-:-:S04]  /*339e0*/  SHF.R.U32.HI R25, RZ, 0x1c, R27 ;  /* 0x0000001cff197819 */ /* 0x000fc8000001161b */
[C---:B------:R-:W-:Y:S02]  /*339f0*/  R2P PR, R25.reuse, 0xe ;  /* 0x0000000e19007804 */ /* 0x040fe40000000000 */
[----:B------:R-:W-:Y:S02]  /*33a00*/  SHF.L.W.U32.HI R11, R10, 0x4, R27 ;  /* 0x000000040a0b7819 */ /* 0x000fe40000010e1b */
[----:B0-----:R-:W-:Y:S02]  /*33a10*/  LOP3.LUT R6, R25, 0x1, RZ, 0xc0, !PT ;  /* 0x0000000119067812 */ /* 0x001fe400078ec0ff */
[----:B------:R-:W-:Y:S02]  /*33a20*/  SEL R4, RZ, 0x438, !P3 ;  /* 0x00000438ff047807 */ /* 0x000fe40005800000 */
[----:B------:R-:W-:Y:S02]  /*33a30*/  ISETP.NE.U32.AND P0, PT, R6, 0x1, PT ;  /* 0x000000010600780c */ /* 0x000fe40003f05070 */
[----:B------:R-:W-:-:S02]  /*33a40*/  LOP3.LUT R5, R5, R9, RZ, 0x3c, !PT ;  /* 0x0000000905057212 */ /* 0x000fc400078e3cff */
[----:B------:R-:W-:Y:S02]  /*33a50*/  ISETP.NE.U32.AND.EX P0, PT, RZ, RZ, PT, P0 ;  /* 0x000000ffff00720c */ /* 0x000fe40003f05100 */
[----:B---3--:R-:W-:Y:S02]  /*33a60*/  LOP3.LUT R11, R15, R11, RZ, 0x3c, !PT ;  /* 0x0000000b0f0b7212 */ /* 0x008fe400078e3cff */
[----:B------:R-:W-:Y:S02]  /*33a70*/  @P2 LOP3.LUT R4, R4, 0x21c, RZ, 0x3c, !PT ;  /* 0x0000021c04042812 */ /* 0x000fe400078e3cff */
[----:B------:R-:W-:Y:S02]  /*33a80*/  SHF.R.U32.HI R6, RZ, 0x1c, R11 ;  /* 0x0000001cff067819 */ /* 0x000fe4000001160b */
[----:B------:R-:W-:Y:S02]  /*33a90*/  SHF.L.W.U32.HI R9, R5, 0x4, R10 ;  /* 0x0000000405097819 */ /* 0x000fe40000010e0a */
[----:B------:R-:W-:-:S02]  /*33aa0*/  @P1 LOP3.LUT R4, R4, 0x10e, RZ, 0x3c, !PT ;  /* 0x0000010e04041812 */ /* 0x000fc400078e3cff */
[----:B------:R-:W-:Y:S02]  /*33ab0*/  R2P PR, R6, 0xe ;  /* 0x0000000e06007804 */ /* 0x000fe40000000000 */
[----:B------:R-:W-:Y:S02]  /*33ac0*/  LOP3.LUT R14, R14, R9, RZ, 0x3c, !PT ;  /* 0x000000090e0e7212 */ /* 0x000fe400078e3cff */
[----:B------:R-:W-:Y:S02]  /*33ad0*/  LOP3.LUT R6, R6, 0x1, RZ, 0xc0, !PT ;  /* 0x0000000106067812 */ /* 0x000fe400078ec0ff */
[----:B------:R-:W-:Y:S02]  /*33ae0*/  LOP3.LUT R10, R7, R8, RZ, 0x3c, !PT ;  /* 0x00000008070a7212 */ /* 0x000fe400078e3cff */
[----:B------:R-:W-:Y:S02]  /*33af0*/  SHF.L.W.U32.HI R11, R14, 0x4, R11 ;  /* 0x000000040e0b7819 */ /* 0x000fe40000010e0b */
[----:B------:R-:W-:Y:S01]  /*33b00*/  ISETP.NE.U32.AND P5, PT, R6, 0x1, PT ;  /* 0x000000010600780c */ /* 0x000fe20003fa5070 */
[----:B------:R-:W-:Y:S01]  /*33b10*/  IMAD.SHL.U32 R9, R10, 0x10, RZ ;  /* 0x000000100a097824 */ /* 0x000fe200078e00ff */
[----:B------:R-:W-:-:S02]  /*33b20*/  SEL R7, RZ, 0x438, !P3 ;  /* 0x00000438ff077807 */ /* 0x000fc40005800000 */
[----:B------:R-:W-:Y:S02]  /*33b30*/  @!P0 LOP3.LUT R4, R4, 0x87, RZ, 0x3c, !PT ;  /* 0x0000008704048812 */ /* 0x000fe400078e3cff */
[----:B----4-:R-:W-:Y:S02]  /*33b40*/  LOP3.LUT R6, R19, R11, RZ, 0x3c, !PT ;  /* 0x0000000b13067212 */ /* 0x010fe400078e3cff */
[----:B------:R-:W-:Y:S02]  /*33b50*/  ISETP.NE.U32.AND.EX P0, PT, RZ, RZ, PT, P5 ;  /* 0x000000ffff00720c */ /* 0x000fe40003f05150 */
[----:B------:R-:W-:Y:S02]  /*33b60*/  @P2 LOP3.LUT R7, R7, 0x21c, RZ, 0x3c, !PT ;  /* 0x0000021c07072812 */ /* 0x000fe400078e3cff */
[----:B------:R-:W-:Y:S02]  /*33b70*/  SHF.R.U32.HI R8, RZ, 0x1c, R6 ;  /* 0x0000001cff087819 */ /* 0x000fe40000011606 */
[----:B------:R-:W-:-:S02]  /*33b80*/  LOP3.LUT R9, R4, R9, RZ, 0x3c, !PT ;  /* 0x0000000904097212 */ /* 0x000fc400078e3cff */
[----:B------:R-:W-:Y:S02]  /*33b90*/  @P1 LOP3.LUT R7, R7, 0x10e, RZ, 0x3c, !PT ;  /* 0x0000010e07071812 */ /* 0x000fe400078e3cff */
[C---:B------:R-:W-:Y:S02]  /*33ba0*/  R2P PR, R8.reuse, 0xe ;  /* 0x0000000e08007804 */ /* 0x040fe40000000000 */
[----:B------:R-:W-:Y:S02]  /*33bb0*/  LOP3.LUT R4, R8, 0x1, RZ, 0xc0, !PT ;  /* 0x0000000108047812 */ /* 0x000fe400078ec0ff */
[----:B------:R-:W-:Y:S02]  /*33bc0*/  LOP3.LUT R9, R9, R12, RZ, 0x3c, !PT ;  /* 0x0000000c09097212 */ /* 0x000fe400078e3cff */
[----:B------:R-:W-:Y:S02]  /*33bd0*/  ISETP.NE.U32.AND P5, PT, R4, 0x1, PT ;  /* 0x000000010400780c */ /* 0x000fe40003fa5070 */
[----:B------:R-:W-:Y:S01]  /*33be0*/  SHF.L.U64.HI R12, R10, 0x4, R5 ;  /* 0x000000040a0c7819 */ /* 0x000fe20000010205 */
[----:B------:R-:W-:Y:S01]  /*33bf0*/  IMAD.SHL.U32 R8, R9, 0x10, RZ ;  /* 0x0000001009087824 */ /* 0x000fe200078e00ff */
[----:B------:R-:W-:-:S02]  /*33c00*/  @!P0 LOP3.LUT R7, R7, 0x87, RZ, 0x3c, !PT ;  /* 0x0000008707078812 */ /* 0x000fc400078e3cff */
[----:B------:R-:W-:Y:S02]  /*33c10*/  ISETP.NE.U32.AND.EX P0, PT, RZ, RZ, PT, P5 ;  /* 0x000000ffff00720c */ /* 0x000fe40003f05150 */
[----:B------:R-:W-:Y:S02]  /*33c20*/  SEL R4, RZ, 0x438, !P3 ;  /* 0x00000438ff047807 */ /* 0x000fe40005800000 */
[----:B------:R-:W-:Y:S02]  /*33c30*/  LOP3.LUT R12, R12, R13, RZ, 0x3c, !PT ;  /* 0x0000000d0c0c7212 */ /* 0x000fe400078e3cff */
[----:B------:R-:W-:Y:S02]  /*33c40*/  LOP3.LUT R7, R7, R8, RZ, 0x3c, !PT ;  /* 0x0000000807077212 */ /* 0x000fe400078e3cff */
[----:B------:R-:W-:Y:S02]  /*33c50*/  @P2 LOP3.LUT R4, R4, 0x21c, RZ, 0x3c, !PT ;  /* 0x0000021c04042812 */ /* 0x000fe400078e3cff */
[----:B------:R-:W-:-:S02]  /*33c60*/  SHF.L.U64.HI R9, R9, 0x4, R12 ;  /* 0x0000000409097819 */ /* 0x000fc4000001020c */
[----:B------:R-:W-:Y:S02]  /*33c70*/  LOP3.LUT R8, R7, R16, RZ, 0x3c, !PT ;  /* 0x0000001007087212 */ /* 0x000fe400078e3cff */
[----:B------:R-:W-:Y:S02]  /*33c80*/  SHF.L.W.U32.HI R5, R12, 0x4, R14 ;  /* 0x000000040c057819 */ /* 0x000fe40000010e0e */
[----:B------:R-:W-:Y:S02]  /*33c90*/  @P1 LOP3.LUT R4, R4, 0x10e, RZ, 0x3c, !PT ;  /* 0x0000010e04041812 */ /* 0x000fe400078e3cff */
[----:B------:R-:W-:Y:S01]  /*33ca0*/  LOP3.LUT R16, R9, R17, RZ, 0x3c, !PT ;  /* 0x0000001109107212 */ /* 0x000fe200078e3cff */
[----:B------:R-:W-:Y:S01]  /*33cb0*/  IMAD.SHL.U32 R9, R8, 0x10, RZ ;  /* 0x0000001008097824 */ /* 0x000fe200078e00ff */
[----:B------:R-:W-:Y:S02]  /*33cc0*/  LOP3.LUT R5, R18, R5, RZ, 0x3c, !PT ;  /* 0x0000000512057212 */ /* 0x000fe400078e3cff */
[----:B------:R-:W-:-:S02]  /*33cd0*/  @!P0 LOP3.LUT R4, R4, 0x87, RZ, 0x3c, !PT ;  /* 0x0000008704048812 */ /* 0x000fc400078e3cff */
[----:B------:R-:W-:Y:S02]  /*33ce0*/  SHF.L.W.U32.HI R7, R5, 0x4, R6 ;  /* 0x0000000405077819 */ /* 0x000fe40000010e06 */
[----:B------:R-:W-:Y:S02]  /*33cf0*/  SHF.L.W.U32.HI R5, R16, 0x4, R5 ;  /* 0x0000000410057819 */ /* 0x000fe40000010e05 */
[----:B------:R-:W-:Y:S02]  /*33d00*/  SHF.L.U64.HI R6, R8, 0x4, R16 ;  /* 0x0000000408067819 */ /* 0x000fe40000010210 */
[----:B------:R-:W-:Y:S02]  /*33d10*/  LOP3.LUT R9, R4, R9, RZ, 0x3c, !PT ;  /* 0x0000000904097212 */ /* 0x000fe400078e3cff */
[----:B-----5:R-:W-:Y:S02]  /*33d20*/  LOP3.LUT R2, R2, R23, R7, 0x96, !PT ;  /* 0x0000001702027212 */ /* 0x020fe400078e9607 */
[----:B------:R-:W-:-:S02]  /*33d30*/  LOP3.LUT R0, R0, R22, R5, 0x96, !PT ;  /* 0x0000001600007212 */ /* 0x000fc400078e9605 */
[----:B------:R-:W-:Y:S02]  /*33d40*/  LOP3.LUT R3, R3, R6, R21, 0x96, !PT ;  /* 0x0000000603037212 */ /* 0x000fe400078e9615 */
[----:B------:R-:W-:-:S07]  /*33d50*/  LOP3.LUT R24, R24, R9, R20, 0x96, !PT ;  /* 0x0000000918187212 */ /* 0x000fce00078e9614 */
.L_x_31:
[----:B------:R-:W-:Y:S05]  /*33d60*/  BSYNC.RECONVERGENT B0 ;  /* 0x0000000000007941 */ /* 0x000fea0003800200 */
.L_x_30:
[----:B------:R-:W-:Y:S05]  /*33d70*/  @P4 EXIT ;  /* 0x000000000000494d */ /* 0x000fea0003800000 */
[----:B------:R-:W0:Y:S01]  /*33d80*/  LDC.64 R4, c[0x0][0x390] ;  /* 0x0000e400ff047b82 */ /* 0x000e220000000a00 */
[----:B------:R-:W-:Y:S02]  /*33d90*/  IMAD.MOV.U32 R6, RZ, RZ, R0 ;  /* 0x000000ffff067224 */ /* 0x000fe400078e0000 */
[----:B------:R-:W-:Y:S02]  /*33da0*/  IMAD.MOV.U32 R7, RZ, RZ, R2 ;  /* 0x000000ffff077224 */ /* 0x000fe400078e0002 */
[----:B------:R-:W-:-:S05]  /*33db0*/  IMAD.MOV.U32 R25, RZ, RZ, R3 ;  /* 0x000000ffff197224 */ /* 0x000fca00078e0003 */
[----:B0-----:R-:W-:Y:S04]  /*33dc0*/  STG.E.64 desc[UR4][R4.64], R24 ;  /* 0x0000001804007986 */ /* 0x001fe8000c101b04 */
[----:B------:R-:W-:Y:S01]  /*33dd0*/  STG.E.64 desc[UR4][R4.64+0x8], R6 ;  /* 0x0000080604007986 */ /* 0x000fe2000c101b04 */
[----:B------:R-:W-:Y:S05]  /*33de0*/  EXIT ;  /* 0x000000000000794d */ /* 0x000fea0003800000 */
.L_x_32:
[----:B------:R-:W-:-:S00]  /*33df0*/  BRA `(.L_x_32) ;  /* 0xfffffffc00fc7947 */ /* 0x000fc0000383ffff */
[----:B------:R-:W-:-:S00]  /*33e00*/  NOP ;  /* 0x0000000000007918 */ /* 0x000fc00000000000 */
[----:B------:R-:W-:-:S00]  /*33e10*/  NOP ;  /* 0x0000000000007918 */ /* 0x000fc00000000000 */
[----:B------:R-:W-:-:S00]  /*33e20*/  NOP ;  /* 0x0000000000007918 */ /* 0x000fc00000000000 */
[----:B------:R-:W-:-:S00]  /*33e30*/  NOP ;  /* 0x0000000000007918 */ /* 0x000fc00000000000 */
[----:B------:R-:W-:-:S00]  /*33e40*/  NOP ;  /* 0x0000000000007918 */ /* 0x000fc00000000000 */
[----:B------:R-:W-:-:S00]  /*33e50*/  NOP ;  /* 0x0000000000007918 */ /* 0x000fc00000000000 */
[----:B------:R-:W-:-:S00]  /*33e60*/  NOP ;  /* 0x0000000000007918 */ /* 0x000fc00000000000 */
[----:B------:R-:W-:-:S00]  /*33e70*/  NOP ;  /* 0x0000000000007918 */ /* 0x000fc00000000000 */
.L_x_72:


//--------------------- .text._Z18kernel_gf128_towerPK7uint128S1_PS_i --------------------------
	.section	.text._Z18kernel_gf128_towerPK7uint128S1_PS_i,"ax",@progbits
	.align	128
        .global         _Z18kernel_gf128_towerPK7uint128S1_PS_i
        .type           _Z18kernel_gf128_towerPK7uint128S1_PS_i,@function
        .size           _Z18kernel_gf128_towerPK7uint128S1_PS_i,(.L_x_71 - _Z18kernel_gf128_towerPK7uint128S1_PS_i)
        .other          _Z18kernel_gf128_towerPK7uint128S1_PS_i,@"STO_CUDA_ENTRY STV_DEFAULT"
_Z18kernel_gf128_towerPK7uint128S1_PS_i:
.text._Z18kernel_gf128_towerPK7uint128S1_PS_i:
[----:B------:R-:W-:Y:S01]  /*0000*/  LDC R1, c[0x0][0x37c] ;  /* 0x0000df00ff017b82 */ /* 0x000fe20000000800 */
[----:B------:R-:W0:Y:S07]  /*0010*/  S2R R0, SR_TID.X ;  /* 0x0000000000007919 */ /* 0x000e2e0000002100 */
[----:B------:R-:W1:Y:S01]  /*0020*/  LDC R3, c[0x0][0x360] ;  /* 0x0000d800ff037b82 */ /* 0x000e620000000800 */
[----:B------:R-:W-:Y:S02]  /*0030*/  MOV R9, 0x90 ;  /* 0x0000009000097802 */ /* 0x000fe40000000f00 */
[----:B-1----:R-:W-:Y:S01]  /*0040*/  LOP3.LUT R5, R3, 0xffff, RZ, 0xc0, !PT ;  /* 0x0000ffff03057812 */ /* 0x002fe200078ec0ff */
[----:B0-----:R-:W-:-:S05]  /*0050*/  IMAD.IADD R4, R0, 0x1, R3 ;  /* 0x0000000100047824 */ /* 0x001fca00078e0203 */
[----:B------:R-:W-:-:S04]  /*0060*/  LOP3.LUT R2, RZ, R4, RZ, 0x33, !PT ;  /* 0x00000004ff027212 */ /* 0x000fc800078e33ff */
[----:B------:R-:W-:-:S07]  /*0070*/  LOP3.LUT R2, R2, 0xffff, RZ, 0xc0, !PT ;  /* 0x0000ffff02027812 */ /* 0x000fce00078ec0ff */
[----:B------:R-:W-:Y:S05]  /*0080*/  CALL.REL.NOINC `($__internal_0_$__cuda_sm20_div_u16) ;  /* 0x0000027400e87944 */ /* 0x000fea0003c00000 */
[----:B------:R-:W-:Y:S01]  /*0090*/  LOP3.LUT R2, R5, 0x1, RZ, 0xc0, !PT ;  /* 0x0000000105027812 */ /* 0x000fe200078ec0ff */
[----:B------:R-:W-:Y:S03]  /*00a0*/  BSSY.RECONVERGENT B0, `(.L_x_33) ;  /* 0x0000027000007945 */ /* 0x000fe60003800200 */
[----:B------:R-:W-:Y:S01]  /*00b0*/  ISETP.NE.U32.AND P0, PT, R2, 0x1, PT ;  /* 0x000000010200780c */ /* 0x000fe20003f05070 */
[----:B------:R-:W-:-:S12]  /*00c0*/  IMAD.MOV.U32 R2, RZ, RZ, R0 ;  /* 0x000000ffff027224 */ /* 0x000fd800078e0000 */
[----:B------:R-:W-:Y:S05]  /*00d0*/  @P0 BRA `(.L_x_34) ;  /* 0x00000000008c0947 */ /* 0x000fea0003800000 */
[----:B------:R-:W-:Y:S01]  /*00e0*/  SHF.R.U32.HI R2, RZ, 0x8, R0 ;  /* 0x00000008ff027819 */ /* 0x000fe20000011600 */
[----:B------:R-:W0:Y:S01]  /*00f0*/  S2UR UR5, SR_CgaCtaId ;  /* 0x00000000000579c3 */ /* 0x000e220000008800 */
[C---:B------:R-:W-:Y:S01]  /*0100*/  LOP3.LUT R5, R0.reuse, 0x1, RZ, 0xc0, !PT ;  /* 0x0000000100057812 */ /* 0x040fe200078ec0ff */
[----:B------:R-:W-:Y:S01]  /*0110*/  UMOV UR4, 0x400 ;  /* 0x0000040000047882 */ /* 0x000fe20000000000 */
[----:B------:R-:W-:Y:S01]  /*0120*/  R2P PR, R0, 0x7e ;  /* 0x0000007e00007804 */ /* 0x000fe20000000000 */
[C---:B------:R-:W-:Y:S01]  /*0130*/  IMAD.SHL.U32 R10, R2.reuse, 0x40, RZ ;  /* 0x00000040020a7824 */ /* 0x040fe200078e00ff */
[----:B------:R-:W-:Y:S01]  /*0140*/  ISETP.NE.U32.AND P0, PT, R5, 0x1, PT ;  /* 0x000000010500780c */ /* 0x000fe20003f05070 */
[C---:B------:R-:W-:Y:S02]  /*0150*/  IMAD.SHL.U32 R5, R2.reuse, 0x2, RZ ;  /* 0x0000000202057824 */ /* 0x040fe400078e00ff */
[----:B------:R-:W-:Y:S01]  /*0160*/  IMAD.SHL.U32 R7, R2, 0x4, RZ ;  /* 0x0000000402077824 */ /* 0x000fe200078e00ff */
[----:B------:R-:W-:Y:S01]  /*0170*/  PRMT R11, R10, 0x8880, RZ ;  /* 0x000088800a0b7816 */ /* 0x000fe200000000ff */
[C---:B------:R-:W-:Y:S01]  /*0180*/  IMAD.SHL.U32 R8, R2.reuse, 0x8, RZ ;  /* 0x0000000802087824 */ /* 0x040fe200078e00ff */
[----:B------:R-:W-:Y:S01]  /*0190*/  SEL R6, R5, RZ, P1 ;  /* 0x000000ff05067207 */ /* 0x000fe20000800000 */
[C---:B------:R-:W-:Y:S01]  /*01a0*/  IMAD.SHL.U32 R9, R2.reuse, 0x10, RZ ;  /* 0x0000001002097824 */ /* 0x040fe200078e00ff */
[----:B------:R-:W-:-:S02]  /*01b0*/  SEL R5, R2, RZ, !P0 ;  /* 0x000000ff02057207 */ /* 0x000fc40004000000 */
[----:B------:R-:W-:Y:S02]  /*01c0*/  ISETP.GE.AND P0, PT, R11, RZ, PT ;  /* 0x000000ff0b00720c */ /* 0x000fe40003f06270 */
[----:B------:R-:W-:Y:S02]  /*01d0*/  SEL R7, R7, RZ, P2 ;  /* 0x000000ff07077207 */ /* 0x000fe40001000000 */
[----:B------:R-:W-:Y:S02]  /*01e0*/  SEL R8, R8, RZ, P3 ;  /* 0x000000ff08087207 */ /* 0x000fe40001800000 */
[----:B------:R-:W-:Y:S01]  /*01f0*/  LOP3.LUT R5, R7, R6, R5, 0x96, !PT ;  /* 0x0000000607057212 */ /* 0x000fe200078e9605 */
[C---:B------:R-:W-:Y:S01]  /*0200*/  IMAD.SHL.U32 R6, R2.reuse, 0x20, RZ ;  /* 0x0000002002067824 */ /* 0x040fe200078e00ff */
[----:B------:R-:W-:Y:S01]  /*0210*/  SEL R9, R9, RZ, P4 ;  /* 0x000000ff09097207 */ /* 0x000fe20002000000 */
[----:B------:R-:W-:Y:S01]  /*0220*/  IMAD.SHL.U32 R2, R2, 0x80, RZ ;  /* 0x0000008002027824 */ /* 0x000fe200078e00ff */
[----:B------:R-:W-:Y:S01]  /*0230*/  SEL R10, R10, RZ, P6 ;  /* 0x000000ff0a0a7207 */ /* 0x000fe20003000000 */
[----:B0-----:R-:W-:Y:S01]  /*0240*/  ULEA UR4, UR5, UR4, 0x18 ;  /* 0x0000000405047291 */ /* 0x001fe2000f8ec0ff */
[----:B------:R-:W-:Y:S01]  /*0250*/  LOP3.LUT R5, R9, R8, R5, 0x96, !PT ;  /* 0x0000000809057212 */ /* 0x000fe200078e9605 */
[----:B------:R-:W-:Y:S01]  /*0260*/  @!P0 VIADD R2, R2, 0x1b ;  /* 0x0000001b02028836 */ /* 0x000fe20000000000 */
[----:B------:R-:W-:-:S02]  /*0270*/  SEL R6, R6, RZ, P5 ;  /* 0x000000ff06067207 */ /* 0x000fc40002800000 */
[----:B------:R-:W-:Y:S02]  /*0280*/  LOP3.LUT P1, RZ, R0, 0x80, RZ, 0xc0, !PT ;  /* 0x0000008000ff7812 */ /* 0x000fe4000782c0ff */
[----:B------:R-:W-:Y:S02]  /*0290*/  LOP3.LUT R5, R10, R6, R5, 0x96, !PT ;  /* 0x000000060a057212 */ /* 0x000fe400078e9605 */
[C---:B------:R-:W-:Y:S02]  /*02a0*/  LOP3.LUT R6, R0.reuse, 0x300, RZ, 0xc0, !PT ;  /* 0x0000030000067812 */ /* 0x040fe400078ec0ff */
[----:B------:R-:W-:Y:S02]  /*02b0*/  LOP3.LUT R7, R0, 0xff, RZ, 0xc0, !PT ;  /* 0x000000ff00077812 */ /* 0x000fe400078ec0ff */
[----:B------:R-:W-:Y:S02]  /*02c0*/  SEL R2, R2, RZ, P1 ;  /* 0x000000ff02027207 */ /* 0x000fe40000800000 */
[----:B------:R-:W-:-:S02]  /*02d0*/  IADD3 R6, PT, PT, R7, UR4, R6 ;  /* 0x0000000407067c10 */ /* 0x000fc4000fffe006 */
[----:B------:R-:W-:Y:S01]  /*02e0*/  LOP3.LUT R5, R2, R5, RZ, 0x3c, !PT ;  /* 0x0000000502057212 */ /* 0x000fe200078e3cff */
[----:B------:R-:W-:-:S04]  /*02f0*/  IMAD.MOV.U32 R2, RZ, RZ, R4 ;  /* 0x000000ffff027224 */ /* 0x000fc800078e0004 */
[----:B------:R0:W-:Y:S03]  /*0300*/  STS.U8 [R6], R5 ;  /* 0x0000000506007388 */ /* 0x0001e60000000000 */
.L_x_34:
[----:B------:R-:W-:Y:S05]  /*0310*/  BSYNC.RECONVERGENT B0 ;  /* 0x0000000000007941 */ /* 0x000fea0003800200 */
.L_x_33:
[----:B------:R-:W1:Y:S01]  /*0320*/  S2UR UR5, SR_CgaCtaId ;  /* 0x00000000000579c3 */ /* 0x000e620000008800 */
[----:B------:R-:W-:Y:S01]  /*0330*/  BSSY.RECONVERGENT B0, `(.L_x_35) ;  /* 0x0000076000007945 */ /* 0x000fe20003800200 */
[----:B------:R-:W-:Y:S01]  /*0340*/  IMAD.IADD R4, R2, 0x1, R3 ;  /* 0x0000000102047824 */ /* 0x000fe200078e0203 */
[----:B------:R-:W-:Y:S02]  /*0350*/  UMOV UR4, 0x400 ;  /* 0x0000040000047882 */ /* 0x000fe40000000000 */
[----:B-1----:R-:W-:-:S12]  /*0360*/  ULEA UR4, UR5, UR4, 0x18 ;  /* 0x0000000405047291 */ /* 0x002fd8000f8ec0ff */
.L_x_36:
[----:B0-----:R-:W-:Y:S02]  /*0370*/  SHF.R.S32.HI R5, RZ, 0x8, R2 ;  /* 0x00000008ff057819 */ /* 0x001fe40000011402 */
[----:B------:R-:W-:Y:S02]  /*0380*/  SHF.R.S32.HI R6, RZ, 0x8, R4 ;  /* 0x00000008ff067819 */ /* 0x000fe40000011404 */
[----:B------:R-:W-:Y:S02]  /*0390*/  SGXT R5, R5, 0x8 ;  /* 0x000000080505781a */ /* 0x000fe40000000200 */
[----:B------:R-:W-:Y:S02]  /*03a0*/  SGXT R6, R6, 0x8 ;  /* 0x000000080606781a */ /* 0x000fe40000000200 */
[----:B------:R-:W-:Y:S02]  /*03b0*/  ISETP.GE.AND P0, PT, R5, RZ, PT ;  /* 0x000000ff0500720c */ /* 0x000fe40003f06270 */
[----:B------:R-:W-:-:S02]  /*03c0*/  ISETP.GE.AND P1, PT, R6, RZ, PT ;  /* 0x000000ff0600720c */ /* 0x000fc40003f26270 */
[----:B------:R-:W-:Y:S02]  /*03d0*/  SHF.R.U32.HI R16, RZ, 0x8, R2 ;  /* 0x00000008ff107819 */ /* 0x000fe40000011602 */
[----:B------:R-:W-:Y:S02]  /*03e0*/  SHF.R.U32.HI R13, RZ, 0x8, R4 ;  /* 0x00000008ff0d7819 */ /* 0x000fe40000011604 */
[----:B------:R-:W-:Y:S01]  /*03f0*/  LOP3.LUT R19, R2, 0x1, RZ, 0xc0, !PT ;  /* 0x0000000102137812 */ /* 0x000fe200078ec0ff */
[----:B------:R-:W-:Y:S01]  /*0400*/  IMAD.SHL.U32 R11, R16, 0x2, RZ ;  /* 0x00000002100b7824 */ /* 0x000fe200078e00ff */
[----:B------:R-:W-:Y:S01]  /*0410*/  LOP3.LUT R20, R4, 0x1, RZ, 0xc0, !PT ;  /* 0x0000000104147812 */ /* 0x000fe200078ec0ff */
[----:B------:R-:W-:Y:S01]  /*0420*/  IMAD.SHL.U32 R8, R13, 0x2, RZ ;  /* 0x000000020d087824 */ /* 0x000fe200078e00ff */
[----:B------:R-:W-:Y:S02]  /*0430*/  ISETP.NE.U32.AND P6, PT, R19, 0x1, PT ;  /* 0x000000011300780c */ /* 0x000fe40003fc5070 */
[----:B------:R-:W-:-:S02]  /*0440*/  @!P0 LOP3.LUT R11, R11, 0x1b, RZ, 0x3c, !PT ;  /* 0x0000001b0b0b8812 */ /* 0x000fc400078e3cff */
[----:B------:R-:W-:Y:S02]  /*0450*/  @!P1 LOP3.LUT R8, R8, 0x1b, RZ, 0x3c, !PT ;  /* 0x0000001b08089812 */ /* 0x000fe400078e3cff */
[C---:B------:R-:W-:Y:S01]  /*0460*/  PRMT R5, R11.reuse, 0x8880, RZ ;  /* 0x000088800b057816 */ /* 0x040fe200000000ff */
[----:B------:R-:W-:Y:S01]  /*0470*/  IMAD.SHL.U32 R15, R11, 0x2, RZ ;  /* 0x000000020b0f7824 */ /* 0x000fe200078e00ff */
[C---:B------:R-:W-:Y:S01]  /*0480*/  PRMT R6, R8.reuse, 0x8880, RZ ;  /* 0x0000888008067816 */ /* 0x040fe200000000ff */
[----:B------:R-:W-:Y:S01]  /*0490*/  IMAD.SHL.U32 R14, R8, 0x2, RZ ;  /* 0x00000002080e7824 */ /* 0x000fe200078e00ff */
[----:B------:R-:W-:Y:S02]  /*04a0*/  ISETP.GE.AND P0, PT, R5, RZ, PT ;  /* 0x000000ff0500720c */ /* 0x000fe40003f06270 */
[----:B------:R-:W-:Y:S02]  /*04b0*/  ISETP.GE.AND P1, PT, R6, RZ, PT ;  /* 0x000000ff0600720c */ /* 0x000fe40003f26270 */
[----:B------:R-:W-:-:S02]  /*04c0*/  SEL R16, R16, RZ, !P6 ;  /* 0x000000ff10107207 */ /* 0x000fc40007000000 */
[----:B------:R-:W-:Y:S02]  /*04d0*/  ISETP.NE.U32.AND P5, PT, R20, 0x1, PT ;  /* 0x000000011400780c */ /* 0x000fe40003fa5070 */
[C---:B------:R-:W-:Y:S02]  /*04e0*/  LOP3.LUT P3, RZ, R4.reuse, 0x2, RZ, 0xc0, !PT ;  /* 0x0000000204ff7812 */ /* 0x040fe4000786c0ff */
[----:B------:R-:W-:Y:S02]  /*04f0*/  LOP3.LUT P6, RZ, R4, 0x4, RZ, 0xc0, !PT ;  /* 0x0000000404ff7812 */ /* 0x000fe400078cc0ff */
[----:B------:R-:W-:Y:S02]  /*0500*/  LOP3.LUT P4, RZ, R2, 0x2, RZ, 0xc0, !PT ;  /* 0x0000000202ff7812 */ /* 0x000fe4000788c0ff */
[----:B------:R-:W-:Y:S02]  /*0510*/  @!P0 LOP3.LUT R15, R15, 0x1b, RZ, 0x3c, !PT ;  /* 0x0000001b0f0f8812 */ /* 0x000fe400078e3cff */
[----:B------:R-:W-:-:S02]  /*0520*/  @!P1 LOP3.LUT R14, R14, 0x1b, RZ, 0x3c, !PT ;  /* 0x0000001b0e0e9812 */ /* 0x000fc400078e3cff */
[C---:B------:R-:W-:Y:S01]  /*0530*/  PRMT R5, R15.reuse, 0x8880, RZ ;  /* 0x000088800f057816 */ /* 0x040fe200000000ff */
[----:B------:R-:W-:Y:S01]  /*0540*/  IMAD.SHL.U32 R9, R15, 0x2, RZ ;  /* 0x000000020f097824 */ /* 0x000fe200078e00ff */
[C---:B------:R-:W-:Y:S01]  /*0550*/  PRMT R6, R14.reuse, 0x8880, RZ ;  /* 0x000088800e067816 */ /* 0x040fe200000000ff */
[----:B------:R-:W-:Y:S01]  /*0560*/  IMAD.SHL.U32 R7, R14, 0x2, RZ ;  /* 0x000000020e077824 */ /* 0x000fe200078e00ff */
[----:B------:R-:W-:Y:S02]  /*0570*/  ISETP.GE.AND P0, PT, R5, RZ, PT ;  /* 0x000000ff0500720c */ /* 0x000fe40003f06270 */
[----:B------:R-:W-:Y:S02]  /*0580*/  ISETP.GE.AND P1, PT, R6, RZ, PT ;  /* 0x000000ff0600720c */ /* 0x000fe40003f26270 */
[----:B------:R-:W-:Y:S02]  /*0590*/  LOP3.LUT P2, RZ, R2, 0x4, RZ, 0xc0, !PT ;  /* 0x0000000402ff7812 */ /* 0x000fe4000784c0ff */
[----:B------:R-:W-:-:S02]  /*05a0*/  SEL R13, R13, RZ, !P5 ;  /* 0x000000ff0d0d7207 */ /* 0x000fc40006800000 */
[----:B------:R-:W-:Y:S02]  /*05b0*/  SEL R8, R8, RZ, P3 ;  /* 0x000000ff08087207 */ /* 0x000fe40001800000 */
[----:B------:R-:W-:Y:S02]  /*05c0*/  SEL R14, R14, RZ, P6 ;  /* 0x000000ff0e0e7207 */ /* 0x000fe40003000000 */
[----:B------:R-:W-:Y:S02]  /*05d0*/  SEL R11, R11, RZ, P4 ;  /* 0x000000ff0b0b7207 */ /* 0x000fe40002000000 */
[----:B------:R-:W-:Y:S02]  /*05e0*/  @!P0 LOP3.LUT R9, R9, 0x1b, RZ, 0x3c, !PT ;  /* 0x0000001b09098812 */ /* 0x000fe400078e3cff */
[----:B------:R-:W-:Y:S02]  /*05f0*/  @!P1 LOP3.LUT R7, R7, 0x1b, RZ, 0x3c, !PT ;  /* 0x0000001b07079812 */ /* 0x000fe400078e3cff */
[C---:B------:R-:W-:Y:S01]  /*0600*/  PRMT R5, R9.reuse, 0x8880, RZ ;  /* 0x0000888009057816 */ /* 0x040fe200000000ff */
[----:B------:R-:W-:Y:S01]  /*0610*/  IMAD.SHL.U32 R12, R9, 0x2, RZ ;  /* 0x00000002090c7824 */ /* 0x000fe200078e00ff */
[C---:B------:R-:W-:Y:S01]  /*0620*/  PRMT R6, R7.reuse, 0x8880, RZ ;  /* 0x0000888007067816 */ /* 0x040fe200000000ff */
[----:B------:R-:W-:Y:S01]  /*0630*/  IMAD.SHL.U32 R10, R7, 0x2, RZ ;  /* 0x00000002070a7824 */ /* 0x000fe200078e00ff */
[----:B------:R-:W-:-:S02]  /*0640*/  ISETP.GE.AND P0, PT, R5, RZ, PT ;  /* 0x000000ff0500720c */ /* 0x000fc40003f06270 */
[----:B------:R-:W-:Y:S02]  /*0650*/  ISETP.GE.AND P1, PT, R6, RZ, PT ;  /* 0x000000ff0600720c */ /* 0x000fe40003f26270 */
[----:B------:R-:W-:Y:S02]  /*0660*/  SEL R15, R15, RZ, P2 ;  /* 0x000000ff0f0f7207 */ /* 0x000fe40001000000 */
[----:B------:R-:W-:Y:S02]  /*0670*/  LOP3.LUT R14, R14, R8, R13, 0x96, !PT ;  /* 0x000000080e0e7212 */ /* 0x000fe400078e960d */
[----:B------:R-:W-:Y:S02]  /*0680*/  LOP3.LUT R11, R15, R11, R16, 0x96, !PT ;  /* 0x0000000b0f0b7212 */ /* 0x000fe400078e9610 */
[----:B------:R-:W-:Y:S02]  /*0690*/  LOP3.LUT P2, RZ, R2, 0x8, RZ, 0xc0, !PT ;  /* 0x0000000802ff7812 */ /* 0x000fe4000784c0ff */
[----:B------:R-:W-:-:S02]  /*06a0*/  LOP3.LUT P4, RZ, R4, 0x8, RZ, 0xc0, !PT ;  /* 0x0000000804ff7812 */ /* 0x000fc4000788c0ff */
[----:B------:R-:W-:Y:S02]  /*06b0*/  @!P0 LOP3.LUT R12, R12, 0x1b, RZ, 0x3c, !PT ;  /* 0x0000001b0c0c8812 */ /* 0x000fe400078e3cff */
[----:B------:R-:W-:Y:S02]  /*06c0*/  @!P1 LOP3.LUT R10, R10, 0x1b, RZ, 0x3c, !PT ;  /* 0x0000001b0a0a9812 */ /* 0x000fe400078e3cff */
[----:B------:R-:W-:Y:S02]  /*06d0*/  PRMT R5, R12, 0x8880, RZ ;  /* 0x000088800c057816 */ /* 0x000fe400000000ff */
[C---:B------:R-:W-:Y:S02]  /*06e0*/  PRMT R6, R10.reuse, 0x8880, RZ ;  /* 0x000088800a067816 */ /* 0x040fe400000000ff */
[----:B------:R-:W-:Y:S01]  /*06f0*/  ISETP.GE.AND P0, PT, R5, RZ, PT ;  /* 0x000000ff0500720c */ /* 0x000fe20003f06270 */
[----:B------:R-:W-:Y:S01]  /*0700*/  IMAD.SHL.U32 R5, R10, 0x2, RZ ;  /* 0x000000020a057824 */ /* 0x000fe200078e00ff */
[----:B------:R-:W-:Y:S01]  /*0710*/  ISETP.GE.AND P1, PT, R6, RZ, PT ;  /* 0x000000ff0600720c */ /* 0x000fe20003f26270 */
[----:B------:R-:W-:Y:S01]  /*0720*/  IMAD.SHL.U32 R6, R12, 0x2, RZ ;  /* 0x000000020c067824 */ /* 0x000fe200078e00ff */
[----:B------:R-:W-:-:S02]  /*0730*/  SEL R8, R9, RZ, P2 ;  /* 0x000000ff09087207 */ /* 0x000fc40001000000 */
[----:B------:R-:W-:Y:S02]  /*0740*/  LOP3.LUT P3, RZ, R2, 0x10, RZ, 0xc0, !PT ;  /* 0x0000001002ff7812 */ /* 0x000fe4000786c0ff */
[----:B------:R-:W-:Y:S02]  /*0750*/  LOP3.LUT P5, RZ, R4, 0x10, RZ, 0xc0, !PT ;  /* 0x0000001004ff7812 */ /* 0x000fe400078ac0ff */
[----:B------:R-:W-:Y:S02]  /*0760*/  SEL R7, R7, RZ, P4 ;  /* 0x000000ff07077207 */ /* 0x000fe40002000000 */
[----:B------:R-:W-:Y:S02]  /*0770*/  SEL R12, R12, RZ, P3 ;  /* 0x000000ff0c0c7207 */ /* 0x000fe40001800000 */
        /* <DEDUP_REMOVED lines=8> */
[----:B------:R-:W-:Y:S02]  /*0800*/  SEL R10, R10, RZ, P5 ;  /* 0x000000ff0a0a7207 */ /* 0x000fe40002800000 */
[----:B------:R-:W-:-:S02]  /*0810*/  LOP3.LUT P4, RZ, R4, 0x20, RZ, 0xc0, !PT ;  /* 0x0000002004ff7812 */ /* 0x000fc4000788c0ff */
[C---:B------:R-:W-:Y:S02]  /*0820*/  LOP3.LUT P2, RZ, R2.reuse, 0x20, RZ, 0xc0, !PT ;  /* 0x0000002002ff7812 */ /* 0x040fe4000784c0ff */
[----:B------:R-:W-:Y:S02]  /*0830*/  LOP3.LUT P3, RZ, R2, 0x40, RZ, 0xc0, !PT ;  /* 0x0000004002ff7812 */ /* 0x000fe4000786c0ff */
[----:B------:R-:W-:Y:S02]  /*0840*/  LOP3.LUT P5, RZ, R4, 0x40, RZ, 0xc0, !PT ;  /* 0x0000004004ff7812 */ /* 0x000fe400078ac0ff */
[----:B------:R-:W-:Y:S02]  /*0850*/  @!P0 LOP3.LUT R13, R13, 0x1b, RZ, 0x3c, !PT ;  /* 0x0000001b0d0d8812 */ /* 0x000fe400078e3cff */
[----:B------:R-:W-:Y:S02]  /*0860*/  @!P1 LOP3.LUT R15, R15, 0x1b, RZ, 0x3c, !PT ;  /* 0x0000001b0f0f9812 */ /* 0x000fe400078e3cff */
[----:B------:R-:W-:-:S02]  /*0870*/  PRMT R9, R13, 0x8880, RZ ;  /* 0x000088800d097816 */ /* 0x000fc400000000ff */
[----:B------:R-:W-:Y:S02]  /*0880*/  PRMT R16, R15, 0x8880, RZ ;  /* 0x000088800f107816 */ /* 0x000fe400000000ff */
[----:B------:R-:W-:Y:S02]  /*0890*/  ISETP.GE.AND P1, PT, R9, RZ, PT ;  /* 0x000000ff0900720c */ /* 0x000fe40003f26270 */
[----:B------:R-:W-:Y:S02]  /*08a0*/  ISETP.GE.AND P0, PT, R16, RZ, PT ;  /* 0x000000ff1000720c */ /* 0x000fe40003f06270 */
[----:B------:R-:W-:Y:S02]  /*08b0*/  LOP3.LUT R10, R10, R7, R14, 0x96, !PT ;  /* 0x000000070a0a7212 */ /* 0x000fe400078e960e */
[----:B------:R-:W-:Y:S02]  /*08c0*/  SEL R9, R5, RZ, P4 ;  /* 0x000000ff05097207 */ /* 0x000fe40002000000 */
[----:B------:R-:W-:-:S02]  /*08d0*/  SEL R7, R6, RZ, P2 ;  /* 0x000000ff06077207 */ /* 0x000fc40001000000 */
[C---:B------:R-:W-:Y:S01]  /*08e0*/  SEL R5, R13.reuse, RZ, P3 ;  /* 0x000000ff0d057207 */ /* 0x040fe20001800000 */
[----:B------:R-:W-:Y:S01]  /*08f0*/  IMAD.SHL.U32 R13, R13, 0x2, RZ ;  /* 0x000000020d0d7824 */ /* 0x000fe200078e00ff */
[C---:B------:R-:W-:Y:S01]  /*0900*/  SEL R6, R15.reuse, RZ, P5 ;  /* 0x000000ff0f067207 */ /* 0x040fe20002800000 */
[----:B------:R-:W-:Y:S01]  /*0910*/  IMAD.SHL.U32 R15, R15, 0x2, RZ ;  /* 0x000000020f0f7824 */ /* 0x000fe200078e00ff */
[----:B------:R-:W-:Y:S02]  /*0920*/  LOP3.LUT R8, R12, R8, R11, 0x96, !PT ;  /* 0x000000080c087212 */ /* 0x000fe400078e960b */
[----:B------:R-:W-:Y:S02]  /*0930*/  LOP3.LUT P2, RZ, R2, 0x80, RZ, 0xc0, !PT ;  /* 0x0000008002ff7812 */ /* 0x000fe4000784c0ff */
[----:B------:R-:W-:Y:S02]  /*0940*/  @!P1 LOP3.LUT R13, R13, 0x1b, RZ, 0x3c, !PT ;  /* 0x0000001b0d0d9812 */ /* 0x000fe400078e3cff */
[----:B------:R-:W-:-:S02]  /*0950*/  LOP3.LUT P3, RZ, R4, 0x80, RZ, 0xc0, !PT ;  /* 0x0000008004ff7812 */ /* 0x000fc4000786c0ff */
[----:B------:R-:W-:Y:S02]  /*0960*/  @!P0 LOP3.LUT R15, R15, 0x1b, RZ, 0x3c, !PT ;  /* 0x0000001b0f0f8812 */ /* 0x000fe400078e3cff */
[----:B------:R-:W-:Y:S02]  /*0970*/  LOP3.LUT R5, R5, R7, R8, 0x96, !PT ;  /* 0x0000000705057212 */ /* 0x000fe400078e9608 */
[----:B------:R-:W-:Y:S02]  /*0980*/  LOP3.LUT R9, R6, R9, R10, 0x96, !PT ;  /* 0x0000000906097212 */ /* 0x000fe400078e960a */
[C---:B------:R-:W-:Y:S02]  /*0990*/  LOP3.LUT R7, R2.reuse, 0xffffff00, RZ, 0xc0, !PT ;  /* 0xffffff0002077812 */ /* 0x040fe400078ec0ff */
[----:B------:R-:W-:Y:S02]  /*09a0*/  LOP3.LUT R8, R2, 0xff, RZ, 0xc0, !PT ;  /* 0x000000ff02087812 */ /* 0x000fe400078ec0ff */
[----:B------:R-:W-:-:S02]  /*09b0*/  SEL R6, R13, RZ, P2 ;  /* 0x000000ff0d067207 */ /* 0x000fc40001000000 */
[C---:B------:R-:W-:Y:S02]  /*09c0*/  LOP3.LUT R11, R4.reuse, 0xffffff00, RZ, 0xc0, !PT ;  /* 0xffffff00040b7812 */ /* 0x040fe400078ec0ff */
[----:B------:R-:W-:Y:S01]  /*09d0*/  LOP3.LUT R12, R4, 0xff, RZ, 0xc0, !PT ;  /* 0x000000ff040c7812 */ /* 0x000fe200078ec0ff */
[----:B------:R-:W-:Y:S01]  /*09e0*/  IMAD R4, R3, 0x2, R4 ;  /* 0x0000000203047824 */ /* 0x000fe200078e0204 */
[----:B------:R-:W-:Y:S02]  /*09f0*/  SEL R10, R15, RZ, P3 ;  /* 0x000000ff0f0a7207 */ /* 0x000fe40001800000 */
[----:B------:R-:W-:Y:S02]  /*0a00*/  IADD3 R8, PT, PT, R8, UR4, R7 ;  /* 0x0000000408087c10 */ /* 0x000fe4000fffe007 */
[----:B------:R-:W-:Y:S02]  /*0a10*/  LOP3.LUT R5, R6, R5, RZ, 0x3c, !PT ;  /* 0x0000000506057212 */ /* 0x000fe400078e3cff */
[----:B------:R-:W-:-:S02]  /*0a20*/  IADD3 R12, PT, PT, R12, UR4, R11 ;  /* 0x000000040c0c7c10 */ /* 0x000fc4000fffe00b */
[----:B------:R-:W-:Y:S01]  /*0a30*/  LOP3.LUT R9, R10, R9, RZ, 0x3c, !PT ;  /* 0x000000090a097212 */ /* 0x000fe200078e3cff */
[----:B------:R1:W-:Y:S01]  /*0a40*/  STS.U8 [R8], R5 ;  /* 0x0000000508007388 */ /* 0x0003e20000000000 */
[----:B------:R-:W-:-:S03]  /*0a50*/  IADD3 R2, PT, PT, R3, R2, R3 ;  /* 0x0000000203027210 */ /* 0x000fc60007ffe003 */
[----:B------:R1:W-:Y:S01]  /*0a60*/  STS.U8 [R12], R9 ;  /* 0x000000090c007388 */ /* 0x0003e20000000000 */
[----:B------:R-:W-:-:S13]  /*0a70*/  ISETP.GE.U32.AND P0, PT, R2, 0x10000, PT ;  /* 0x000100000200780c */ /* 0x000fda0003f06070 */
[----:B-1----:R-:W-:Y:S05]  /*0a80*/  @!P0 BRA `(.L_x_36) ;  /* 0xfffffff800388947 */ /* 0x002fea000383ffff */
[----:B------:R-:W-:Y:S05]  /*0a90*/  BSYNC.RECONVERGENT B0 ;  /* 0x0000000000007941 */ /* 0x000fea0003800200 */
.L_x_35:
[----:B------:R-:W0:Y:S01]  /*0aa0*/  S2UR UR6, SR_CTAID.X ;  /* 0x00000000000679c3 */ /* 0x000e220000002500 */
[----:B------:R-:W1:Y:S01]  /*0ab0*/  S2R R14, SR_TID.X ;  /* 0x00000000000e7919 */ /* 0x000e620000002100 */
[----:B------:R-:W2:Y:S01]  /*0ac0*/  LDCU UR7, c[0x0][0x398] ;  /* 0x00007300ff0777ac */ /* 0x000ea20008000800 */
[----:B------:R-:W-:Y:S01]  /*0ad0*/  BSSY.RECONVERGENT B0, `(.L_x_37) ;  /* 0x0000273000007945 */ /* 0x000fe20003800200 */
[----:B------:R-:W3:Y:S01]  /*0ae0*/  LDCU.64 UR8, c[0x0][0x358] ;  /* 0x00006b00ff0877ac */ /* 0x000ee20008000a00 */
[----:B0-----:R-:W-:-:S06]  /*0af0*/  USHF.L.U32 UR5, UR6, 0xc, URZ ;  /* 0x0000000c06057899 */ /* 0x001fcc00080006ff */
[----:B------:R-:W-:Y:S01]  /*0b00*/  LOP3.LUT R0, R0, UR5, RZ, 0xfc, !PT ;  /* 0x0000000500007c12 */ /* 0x000fe2000f8efcff */
[----:B------:R-:W-:Y:S01]  /*0b10*/  BAR.SYNC.DEFER_BLOCKING 0x0 ;  /* 0x0000000000007b1d */ /* 0x000fe20000010000 */
[----:B-1----:R-:W-:Y:S02]  /*0b20*/  LOP3.LUT P0, RZ, R14, UR6, RZ, 0xfc, !PT ;  /* 0x000000060eff7c12 */ /* 0x002fe4000f80fcff */
[C---:B--2---:R-:W-:Y:S01]  /*0b30*/  ISETP.GE.AND P2, PT, R0.reuse, UR7, PT ;  /* 0x0000000700007c0c */ /* 0x044fe2000bf46270 */
[C---:B------:R-:W-:Y:S02]  /*0b40*/  VIADD R2, R0.reuse, 0x100 ;  /* 0x0000010000027836 */ /* 0x040fe40000000000 */
[C---:B------:R-:W-:Y:S02]  /*0b50*/  VIADD R3, R0.reuse, 0x200 ;  /* 0x0000020000037836 */ /* 0x040fe40000000000 */
[----:B------:R-:W-:Y:S01]  /*0b60*/  VIADD R4, R0, 0x300 ;  /* 0x0000030000047836 */ /* 0x000fe20000000000 */
[----:B------:R-:W-:-:S02]  /*0b70*/  ISETP.GE.AND P6, PT, R2, UR7, PT ;  /* 0x0000000702007c0c */ /* 0x000fc4000bfc6270 */
[----:B------:R-:W-:Y:S02]  /*0b80*/  P2R R2, PR, RZ, 0x1 ;  /* 0x00000001ff027803 */ /* 0x000fe40000000000 */
[----:B------:R-:W-:Y:S02]  /*0b90*/  ISETP.GE.AND P0, PT, R3, UR7, PT ;  /* 0x0000000703007c0c */ /* 0x000fe4000bf06270 */
[----:B------:R-:W-:Y:S02]  /*0ba0*/  CS2R R2, SRZ ;  /* 0x0000000000027805 */ /* 0x000fe4000001ff00 */
[----:B------:R-:W-:Y:S02]  /*0bb0*/  ISETP.GE.AND P1, PT, R4, UR7, PT ;  /* 0x0000000704007c0c */ /* 0x000fe4000bf26270 */
[----:B------:R-:W-:Y:S01]  /*0bc0*/  CS2R R4, SRZ ;  /* 0x0000000000047805 */ /* 0x000fe2000001ff00 */
[----:B---3--:R-:W-:Y:S10]  /*0bd0*/  @P2 BRA `(.L_x_38) ;  /* 0x0000002400882947 */ /* 0x008ff40003800000 */
[----:B------:R-:W0:Y:S08]  /*0be0*/  LDC.64 R10, c[0x0][0x380] ;  /* 0x0000e000ff0a7b82 */ /* 0x000e300000000a00 */
[----:B------:R-:W1:Y:S01]  /*0bf0*/  LDC.64 R12, c[0x0][0x388] ;  /* 0x0000e200ff0c7b82 */ /* 0x000e620000000a00 */
[----:B0-----:R-:W-:-:S05]  /*0c00*/  IMAD.WIDE.U32 R10, R0, 0x10, R10 ;  /* 0x00000010000a7825 */ /* 0x001fca00078e000a */
[----:B------:R-:W2:Y:S01]  /*0c10*/  LDG.E.64.CONSTANT R6, desc[UR8][R10.64] ;  /* 0x000000080a067981 */ /* 0x000ea2000c1e9b00 */
[----:B-1----:R-:W-:-:S03]  /*0c20*/  IMAD.WIDE.U32 R12, R0, 0x10, R12 ;  /* 0x00000010000c7825 */ /* 0x002fc600078e000c */
[----:B------:R0:W3:Y:S04]  /*0c30*/  LDG.E.64.CONSTANT R4, desc[UR8][R10.64+0x8] ;  /* 0x000008080a047981 */ /* 0x0000e8000c1e9b00 */
[----:B------:R-:W4:Y:S04]  /*0c40*/  LDG.E.64.CONSTANT R2, desc[UR8][R12.64] ;  /* 0x000000080c027981 */ /* 0x000f28000c1e9b00 */
[----:B------:R1:W5:Y:S01]  /*0c50*/  LDG.E.64.CONSTANT R8, desc[UR8][R12.64+0x8] ;  /* 0x000008080c087981 */ /* 0x000362000c1e9b00 */
[----:B--2---:R-:W-:-:S04]  /*0c60*/  SHF.R.U32.HI R15, RZ, 0x8, R6 ;  /* 0x00000008ff0f7819 */ /* 0x004fc80000011606 */
[----:B------:R-:W-:Y:S02]  /*0c70*/  LOP3.LUT R16, R15, 0xff00, RZ, 0xc0, !PT ;  /* 0x0000ff000f107812 */ /* 0x000fe400078ec0ff */
[----:B------:R-:W-:Y:S02]  /*0c80*/  SHF.R.U32.HI R15, RZ, 0x10, R6 ;  /* 0x00000010ff0f7819 */ /* 0x000fe40000011606 */
[----:B----4-:R-:W-:Y:S02]  /*0c90*/  SHF.R.U32.HI R17, RZ, 0x10, R2 ;  /* 0x00000010ff117819 */ /* 0x010fe40000011602 */
[----:B------:R-:W-:Y:S02]  /*0ca0*/  SHF.R.U32.HI R18, RZ, 0x18, R6 ;  /* 0x00000018ff127819 */ /* 0x000fe40000011606 */
[----:B------:R-:W-:Y:S02]  /*0cb0*/  SHF.R.U32.HI R20, RZ, 0x18, R2 ;  /* 0x00000018ff147819 */ /* 0x000fe40000011602 */
[----:B------:R-:W-:-:S02]  /*0cc0*/  LOP3.LUT R19, R17, 0xff, RZ, 0xc0, !PT ;  /* 0x000000ff11137812 */ /* 0x000fc400078ec0ff */
[----:B0-----:R-:W-:Y:S02]  /*0cd0*/  LOP3.LUT R10, R15, 0xffff, R6, 0x78, !PT ;  /* 0x0000ffff0f0a7812 */ /* 0x001fe400078e7806 */
[----:B------:R-:W-:Y:S02]  /*0ce0*/  LEA R21, R18, UR4, 0x8 ;  /* 0x0000000412157c11 */ /* 0x000fe4000f8e40ff */
[----:B------:R-:W-:Y:S02]  /*0cf0*/  LOP3.LUT R11, R20, 0xff, R17, 0x78, !PT ;  /* 0x000000ff140b7812 */ /* 0x000fe400078e7811 */
[----:B------:R-:W-:Y:S01]  /*0d00*/  IADD3 R16, PT, PT, R19, UR4, R16 ;  /* 0x0000000413107c10 */ /* 0x000fe2000fffe010 */
[----:B------:R-:W-:Y:S01]  /*0d10*/  IMAD.SHL.U32 R19, R10, 0x100, RZ ;  /* 0x000001000a137824 */ /* 0x000fe200078e00ff */
[----:B------:R-:W-:Y:S02]  /*0d20*/  LOP3.LUT R17, R17, 0xffff, R2, 0x78, !PT ;  /* 0x0000ffff11117812 */ /* 0x000fe400078e7802 */
[----:B-1----:R-:W-:-:S02]  /*0d30*/  SHF.R.U32.HI R13, RZ, 0x8, R10 ;  /* 0x00000008ff0d7819 */ /* 0x002fc4000001160a */
[----:B------:R-:W-:Y:S01]  /*0d40*/  LOP3.LUT R18, R18, 0xff, R15, 0x78, !PT ;  /* 0x000000ff12127812 */ /* 0x000fe200078e780f */
[----:B------:R-:W-:Y:S01]  /*0d50*/  IMAD.IADD R15, R20, 0x1, R21 ;  /* 0x00000001140f7824 */ /* 0x000fe200078e0215 */
[----:B------:R-:W-:Y:S01]  /*0d60*/  SHF.R.U32.HI R12, RZ, 0x8, R17 ;  /* 0x00000008ff0c7819 */ /* 0x000fe20000011611 */
[----:B------:R-:W-:Y:S01]  /*0d70*/  LDS.U8 R16, [R16] ;  /* 0x0000000010107984 */ /* 0x000fe20000000000 */
[----:B------:R-:W-:Y:S02]  /*0d80*/  LOP3.LUT R20, R13, 0xff, R10, 0x78, !PT ;  /* 0x000000ff0d147812 */ /* 0x000fe400078e780a */
[----:B------:R-:W-:Y:S01]  /*0d90*/  LOP3.LUT R13, R10, 0xff00, RZ, 0xc0, !PT ;  /* 0x0000ff000a0d7812 */ /* 0x000fe200078ec0ff */
[----:B------:R-:W-:Y:S01]  /*0da0*/  LDS.U8 R15, [R15] ;  /* 0x000000000f0f7984 */ /* 0x000fe20000000000 */
[----:B------:R-:W-:Y:S02]  /*0db0*/  LOP3.LUT R10, R17, 0xff, RZ, 0xc0, !PT ;  /* 0x000000ff110a7812 */ /* 0x000fe400078ec0ff */
[----:B------:R-:W-:-:S02]  /*0dc0*/  LOP3.LUT R19, R19, 0xff00, RZ, 0xc0, !PT ;  /* 0x0000ff0013137812 */ /* 0x000fc400078ec0ff */
[----:B------:R-:W-:Y:S02]  /*0dd0*/  LEA R18, R18, UR4, 0x8 ;  /* 0x0000000412127c11 */ /* 0x000fe4000f8e40ff */
[----:B------:R-:W-:Y:S02]  /*0de0*/  LOP3.LUT R17, R12, 0xff, R17, 0x78, !PT ;  /* 0x000000ff0c117812 */ /* 0x000fe400078e7811 */
[----:B------:R-:W-:Y:S02]  /*0df0*/  LEA R20, R20, UR4, 0x8 ;  /* 0x0000000414147c11 */ /* 0x000fe4000f8e40ff */
[----:B------:R-:W-:Y:S02]  /*0e00*/  IADD3 R12, PT, PT, R12, UR4, R13 ;  /* 0x000000040c0c7c10 */ /* 0x000fe4000fffe00d */
[----:B------:R-:W-:Y:S02]  /*0e10*/  IADD3 R13, PT, PT, R10, UR4, R19 ;  /* 0x000000040a0d7c10 */ /* 0x000fe4000fffe013 */
[----:B------:R-:W-:Y:S01]  /*0e20*/  LOP3.LUT R10, R6, 0xffff, RZ, 0xc0, !PT ;  /* 0x0000ffff060a7812 */ /* 0x000fe200078ec0ff */
[----:B------:R-:W-:Y:S01]  /*0e30*/  IMAD.IADD R23, R18, 0x1, R11 ;  /* 0x0000000112177824 */ /* 0x000fe200078e020b */
[----:B------:R-:W-:Y:S01]  /*0e40*/  LDS.U8 R12, [R12] ;  /* 0x000000000c0c7984 */ /* 0x000fe20000000000 */
[----:B------:R-:W-:Y:S01]  /*0e50*/  IMAD.IADD R11, R20, 0x1, R17 ;  /* 0x00000001140b7824 */ /* 0x000fe200078e0211 */
[----:B------:R-:W-:-:S02]  /*0e60*/  LOP3.LUT R17, R2, 0xffff, RZ, 0xc0, !PT ;  /* 0x0000ffff02117812 */ /* 0x000fc400078ec0ff */
[----:B------:R-:W-:Y:S01]  /*0e70*/  SHF.R.U32.HI R19, RZ, 0x8, R10 ;  /* 0x00000008ff137819 */ /* 0x000fe2000001160a */
[----:B------:R-:W-:Y:S01]  /*0e80*/  IMAD.SHL.U32 R18, R6, 0x100, RZ ;  /* 0x0000010006127824 */ /* 0x000fe200078e00ff */
[----:B------:R-:W-:Y:S01]  /*0e90*/  SHF.R.U32.HI R17, RZ, 0x8, R17 ;  /* 0x00000008ff117819 */ /* 0x000fe20000011611 */
[----:B------:R-:W0:Y:S01]  /*0ea0*/  LDS.U8 R10, [R23] ;  /* 0x00000000170a7984 */ /* 0x000e220000000000 */
[----:B------:R-:W-:-:S03]  /*0eb0*/  LOP3.LUT R21, R19, 0xff, R6, 0x78, !PT ;  /* 0x000000ff13157812 */ /* 0x000fc600078e7806 */
[----:B------:R-:W1:Y:S01]  /*0ec0*/  LDS.U8 R13, [R13] ;  /* 0x000000000d0d7984 */ /* 0x000e620000000000 */
[----:B------:R-:W-:-:S03]  /*0ed0*/  LOP3.LUT R20, R6, 0xff00, RZ, 0xc0, !PT ;  /* 0x0000ff0006147812 */ /* 0x000fc600078ec0ff */
[----:B------:R-:W2:Y:S01]  /*0ee0*/  LDS.U8 R11, [R11] ;  /* 0x000000000b0b7984 */ /* 0x000ea20000000000 */
[----:B------:R-:W-:Y:S02]  /*0ef0*/  LOP3.LUT R22, R17, 0xff, R2, 0x78, !PT ;  /* 0x000000ff11167812 */ /* 0x000fe400078e7802 */
[----:B------:R-:W-:Y:S02]  /*0f00*/  LEA R21, R21, UR4, 0x8 ;  /* 0x0000000415157c11 */ /* 0x000fe4000f8e40ff */
[----:B------:R-:W-:Y:S02]  /*0f10*/  LOP3.LUT R19, R2, 0xff, RZ, 0xc0, !PT ;  /* 0x000000ff02137812 */ /* 0x000fe400078ec0ff */
[----:B------:R-:W-:Y:S01]  /*0f20*/  LOP3.LUT R18, R18, 0xff00, RZ, 0xc0, !PT ;  /* 0x0000ff0012127812 */ /* 0x000fe200078ec0ff */
[----:B------:R-:W-:Y:S01]  /*0f30*/  IMAD.IADD R22, R21, 0x1, R22 ;  /* 0x0000000115167824 */ /* 0x000fe200078e0216 */
[----:B------:R-:W-:Y:S02]  /*0f40*/  IADD3 R20, PT, PT, R17, UR4, R20 ;  /* 0x0000000411147c10 */ /* 0x000fe4000fffe014 */
[----:B------:R-:W-:-:S02]  /*0f50*/  IADD3 R18, PT, PT, R19, UR4, R18 ;  /* 0x0000000413127c10 */ /* 0x000fc4000fffe012 */
[----:B------:R4:W-:Y:S04]  /*0f60*/  LDS.U8 R24, [R22] ;  /* 0x0000000016187984 */ /* 0x0009e80000000000 */
[----:B------:R-:W-:Y:S04]  /*0f70*/  LDS.U8 R20, [R20] ;  /* 0x0000000014147984 */ /* 0x000fe80000000000 */
[----:B------:R3:W5:Y:S01]  /*0f80*/  LDS.U8 R21, [R18] ;  /* 0x0000000012157984 */ /* 0x0007620000000000 */
[----:B------:R-:W-:-:S04]  /*0f90*/  LOP3.LUT R17, R7, 0xffff, RZ, 0xc0, !PT ;  /* 0x0000ffff07117812 */ /* 0x000fc800078ec0ff */
[----:B------:R-:W-:Y:S02]  /*0fa0*/  SHF.R.U32.HI R27, RZ, 0x8, R17 ;  /* 0x00000008ff1b7819 */ /* 0x000fe40000011611 */
[----:B------:R-:W-:Y:S02]  /*0fb0*/  LOP3.LUT R17, R3, 0xffff, RZ, 0xc0, !PT ;  /* 0x0000ffff03117812 */ /* 0x000fe400078ec0ff */
[----:B----4-:R-:W-:Y:S02]  /*0fc0*/  LOP3.LUT R22, R27, 0xff, R7, 0x78, !PT ;  /* 0x000000ff1b167812 */ /* 0x010fe400078e7807 */
[----:B------:R-:W-:Y:S02]  /*0fd0*/  SHF.R.U32.HI R27, RZ, 0x8, R17 ;  /* 0x00000008ff1b7819 */ /* 0x000fe40000011611 */
[----:B------:R-:W-:Y:S02]  /*0fe0*/  LEA R22, R22, UR4, 0x8 ;  /* 0x0000000416167c11 */ /* 0x000fe4000f8e40ff */
[----:B------:R-:W-:-:S02]  /*0ff0*/  LOP3.LUT R17, R27, 0xff, R3, 0x78, !PT ;  /* 0x000000ff1b117812 */ /* 0x000fc400078e7803 */
[----:B------:R-:W-:Y:S02]  /*1000*/  SHF.R.U32.HI R26, RZ, 0x18, R7 ;  /* 0x00000018ff1a7819 */ /* 0x000fe40000011607 */
[----:B------:R-:W-:Y:S01]  /*1010*/  SHF.R.U32.HI R28, RZ, 0x18, R3 ;  /* 0x00000018ff1c7819 */ /* 0x000fe20000011603 */
[----:B------:R-:W-:Y:S01]  /*1020*/  IMAD.IADD R22, R22, 0x1, R17 ;  /* 0x0000000116167824 */ /* 0x000fe200078e0211 */
[----:B------:R-:W-:Y:S02]  /*1030*/  LEA R19, R26, UR4, 0x8 ;  /* 0x000000041a137c11 */ /* 0x000fe4000f8e40ff */
[----:B------:R-:W-:Y:S02]  /*1040*/  SHF.R.U32.HI R23, RZ, 0x10, R3 ;  /* 0x00000010ff177819 */ /* 0x000fe40000011603 */
[C---:B0-----:R-:W-:Y:S02]  /*1050*/  LOP3.LUT R10, R15.reuse, R16, R10, 0x96, !PT ;  /* 0x000000100f0a7212 */ /* 0x041fe400078e960a */
[----:B------:R-:W-:Y:S01]  /*1060*/  LOP3.LUT R17, R15, 0xff, R16, 0x48, !PT ;  /* 0x000000ff0f117812 */ /* 0x000fe200078e4810 */
[----:B------:R-:W-:Y:S01]  /*1070*/  LDS.U8 R22, [R22] ;  /* 0x0000000016167984 */ /* 0x000fe20000000000 */
[----:B-1----:R-:W-:-:S02]  /*1080*/  LOP3.LUT R15, R12, 0xff, R13, 0x48, !PT ;  /* 0x000000ff0c0f7812 */ /* 0x002fc400078e480d */
[----:B--2---:R-:W-:Y:S01]  /*1090*/  LOP3.LUT R11, R12, R13, R11, 0x96, !PT ;  /* 0x0000000d0c0b7212 */ /* 0x004fe200078e960b */
[C---:B------:R-:W-:Y:S01]  /*10a0*/  IMAD.SHL.U32 R12, R7.reuse, 0x100, RZ ;  /* 0x00000100070c7824 */ /* 0x040fe200078e00ff */
[----:B------:R-:W-:Y:S02]  /*10b0*/  LOP3.LUT R16, R7, 0xff00, RZ, 0xc0, !PT ;  /* 0x0000ff0007107812 */ /* 0x000fe400078ec0ff */
[--C-:B------:R-:W-:Y:S02]  /*10c0*/  SHF.R.U32.HI R25, RZ, 0x10, R7.reuse ;  /* 0x00000010ff197819 */ /* 0x100fe40000011607 */
[----:B------:R-:W-:Y:S01]  /*10d0*/  SHF.R.U32.HI R13, RZ, 0x8, R7 ;  /* 0x00000008ff0d7819 */ /* 0x000fe20000011607 */
[----:B------:R-:W-:Y:S01]  /*10e0*/  IMAD.IADD R19, R19, 0x1, R28 ;  /* 0x0000000113137824 */ /* 0x000fe200078e021c */
[----:B------:R-:W-:Y:S02]  /*10f0*/  LOP3.LUT R29, R28, 0xff, R23, 0x78, !PT ;  /* 0x000000ff1c1d7812 */ /* 0x000fe400078e7817 */
[----:B------:R-:W-:-:S02]  /*1100*/  IADD3 R28, PT, PT, R27, UR4, R16 ;  /* 0x000000041b1c7c10 */ /* 0x000fc4000fffe010 */
[----:B------:R-:W-:Y:S02]  /*1110*/  LOP3.LUT R26, R26, 0xff, R25, 0x78, !PT ;  /* 0x000000ff1a1a7812 */ /* 0x000fe400078e7819 */
[----:B------:R-:W-:Y:S02]  /*1120*/  LOP3.LUT R16, R13, 0xff00, RZ, 0xc0, !PT ;  /* 0x0000ff000d107812 */ /* 0x000fe400078ec0ff */
[----:B------:R-:W-:Y:S02]  /*1130*/  LOP3.LUT R12, R12, 0xff00, RZ, 0xc0, !PT ;  /* 0x0000ff000c0c7812 */ /* 0x000fe400078ec0ff */
[----:B------:R-:W-:Y:S02]  /*1140*/  LOP3.LUT R13, R3, 0xff, RZ, 0xc0, !PT ;  /* 0x000000ff030d7812 */ /* 0x000fe400078ec0ff */
[----:B------:R-:W-:Y:S02]  /*1150*/  LOP3.LUT R27, R23, 0xff, RZ, 0xc0, !PT ;  /* 0x000000ff171b7812 */ /* 0x000fe400078ec0ff */
[----:B------:R-:W-:-:S02]  /*1160*/  LOP3.LUT R25, R25, 0xffff, R7, 0x78, !PT ;  /* 0x0000ffff19197812 */ /* 0x000fc400078e7807 */
[----:B---3--:R-:W-:Y:S02]  /*1170*/  LEA R18, R26, UR4, 0x8 ;  /* 0x000000041a127c11 */ /* 0x008fe4000f8e40ff */
[----:B------:R-:W-:Y:S02]  /*1180*/  IADD3 R26, PT, PT, R13, UR4, R12 ;  /* 0x000000040d1a7c10 */ /* 0x000fe4000fffe00c */
[----:B------:R-:W-:Y:S01]  /*1190*/  IADD3 R13, PT, PT, R27, UR4, R16 ;  /* 0x000000041b0d7c10 */ /* 0x000fe2000fffe010 */
[----:B------:R-:W-:Y:S01]  /*11a0*/  IMAD.SHL.U32 R16, R25, 0x100, RZ ;  /* 0x0000010019107824 */ /* 0x000fe200078e00ff */
[----:B-----5:R-:W-:Y:S01]  /*11b0*/  LOP3.LUT R24, R20, R21, R24, 0x96, !PT ;  /* 0x0000001514187212 */ /* 0x020fe200078e9618 */
[----:B------:R-:W-:Y:S01]  /*11c0*/  IMAD.IADD R18, R18, 0x1, R29 ;  /* 0x0000000112127824 */ /* 0x000fe200078e021d */
[----:B------:R-:W-:Y:S01]  /*11d0*/  LOP3.LUT R27, R20, 0xff, R21, 0x48, !PT ;  /* 0x000000ff141b7812 */ /* 0x000fe200078e4815 */
[----:B------:R-:W-:Y:S01]  /*11e0*/  LDS.U8 R12, [R28] ;  /* 0x000000001c0c7984 */ /* 0x000fe20000000000 */
[----:B------:R-:W-:-:S02]  /*11f0*/  LOP3.LUT R20, R23, 0xffff, R3, 0x78, !PT ;  /* 0x0000ffff17147812 */ /* 0x000fc400078e7803 */
[----:B------:R-:W-:Y:S01]  /*1200*/  LOP3.LUT R29, R16, 0xff00, RZ, 0xc0, !PT ;  /* 0x0000ff00101d7812 */ /* 0x000fe200078ec0ff */
[----:B------:R0:W1:Y:S01]  /*1210*/  LDS.U8 R21, [R26] ;  /* 0x000000001a157984 */ /* 0x0000620000000000 */
[----:B------:R-:W-:-:S03]  /*1220*/  LOP3.LUT R30, R20, 0xff, RZ, 0xc0, !PT ;  /* 0x000000ff141e7812 */ /* 0x000fc600078ec0ff */
[----:B------:R-:W-:Y:S01]  /*1230*/  LDS.U8 R16, [R19] ;  /* 0x0000000013107984 */ /* 0x000fe20000000000 */
[----:B------:R-:W-:Y:S02]  /*1240*/  IADD3 R30, PT, PT, R30, UR4, R29 ;  /* 0x000000041e1e7c10 */ /* 0x000fe4000fffe01d */
[--C-:B------:R-:W-:Y:S01]  /*1250*/  SHF.R.U32.HI R29, RZ, 0x8, R20.reuse ;  /* 0x00000008ff1d7819 */ /* 0x100fe20000011614 */
[----:B------:R-:W2:Y:S04]  /*1260*/  LDS.U8 R13, [R13] ;  /* 0x000000000d0d7984 */ /* 0x000ea80000000000 */
[----:B------:R-:W3:Y:S01]  /*1270*/  LDS.U8 R23, [R18] ;  /* 0x0000000012177984 */ /* 0x000ee20000000000 */
[----:B------:R-:W-:Y:S02]  /*1280*/  LOP3.LUT R31, R29, 0xff, R20, 0x78, !PT ;  /* 0x000000ff1d1f7812 */ /* 0x000fe400078e7814 */
[--C-:B------:R-:W-:Y:S01]  /*1290*/  SHF.R.U32.HI R20, RZ, 0x8, R25.reuse ;  /* 0x00000008ff147819 */ /* 0x100fe20000011619 */
[----:B------:R-:W-:Y:S01]  /*12a0*/  IMAD.SHL.U32 R11, R11, 0x100, RZ ;  /* 0x000001000b0b7824 */ /* 0x000fe200078e00ff */
[----:B------:R-:W-:Y:S01]  /*12b0*/  LOP3.LUT R32, R25, 0xff00, RZ, 0xc0, !PT ;  /* 0x0000ff0019207812 */ /* 0x000fe200078ec0ff */
[----:B------:R4:W-:Y:S01]  /*12c0*/  LDS.U8 R19, [R30] ;  /* 0x000000001e137984 */ /* 0x0009e20000000000 */
[----:B------:R-:W-:-:S04]  /*12d0*/  LOP3.LUT R20, R20, 0xff, R25, 0x78, !PT ;  /* 0x000000ff14147812 */ /* 0x000fc800078e7819 */
[----:B------:R-:W-:Y:S02]  /*12e0*/  LEA R20, R20, UR4, 0x8 ;  /* 0x0000000414147c11 */ /* 0x000fe4000f8e40ff */
[----:B------:R-:W-:-:S03]  /*12f0*/  IADD3 R32, PT, PT, R29, UR4, R32 ;  /* 0x000000041d207c10 */ /* 0x000fc6000fffe020 */
[----:B------:R-:W-:Y:S01]  /*1300*/  IMAD.IADD R20, R20, 0x1, R31 ;  /* 0x0000000114147824 */ /* 0x000fe200078e021f */
[----:B------:R-:W-:Y:S01]  /*1310*/  PRMT R24, R24, 0x7604, R27 ;  /* 0x0000760418187816 */ /* 0x000fe2000000001b */
[----:B------:R-:W5:Y:S04]  /*1320*/  LDS.U8 R18, [R32] ;  /* 0x0000000020127984 */ /* 0x000f680000000000 */
[----:B------:R-:W5:Y:S01]  /*1330*/  LDS.U8 R20, [R20] ;  /* 0x0000000014147984 */ /* 0x000f620000000000 */
[----:B0-----:R-:W-:Y:S02]  /*1340*/  LOP3.LUT R26, R24, R11, R15, 0x1e, !PT ;  /* 0x0000000b181a7212 */ /* 0x001fe400078e1e0f */
[----:B------:R-:W-:Y:S02]  /*1350*/  PRMT R17, R10, 0x7604, R17 ;  /* 0x000076040a117816 */ /* 0x000fe40000000011 */
[----:B------:R-:W-:-:S02]  /*1360*/  LOP3.LUT R15, R7, R6, RZ, 0x3c, !PT ;  /* 0x00000006070f7212 */ /* 0x000fc400078e3cff */
[----:B------:R-:W-:Y:S02]  /*1370*/  LOP3.LUT R10, R17, R24, RZ, 0x3c, !PT ;  /* 0x00000018110a7212 */ /* 0x000fe400078e3cff */
[----:B------:R-:W-:Y:S01]  /*1380*/  LOP3.LUT R11, R26, R17, RZ, 0x3c, !PT ;  /* 0x000000111a0b7212 */ /* 0x000fe200078e3cff */
[----:B------:R-:W-:Y:S01]  /*1390*/  IMAD.SHL.U32 R17, R15, 0x100, RZ ;  /* 0x000001000f117824 */ /* 0x000fe200078e00ff */
[C---:B-1----:R-:W-:Y:S02]  /*13a0*/  LOP3.LUT R24, R12.reuse, 0xff, R21, 0x48, !PT ;  /* 0x000000ff0c187812 */ /* 0x042fe400078e4815 */
[----:B------:R-:W-:Y:S02]  /*13b0*/  LOP3.LUT R27, R12, R21, R22, 0x96, !PT ;  /* 0x000000150c1b7212 */ /* 0x000fe400078e9616 */
[C-C-:B------:R-:W-:Y:S02]  /*13c0*/  LOP3.LUT R26, R3.reuse, 0xff, R2.reuse, 0x48, !PT ;  /* 0x000000ff031a7812 */ /* 0x140fe400078e4802 */
[----:B------:R-:W-:-:S02]  /*13d0*/  LOP3.LUT R12, R3, 0xffff, R2, 0x48, !PT ;  /* 0x0000ffff030c7812 */ /* 0x000fc400078e4802 */
[----:B------:R-:W-:Y:S02]  /*13e0*/  LOP3.LUT R17, R17, 0xff00, RZ, 0xc0, !PT ;  /* 0x0000ff0011117812 */ /* 0x000fe400078ec0ff */
[C---:B--2---:R-:W-:Y:S02]  /*13f0*/  LOP3.LUT R25, R16.reuse, 0xff, R13, 0x48, !PT ;  /* 0x000000ff10197812 */ /* 0x044fe400078e480d */
[----:B---3--:R-:W-:Y:S02]  /*1400*/  LOP3.LUT R16, R16, R13, R23, 0x96, !PT ;  /* 0x0000000d10107212 */ /* 0x008fe400078e9617 */
[----:B------:R-:W-:Y:S02]  /*1410*/  SHF.R.U32.HI R23, RZ, 0x8, R12 ;  /* 0x00000008ff177819 */ /* 0x000fe4000001160c */
[----:B------:R-:W-:Y:S02]  /*1420*/  IADD3 R22, PT, PT, R26, UR4, R17 ;  /* 0x000000041a167c10 */ /* 0x000fe4000fffe011 */
[----:B------:R-:W-:-:S02]  /*1430*/  LOP3.LUT R17, R7, 0xffff, R6, 0x48, !PT ;  /* 0x0000ffff07117812 */ /* 0x000fc400078e4806 */
[----:B----4-:R-:W-:Y:S02]  /*1440*/  LOP3.LUT R30, R23, R26, RZ, 0x3c, !PT ;  /* 0x0000001a171e7212 */ /* 0x010fe400078e3cff */
[----:B------:R-:W-:Y:S01]  /*1450*/  LOP3.LUT R26, R7, 0xff, R6, 0x48, !PT ;  /* 0x000000ff071a7812 */ /* 0x000fe200078e4806 */
[----:B------:R-:W-:Y:S01]  /*1460*/  LDS.U8 R22, [R22] ;  /* 0x0000000016167984 */ /* 0x000fe20000000000 */
[----:B------:R-:W-:-:S04]  /*1470*/  SHF.R.U32.HI R13, RZ, 0x8, R17 ;  /* 0x00000008ff0d7819 */ /* 0x000fc80000011611 */
[----:B------:R-:W-:-:S04]  /*1480*/  LOP3.LUT R13, R13, R26, RZ, 0x3c, !PT ;  /* 0x0000001a0d0d7212 */ /* 0x000fc800078e3cff */
[----:B------:R-:W-:Y:S02]  /*1490*/  LEA R13, R13, UR4, 0x8 ;  /* 0x000000040d0d7c11 */ /* 0x000fe4000f8e40ff */
[----:B------:R-:W-:Y:S02]  /*14a0*/  LOP3.LUT R28, R7, 0xff00, R6, 0x48, !PT ;  /* 0x0000ff00071c7812 */ /* 0x000fe400078e4806 */
[----:B------:R-:W-:Y:S01]  /*14b0*/  PRMT R16, R16, 0x7604, R25 ;  /* 0x0000760410107816 */ /* 0x000fe20000000019 */
[----:B------:R-:W-:Y:S01]  /*14c0*/  IMAD.IADD R21, R13, 0x1, R30 ;  /* 0x000000010d157824 */ /* 0x000fe200078e021e */
[----:B------:R-:W-:Y:S02]  /*14d0*/  PRMT R13, R27, 0x7604, R24 ;  /* 0x000076041b0d7816 */ /* 0x000fe40000000018 */
[----:B------:R-:W-:Y:S02]  /*14e0*/  LOP3.LUT R25, R3, R2, RZ, 0x3c, !PT ;  /* 0x0000000203197212 */ /* 0x000fe400078e3cff */
[----:B------:R-:W-:Y:S01]  /*14f0*/  SHF.R.U32.HI R27, RZ, 0x18, R15 ;  /* 0x00000018ff1b7819 */ /* 0x000fe2000001160f */
[----:B------:R-:W-:Y:S01]  /*1500*/  LDS.U8 R21, [R21] ;  /* 0x0000000015157984 */ /* 0x000fe20000000000 */
[----:B-----5:R-:W-:-:S02]  /*1510*/  LOP3.LUT R24, R18, 0xff, R19, 0x48, !PT ;  /* 0x000000ff12187812 */ /* 0x020fc400078e4813 */
[----:B------:R-:W-:Y:S02]  /*1520*/  LOP3.LUT R26, R18, R19, R20, 0x96, !PT ;  /* 0x00000013121a7212 */ /* 0x000fe400078e9614 */
[----:B------:R-:W-:Y:S02]  /*1530*/  IADD3 R23, PT, PT, R23, UR4, R28 ;  /* 0x0000000417177c10 */ /* 0x000fe4000fffe01c */
[----:B------:R-:W-:Y:S02]  /*1540*/  SHF.R.U32.HI R18, RZ, 0x10, R15 ;  /* 0x00000010ff127819 */ /* 0x000fe4000001160f */
[--C-:B------:R-:W-:Y:S02]  /*1550*/  SHF.R.U32.HI R19, RZ, 0x10, R25.reuse ;  /* 0x00000010ff137819 */ /* 0x100fe40000011619 */
[----:B------:R-:W-:Y:S01]  /*1560*/  SHF.R.U32.HI R28, RZ, 0x18, R25 ;  /* 0x00000018ff1c7819 */ /* 0x000fe20000011619 */
[----:B------:R-:W-:Y:S01]  /*1570*/  IMAD.SHL.U32 R26, R26, 0x100, RZ ;  /* 0x000001001a1a7824 */ /* 0x000fe200078e00ff */
[C---:B------:R-:W-:Y:S01]  /*1580*/  LEA R25, R27.reuse, UR4, 0x8 ;  /* 0x000000041b197c11 */ /* 0x040fe2000f8e40ff */
[----:B------:R-:W0:Y:S01]  /*1590*/  LDS.U8 R23, [R23] ;  /* 0x0000000017177984 */ /* 0x000e220000000000 */
[----:B------:R-:W-:-:S03]  /*15a0*/  LOP3.LUT R27, R27, 0xff, R18, 0x78, !PT ;  /* 0x000000ff1b1b7812 */ /* 0x000fc600078e7812 */
[C---:B------:R-:W-:Y:S01]  /*15b0*/  IMAD.IADD R20, R28.reuse, 0x1, R25 ;  /* 0x000000011c147824 */ /* 0x040fe200078e0219 */
[----:B------:R-:W-:Y:S02]  /*15c0*/  LEA R25, R27, UR4, 0x8 ;  /* 0x000000041b197c11 */ /* 0x000fe4000f8e40ff */
[----:B------:R-:W-:Y:S02]  /*15d0*/  SHF.R.U32.HI R27, RZ, 0x8, R15 ;  /* 0x00000008ff1b7819 */ /* 0x000fe4000001160f */
[----:B------:R-:W-:Y:S01]  /*15e0*/  LOP3.LUT R28, R28, 0xff, R19, 0x78, !PT ;  /* 0x000000ff1c1c7812 */ /* 0x000fe200078e7813 */
[----:B------:R-:W-:Y:S01]  /*15f0*/  LDS.U8 R20, [R20] ;  /* 0x0000000014147984 */ /* 0x000fe20000000000 */
[----:B------:R-:W-:Y:S02]  /*1600*/  LOP3.LUT R15, R13, R26, R24, 0x1e, !PT ;  /* 0x0000001a0d0f7212 */ /* 0x000fe400078e1e18 */
[----:B------:R-:W-:Y:S02]  /*1610*/  LOP3.LUT R27, R27, 0xff00, RZ, 0xc0, !PT ;  /* 0x0000ff001b1b7812 */ /* 0x000fe400078ec0ff */
[----:B------:R-:W-:-:S02]  /*1620*/  LOP3.LUT R24, R19, 0xff, RZ, 0xc0, !PT ;  /* 0x000000ff13187812 */ /* 0x000fc400078ec0ff */
[----:B------:R-:W-:Y:S01]  /*1630*/  LOP3.LUT R26, R17, R18, RZ, 0x3c, !PT ;  /* 0x00000012111a7212 */ /* 0x000fe200078e3cff */
[----:B------:R-:W-:Y:S01]  /*1640*/  IMAD.IADD R25, R25, 0x1, R28 ;  /* 0x0000000119197824 */ /* 0x000fe200078e021c */
[----:B------:R-:W-:Y:S02]  /*1650*/  IADD3 R24, PT, PT, R24, UR4, R27 ;  /* 0x0000000418187c10 */ /* 0x000fe4000fffe01b */
[C-C-:B------:R-:W-:Y:S02]  /*1660*/  LOP3.LUT R28, R17.reuse, 0xff, R18.reuse, 0x48, !PT ;  /* 0x000000ff111c7812 */ /* 0x140fe400078e4812 */
[----:B------:R-:W-:Y:S01]  /*1670*/  LOP3.LUT R27, R17, 0xff00, R18, 0x48, !PT ;  /* 0x0000ff00111b7812 */ /* 0x000fe200078e4812 */
[----:B------:R-:W-:Y:S01]  /*1680*/  LDS.U8 R25, [R25] ;  /* 0x0000000019197984 */ /* 0x000fe20000000000 */
[----:B------:R-:W-:-:S04]  /*1690*/  SHF.R.U32.HI R17, RZ, 0x8, R26 ;  /* 0x00000008ff117819 */ /* 0x000fc8000001161a */
[----:B------:R-:W-:Y:S02]  /*16a0*/  LOP3.LUT R28, R28, R17, RZ, 0x3c, !PT ;  /* 0x000000111c1c7212 */ /* 0x000fe400078e3cff */
[C---:B------:R-:W-:Y:S02]  /*16b0*/  LOP3.LUT R17, R12.reuse, R19, RZ, 0x3c, !PT ;  /* 0x000000130c117212 */ /* 0x040fe400078e3cff */
[----:B------:R-:W-:Y:S01]  /*16c0*/  LOP3.LUT R19, R12, 0xff, R19, 0x48, !PT ;  /* 0x000000ff0c137812 */ /* 0x000fe200078e4813 */
[----:B------:R-:W-:Y:S01]  /*16d0*/  IMAD.SHL.U32 R26, R26, 0x100, RZ ;  /* 0x000001001a1a7824 */ /* 0x000fe200078e00ff */
[----:B------:R-:W-:Y:S02]  /*16e0*/  SHF.R.U32.HI R12, RZ, 0x8, R17 ;  /* 0x00000008ff0c7819 */ /* 0x000fe40000011611 */
[----:B------:R-:W1:Y:S01]  /*16f0*/  LDS.U8 R17, [R24] ;  /* 0x0000000018117984 */ /* 0x000e620000000000 */
[----:B------:R-:W-:Y:S02]  /*1700*/  LEA R28, R28, UR4, 0x8 ;  /* 0x000000041c1c7c11 */ /* 0x000fe4000f8e40ff */
[----:B------:R-:W-:-:S02]  /*1710*/  IADD3 R18, PT, PT, R12, UR4, R27 ;  /* 0x000000040c127c10 */ /* 0x000fc4000fffe01b */
[C---:B------:R-:W-:Y:S02]  /*1720*/  LOP3.LUT R27, R19.reuse, R12, RZ, 0x3c, !PT ;  /* 0x0000000c131b7212 */ /* 0x040fe400078e3cff */
[----:B------:R-:W-:Y:S02]  /*1730*/  LOP3.LUT R26, R26, 0xff00, RZ, 0xc0, !PT ;  /* 0x0000ff001a1a7812 */ /* 0x000fe400078ec0ff */
[----:B------:R-:W-:Y:S01]  /*1740*/  LDS.U8 R18, [R18] ;  /* 0x0000000012127984 */ /* 0x000fe20000000000 */
[----:B------:R-:W-:Y:S01]  /*1750*/  IMAD.IADD R28, R28, 0x1, R27 ;  /* 0x000000011c1c7824 */ /* 0x000fe200078e021b */
[----:B------:R-:W-:-:S04]  /*1760*/  IADD3 R26, PT, PT, R19, UR4, R26 ;  /* 0x00000004131a7c10 */ /* 0x000fc8000fffe01a */
[----:B------:R-:W-:Y:S04]  /*1770*/  LDS.U8 R24, [R28] ;  /* 0x000000001c187984 */ /* 0x000fe80000000000 */
[----:B------:R-:W2:Y:S01]  /*1780*/  LDS.U8 R27, [R26] ;  /* 0x000000001a1b7984 */ /* 0x000ea20000000000 */
[--C-:B------:R-:W-:Y:S02]  /*1790*/  SHF.R.U32.HI R12, RZ, 0x18, R4.reuse ;  /* 0x00000018ff0c7819 */ /* 0x100fe40000011604 */
[----:B------:R-:W-:Y:S02]  /*17a0*/  SHF.R.U32.HI R29, RZ, 0x10, R4 ;  /* 0x00000010ff1d7819 */ /* 0x000fe40000011604 */
[C---:B0-----:R-:W-:Y:S02]  /*17b0*/  LOP3.LUT R21, R23.reuse, R22, R21, 0x96, !PT ;  /* 0x0000001617157212 */ /* 0x041fe400078e9615 */
[----:B------:R-:W-:-:S02]  /*17c0*/  LOP3.LUT R22, R23, 0xff, R22, 0x48, !PT ;  /* 0x000000ff17167812 */ /* 0x000fc400078e4816 */
[----:B------:R-:W-:Y:S02]  /*17d0*/  LOP3.LUT R13, R16, R13, RZ, 0x3c, !PT ;  /* 0x0000000d100d7212 */ /* 0x000fe400078e3cff */
[C---:B------:R-:W-:Y:S02]  /*17e0*/  LEA R19, R12.reuse, UR4, 0x8 ;  /* 0x000000040c137c11 */ /* 0x040fe4000f8e40ff */
[----:B------:R-:W-:Y:S02]  /*17f0*/  LOP3.LUT R23, R12, 0xff, R29, 0x78, !PT ;  /* 0x000000ff0c177812 */ /* 0x000fe400078e781d */
[----:B------:R-:W-:Y:S02]  /*1800*/  LOP3.LUT R16, R15, R16, RZ, 0x3c, !PT ;  /* 0x000000100f107212 */ /* 0x000fe400078e3cff */
[--C-:B------:R-:W-:Y:S02]  /*1810*/  SHF.R.U32.HI R12, RZ, 0x18, R8.reuse ;  /* 0x00000018ff0c7819 */ /* 0x100fe40000011608 */
[----:B------:R-:W-:-:S02]  /*1820*/  SHF.R.U32.HI R15, RZ, 0x10, R8 ;  /* 0x00000010ff0f7819 */ /* 0x000fc40000011608 */
[----:B------:R-:W-:Y:S02]  /*1830*/  PRMT R21, R21, 0x7604, R22 ;  /* 0x0000760415157816 */ /* 0x000fe40000000016 */
[----:B------:R-:W-:Y:S01]  /*1840*/  LOP3.LUT R22, R4, 0xffff, RZ, 0xc0, !PT ;  /* 0x0000ffff04167812 */ /* 0x000fe200078ec0ff */
[C---:B------:R-:W-:Y:S01]  /*1850*/  IMAD.IADD R19, R12.reuse, 0x1, R19 ;  /* 0x000000010c137824 */ /* 0x040fe200078e0213 */
[----:B------:R-:W-:Y:S02]  /*1860*/  LOP3.LUT R31, R12, 0xff, R15, 0x78, !PT ;  /* 0x000000ff0c1f7812 */ /* 0x000fe400078e780f */
[----:B------:R-:W-:Y:S02]  /*1870*/  LEA R12, R23, UR4, 0x8 ;  /* 0x00000004170c7c11 */ /* 0x000fe4000f8e40ff */
[C---:B-1----:R-:W-:Y:S01]  /*1880*/  LOP3.LUT R25, R20.reuse, R17, R25, 0x96, !PT ;  /* 0x0000001114197212 */ /* 0x042fe200078e9619 */
[----:B------:R-:W-:Y:S01]  /*1890*/  LDS.U8 R19, [R19] ;  /* 0x0000000013137984 */ /* 0x000fe20000000000 */
[----:B------:R-:W-:-:S02]  /*18a0*/  LOP3.LUT R20, R20, 0xff, R17, 0x48, !PT ;  /* 0x000000ff14147812 */ /* 0x000fc400078e4811 */
[----:B------:R-:W-:Y:S02]  /*18b0*/  SHF.R.U32.HI R23, RZ, 0x8, R22 ;  /* 0x00000008ff177819 */ /* 0x000fe40000011616 */
[----:B------:R-:W-:Y:S02]  /*18c0*/  LOP3.LUT R17, R8, 0xffff, RZ, 0xc0, !PT ;  /* 0x0000ffff08117812 */ /* 0x000fe400078ec0ff */
[----:B------:R-:W-:Y:S02]  /*18d0*/  LOP3.LUT R22, R23, 0xff, R4, 0x78, !PT ;  /* 0x000000ff17167812 */ /* 0x000fe400078e7804 */
[----:B------:R-:W-:Y:S02]  /*18e0*/  SHF.R.U32.HI R23, RZ, 0x8, R17 ;  /* 0x00000008ff177819 */ /* 0x000fe40000011611 */
[----:B------:R-:W-:Y:S02]  /*18f0*/  LEA R17, R22, UR4, 0x8 ;  /* 0x0000000416117c11 */ /* 0x000fe4000f8e40ff */
[----:B------:R-:W-:-:S02]  /*1900*/  LOP3.LUT R22, R23, 0xff, R8, 0x78, !PT ;  /* 0x000000ff17167812 */ /* 0x000fc400078e7808 */
[----:B--2---:R-:W-:Y:S02]  /*1910*/  LOP3.LUT R24, R18, R27, R24, 0x96, !PT ;  /* 0x0000001b12187212 */ /* 0x004fe400078e9618 */
[----:B------:R-:W-:Y:S01]  /*1920*/  PRMT R20, R25, 0x7604, R20 ;  /* 0x0000760419147816 */ /* 0x000fe20000000014 */
[----:B------:R-:W-:Y:S01]  /*1930*/  IMAD.IADD R17, R17, 0x1, R22 ;  /* 0x0000000111117824 */ /* 0x000fe200078e0216 */
[----:B------:R-:W-:Y:S02]  /*1940*/  LOP3.LUT R22, R4, 0xff00, RZ, 0xc0, !PT ;  /* 0x0000ff0004167812 */ /* 0x000fe400078ec0ff */
[----:B------:R-:W-:Y:S02]  /*1950*/  SHF.R.U32.HI R25, RZ, 0x8, R4 ;  /* 0x00000008ff197819 */ /* 0x000fe40000011604 */
[----:B------:R-:W-:Y:S01]  /*1960*/  LOP3.LUT R27, R18, 0xff, R27, 0x48, !PT ;  /* 0x000000ff121b7812 */ /* 0x000fe200078e481b */
[----:B------:R-:W-:Y:S01]  /*1970*/  IMAD.SHL.U32 R18, R24, 0x100, RZ ;  /* 0x0000010018127824 */ /* 0x000fe200078e00ff */
[----:B------:R-:W-:Y:S01]  /*1980*/  IADD3 R24, PT, PT, R23, UR4, R22 ;  /* 0x0000000417187c10 */ /* 0x000fe2000fffe016 */
[----:B------:R-:W-:Y:S01]  /*1990*/  LDS.U8 R17, [R17] ;  /* 0x0000000011117984 */ /* 0x000fe20000000000 */
[----:B------:R-:W-:-:S02]  /*19a0*/  LOP3.LUT R29, R29, 0xffff, R4, 0x78, !PT ;  /* 0x0000ffff1d1d7812 */ /* 0x000fc400078e7804 */
[----:B------:R-:W-:Y:S02]  /*19b0*/  LOP3.LUT R22, R25, 0xff00, RZ, 0xc0, !PT ;  /* 0x0000ff0019167812 */ /* 0x000fe400078ec0ff */
[----:B------:R-:W-:Y:S01]  /*19c0*/  LOP3.LUT R23, R15, 0xff, RZ, 0xc0, !PT ;  /* 0x000000ff0f177812 */ /* 0x000fe200078ec0ff */
[----:B------:R-:W-:Y:S01]  /*19d0*/  IMAD.SHL.U32 R25, R29, 0x100, RZ ;  /* 0x000001001d197824 */ /* 0x000fe200078e00ff */
[----:B------:R-:W-:Y:S01]  /*19e0*/  LOP3.LUT R27, R21, R18, R27, 0x1e, !PT ;  /* 0x00000012151b7212 */ /* 0x000fe200078e1e1b */
[----:B------:R-:W-:Y:S01]  /*19f0*/  IMAD.SHL.U32 R18, R4, 0x100, RZ ;  /* 0x0000010004127824 */ /* 0x000fe200078e00ff */
[----:B------:R-:W-:Y:S02]  /*1a00*/  IADD3 R22, PT, PT, R23, UR4, R22 ;  /* 0x0000000417167c10 */ /* 0x000fe4000fffe016 */
[----:B------:R-:W-:Y:S02]  /*1a10*/  LOP3.LUT R23, R15, 0xffff, R8, 0x78, !PT ;  /* 0x0000ffff0f177812 */ /* 0x000fe400078e7808 */
[----:B------:R-:W-:-:S02]  /*1a20*/  LOP3.LUT R18, R18, 0xff00, RZ, 0xc0, !PT ;  /* 0x0000ff0012127812 */ /* 0x000fc400078ec0ff */
[----:B------:R-:W-:Y:S01]  /*1a30*/  LOP3.LUT R25, R25, 0xff00, RZ, 0xc0, !PT ;  /* 0x0000ff0019197812 */ /* 0x000fe200078ec0ff */
[----:B------:R-:W-:Y:S01]  /*1a40*/  IMAD.IADD R12, R12, 0x1, R31 ;  /* 0x000000010c0c7824 */ /* 0x000fe200078e021f */
[----:B------:R-:W-:Y:S01]  /*1a50*/  LOP3.LUT R15, R8, 0xff, RZ, 0xc0, !PT ;  /* 0x000000ff080f7812 */ /* 0x000fe200078ec0ff */
[----:B------:R-:W-:Y:S01]  /*1a60*/  LDS.U8 R22, [R22] ;  /* 0x0000000016167984 */ /* 0x000fe20000000000 */
[----:B------:R-:W-:Y:S02]  /*1a70*/  LOP3.LUT R26, R23, 0xff, RZ, 0xc0, !PT ;  /* 0x000000ff171a7812 */ /* 0x000fe400078ec0ff */
[----:B------:R-:W-:Y:S02]  /*1a80*/  IADD3 R18, PT, PT, R15, UR4, R18 ;  /* 0x000000040f127c10 */ /* 0x000fe4000fffe012 */
[----:B------:R-:W-:Y:S02]  /*1a90*/  IADD3 R25, PT, PT, R26, UR4, R25 ;  /* 0x000000041a197c10 */ /* 0x000fe4000fffe019 */
[----:B------:R-:W-:-:S02]  /*1aa0*/  SHF.R.U32.HI R26, RZ, 0x8, R23 ;  /* 0x00000008ff1a7819 */ /* 0x000fc40000011617 */
[----:B------:R-:W-:Y:S01]  /*1ab0*/  LOP3.LUT R15, R29, 0xff00, RZ, 0xc0, !PT ;  /* 0x0000ff001d0f7812 */ /* 0x000fe200078ec0ff */
[----:B------:R-:W-:Y:S01]  /*1ac0*/  LDS.U8 R18, [R18] ;  /* 0x0000000012127984 */ /* 0x000fe20000000000 */
[----:B------:R-:W-:Y:S02]  /*1ad0*/  LOP3.LUT R21, R20, R21, RZ, 0x3c, !PT ;  /* 0x0000001514157212 */ /* 0x000fe400078e3cff */
[----:B------:R-:W-:Y:S01]  /*1ae0*/  LOP3.LUT R20, R27, R20, RZ, 0x3c, !PT ;  /* 0x000000141b147212 */ /* 0x000fe200078e3cff */
[----:B------:R-:W-:Y:S01]  /*1af0*/  LDS.U8 R25, [R25] ;  /* 0x0000000019197984 */ /* 0x000fe20000000000 */
[C---:B------:R-:W-:Y:S02]  /*1b00*/  LOP3.LUT R27, R26.reuse, 0xff, R23, 0x78, !PT ;  /* 0x000000ff1a1b7812 */ /* 0x040fe400078e7817 */
[----:B------:R-:W-:Y:S01]  /*1b10*/  IADD3 R26, PT, PT, R26, UR4, R15 ;  /* 0x000000041a1a7c10 */ /* 0x000fe2000fffe00f */
[----:B------:R0:W-:Y:S01]  /*1b20*/  LDS.U8 R23, [R12] ;  /* 0x000000000c177984 */ /* 0x0001e20000000000 */
[----:B------:R-:W-:-:S03]  /*1b30*/  SHF.R.U32.HI R28, RZ, 0x8, R29 ;  /* 0x00000008ff1c7819 */ /* 0x000fc6000001161d */
[----:B------:R-:W1:Y:S01]  /*1b40*/  LDS.U8 R15, [R24] ;  /* 0x00000000180f7984 */ /* 0x000e620000000000 */
[----:B------:R-:W-:-:S03]  /*1b50*/  LOP3.LUT R28, R28, 0xff, R29, 0x78, !PT ;  /* 0x000000ff1c1c7812 */ /* 0x000fc600078e781d */
[----:B------:R2:W-:Y:S01]  /*1b60*/  LDS.U8 R24, [R26] ;  /* 0x000000001a187984 */ /* 0x0005e20000000000 */
[----:B------:R-:W-:-:S05]  /*1b70*/  LEA R28, R28, UR4, 0x8 ;  /* 0x000000041c1c7c11 */ /* 0x000fca000f8e40ff */
[----:B------:R-:W-:Y:S01]  /*1b80*/  IMAD.IADD R28, R28, 0x1, R27 ;  /* 0x000000011c1c7824 */ /* 0x000fe200078e021b */
[----:B------:R-:W-:-:S05]  /*1b90*/  SHF.R.U32.HI R30, RZ, 0x18, R5 ;  /* 0x00000018ff1e7819 */ /* 0x000fca0000011605 */
[----:B------:R-:W3:Y:S01]  /*1ba0*/  LDS.U8 R28, [R28] ;  /* 0x000000001c1c7984 */ /* 0x000ee20000000000 */
[----:B------:R-:W-:Y:S01]  /*1bb0*/  IMAD R11, R11, 0x10000, R10 ;  /* 0x000100000b0b7824 */ /* 0x000fe200078e020a */
[----:B------:R-:W-:Y:S01]  /*1bc0*/  SHF.R.U32.HI R27, RZ, 0x10, R5 ;  /* 0x00000010ff1b7819 */ /* 0x000fe20000011605 */
[----:B------:R-:W-:Y:S01]  /*1bd0*/  IMAD R16, R16, 0x10000, R13 ;  /* 0x0001000010107824 */ /* 0x000fe200078e020d */
[----:B------:R-:W-:Y:S01]  /*1be0*/  SHF.R.U32.HI R13, RZ, 0x18, R9 ;  /* 0x00000018ff0d7819 */ /* 0x000fe20000011609 */
[----:B------:R-:W-:Y:S01]  /*1bf0*/  IMAD R10, R20, 0x10000, R21 ;  /* 0x00010000140a7824 */ /* 0x000fe200078e0215 */
[C---:B------:R-:W-:Y:S02]  /*1c00*/  LEA R20, R30.reuse, UR4, 0x8 ;  /* 0x000000041e147c11 */ /* 0x040fe4000f8e40ff */
[----:B0-----:R-:W-:Y:S02]  /*1c10*/  LOP3.LUT R12, R30, 0xff, R27, 0x78, !PT ;  /* 0x000000ff1e0c7812 */ /* 0x001fe400078e781b */
[----:B------:R-:W-:Y:S01]  /*1c20*/  SHF.R.U32.HI R21, RZ, 0x10, R9 ;  /* 0x00000010ff157819 */ /* 0x000fe20000011609 */
[----:B------:R-:W-:Y:S01]  /*1c30*/  IMAD.IADD R20, R20, 0x1, R13 ;  /* 0x0000000114147824 */ /* 0x000fe200078e020d */
[----:B------:R-:W-:-:S02]  /*1c40*/  LEA R12, R12, UR4, 0x8 ;  /* 0x000000040c0c7c11 */ /* 0x000fc4000f8e40ff */
[----:B------:R-:W-:Y:S02]  /*1c50*/  LOP3.LUT R13, R13, 0xff, R21, 0x78, !PT ;  /* 0x000000ff0d0d7812 */ /* 0x000fe400078e7815 */
[CC--:B------:R-:W-:Y:S01]  /*1c60*/  LOP3.LUT R10, R16.reuse, R11.reuse, R10, 0x96, !PT ;  /* 0x0000000b100a7212 */ /* 0x0c0fe200078e960a */
[----:B------:R-:W-:Y:S01]  /*1c70*/  LDS.U8 R20, [R20] ;  /* 0x0000000014147984 */ /* 0x000fe20000000000 */
[----:B------:R-:W-:Y:S02]  /*1c80*/  LOP3.LUT R11, R16, R11, RZ, 0x3c, !PT ;  /* 0x0000000b100b7212 */ /* 0x000fe400078e3cff */
[----:B------:R-:W-:Y:S01]  /*1c90*/  LOP3.LUT R16, R5, 0xffff, RZ, 0xc0, !PT ;  /* 0x0000ffff05107812 */ /* 0x000fe200078ec0ff */
[----:B------:R-:W-:Y:S01]  /*1ca0*/  IMAD.IADD R12, R12, 0x1, R13 ;  /* 0x000000010c0c7824 */ /* 0x000fe200078e020d */
[----:B-1----:R-:W-:Y:S02]  /*1cb0*/  LOP3.LUT R13, R15, R18, R17, 0x96, !PT ;  /* 0x000000120f0d7212 */ /* 0x002fe400078e9611 */
[----:B------:R-:W-:-:S03]  /*1cc0*/  SHF.R.U32.HI R17, RZ, 0x8, R16 ;  /* 0x00000008ff117819 */ /* 0x000fc60000011610 */
[----:B------:R-:W-:Y:S01]  /*1cd0*/  LDS.U8 R12, [R12] ;  /* 0x000000000c0c7984 */ /* 0x000fe20000000000 */
[----:B------:R-:W-:Y:S02]  /*1ce0*/  LOP3.LUT R18, R15, 0xff, R18, 0x48, !PT ;  /* 0x000000ff0f127812 */ /* 0x000fe400078e4812 */
[----:B------:R-:W-:Y:S02]  /*1cf0*/  LOP3.LUT R15, R9, 0xffff, RZ, 0xc0, !PT ;  /* 0x0000ffff090f7812 */ /* 0x000fe400078ec0ff */
[----:B------:R-:W-:Y:S02]  /*1d00*/  LOP3.LUT R16, R17, 0xff, R5, 0x78, !PT ;  /* 0x000000ff11107812 */ /* 0x000fe400078e7805 */
[----:B------:R-:W-:Y:S02]  /*1d10*/  SHF.R.U32.HI R17, RZ, 0x8, R15 ;  /* 0x00000008ff117819 */ /* 0x000fe4000001160f */
[----:B------:R-:W-:Y:S02]  /*1d20*/  LEA R15, R16, UR4, 0x8 ;  /* 0x00000004100f7c11 */ /* 0x000fe4000f8e40ff */
[----:B------:R-:W-:-:S02]  /*1d30*/  LOP3.LUT R16, R19, R22, R23, 0x96, !PT ;  /* 0x0000001613107212 */ /* 0x000fc400078e9617 */
[----:B------:R-:W-:Y:S02]  /*1d40*/  PRMT R13, R13, 0x7604, R18 ;  /* 0x000076040d0d7816 */ /* 0x000fe40000000012 */
[----:B------:R-:W-:Y:S02]  /*1d50*/  LOP3.LUT R19, R19, 0xff, R22, 0x48, !PT ;  /* 0x000000ff13137812 */ /* 0x000fe400078e4816 */
[----:B------:R-:W-:Y:S02]  /*1d60*/  LOP3.LUT R18, R5, 0xff00, RZ, 0xc0, !PT ;  /* 0x0000ff0005127812 */ /* 0x000fe400078ec0ff */
[----:B------:R-:W-:Y:S02]  /*1d70*/  SHF.R.U32.HI R22, RZ, 0x8, R5 ;  /* 0x00000008ff167819 */ /* 0x000fe40000011605 */
[----:B------:R-:W-:Y:S02]  /*1d80*/  PRMT R16, R16, 0x7604, R19 ;  /* 0x0000760410107816 */ /* 0x000fe40000000013 */
[----:B------:R-:W-:-:S02]  /*1d90*/  LOP3.LUT R27, R27, 0xffff, R5, 0x78, !PT ;  /* 0x0000ffff1b1b7812 */ /* 0x000fc400078e7805 */
[C---:B--2---:R-:W-:Y:S02]  /*1da0*/  LOP3.LUT R26, R17.reuse, 0xff, R9, 0x78, !PT ;  /* 0x000000ff111a7812 */ /* 0x044fe400078e7809 */
[----:B------:R-:W-:Y:S01]  /*1db0*/  IADD3 R18, PT, PT, R17, UR4, R18 ;  /* 0x0000000411127c10 */ /* 0x000fe2000fffe012 */
[----:B------:R-:W-:Y:S01]  /*1dc0*/  IMAD.SHL.U32 R17, R5, 0x100, RZ ;  /* 0x0000010005117824 */ /* 0x000fe200078e00ff */
[----:B------:R-:W-:Y:S02]  /*1dd0*/  LOP3.LUT R19, R22, 0xff00, RZ, 0xc0, !PT ;  /* 0x0000ff0016137812 */ /* 0x000fe400078ec0ff */
[----:B------:R-:W-:Y:S01]  /*1de0*/  LOP3.LUT R22, R21, 0xff, RZ, 0xc0, !PT ;  /* 0x000000ff15167812 */ /* 0x000fe200078ec0ff */
[----:B------:R-:W-:Y:S01]  /*1df0*/  IMAD.SHL.U32 R23, R27, 0x100, RZ ;  /* 0x000001001b177824 */ /* 0x000fe200078e00ff */
[----:B---3--:R-:W-:Y:S01]  /*1e00*/  LOP3.LUT R28, R24, R25, R28, 0x96, !PT ;  /* 0x00000019181c7212 */ /* 0x008fe200078e961c */
[----:B------:R-:W-:Y:S01]  /*1e10*/  IMAD.IADD R15, R15, 0x1, R26 ;  /* 0x000000010f0f7824 */ /* 0x000fe200078e021a */
[----:B------:R-:W-:Y:S01]  /*1e20*/  IADD3 R19, PT, PT, R22, UR4, R19 ;  /* 0x0000000416137c10 */ /* 0x000fe2000fffe013 */
[----:B------:R-:W-:Y:S01]  /*1e30*/  LDS.U8 R18, [R18] ;  /* 0x0000000012127984 */ /* 0x000fe20000000000 */
[----:B------:R-:W-:-:S02]  /*1e40*/  LOP3.LUT R24, R24, 0xff, R25, 0x48, !PT ;  /* 0x000000ff18187812 */ /* 0x000fc400078e4819 */
[----:B------:R-:W-:Y:S01]  /*1e50*/  LOP3.LUT R17, R17, 0xff00, RZ, 0xc0, !PT ;  /* 0x0000ff0011117812 */ /* 0x000fe200078ec0ff */
[----:B------:R-:W-:Y:S01]  /*1e60*/  LDS.U8 R15, [R15] ;  /* 0x000000000f0f7984 */ /* 0x000fe20000000000 */
[----:B------:R-:W-:Y:S02]  /*1e70*/  LOP3.LUT R22, R9, 0xff, RZ, 0xc0, !PT ;  /* 0x000000ff09167812 */ /* 0x000fe400078ec0ff */
[----:B------:R-:W-:Y:S01]  /*1e80*/  LOP3.LUT R25, R21, 0xffff, R9, 0x78, !PT ;  /* 0x0000ffff15197812 */ /* 0x000fe200078e7809 */
[----:B------:R-:W-:Y:S01]  /*1e90*/  LDS.U8 R19, [R19] ;  /* 0x0000000013137984 */ /* 0x000fe20000000000 */
[----:B------:R-:W-:Y:S02]  /*1ea0*/  LOP3.LUT R21, R23, 0xff00, RZ, 0xc0, !PT ;  /* 0x0000ff0017157812 */ /* 0x000fe400078ec0ff */
[----:B------:R-:W-:Y:S02]  /*1eb0*/  IADD3 R23, PT, PT, R22, UR4, R17 ;  /* 0x0000000416177c10 */ /* 0x000fe4000fffe011 */
[----:B------:R-:W-:-:S02]  /*1ec0*/  SHF.R.U32.HI R22, RZ, 0x8, R25 ;  /* 0x00000008ff167819 */ /* 0x000fc40000011619 */
[----:B------:R-:W-:Y:S02]  /*1ed0*/  LOP3.LUT R17, R27, 0xff00, RZ, 0xc0, !PT ;  /* 0x0000ff001b117812 */ /* 0x000fe400078ec0ff */
[----:B------:R-:W-:Y:S01]  /*1ee0*/  LOP3.LUT R26, R25, 0xff, RZ, 0xc0, !PT ;  /* 0x000000ff191a7812 */ /* 0x000fe200078ec0ff */
[----:B------:R-:W0:Y:S01]  /*1ef0*/  LDS.U8 R23, [R23] ;  /* 0x0000000017177984 */ /* 0x000e220000000000 */
[C---:B------:R-:W-:Y:S02]  /*1f00*/  LOP3.LUT R25, R22.reuse, 0xff, R25, 0x78, !PT ;  /* 0x000000ff16197812 */ /* 0x040fe400078e7819 */
[----:B------:R-:W-:Y:S02]  /*1f10*/  IADD3 R17, PT, PT, R22, UR4, R17 ;  /* 0x0000000416117c10 */ /* 0x000fe4000fffe011 */
[----:B------:R-:W-:-:S04]  /*1f20*/  SHF.R.U32.HI R22, RZ, 0x8, R27 ;  /* 0x00000008ff167819 */ /* 0x000fc8000001161b */
[----:B------:R-:W-:Y:S01]  /*1f30*/  LOP3.LUT R22, R22, 0xff, R27, 0x78, !PT ;  /* 0x000000ff16167812 */ /* 0x000fe200078e781b */
[----:B------:R-:W-:Y:S03]  /*1f40*/  LDS.U8 R17, [R17] ;  /* 0x0000000011117984 */ /* 0x000fe60000000000 */
[----:B------:R-:W-:Y:S02]  /*1f50*/  LEA R22, R22, UR4, 0x8 ;  /* 0x0000000416167c11 */ /* 0x000fe4000f8e40ff */
[----:B------:R-:W-:-:S03]  /*1f60*/  IADD3 R21, PT, PT, R26, UR4, R21 ;  /* 0x000000041a157c10 */ /* 0x000fc6000fffe015 */
[----:B------:R-:W-:Y:S02]  /*1f70*/  IMAD.IADD R25, R22, 0x1, R25 ;  /* 0x0000000116197824 */ /* 0x000fe400078e0219 */
[----:B------:R1:W2:Y:S04]  /*1f80*/  LDS.U8 R22, [R21] ;  /* 0x0000000015167984 */ /* 0x0002a80000000000 */
[----:B------:R-:W3:Y:S01]  /*1f90*/  LDS.U8 R25, [R25] ;  /* 0x0000000019197984 */ /* 0x000ee20000000000 */
[----:B------:R-:W-:-:S05]  /*1fa0*/  IMAD.SHL.U32 R28, R28, 0x100, RZ ;  /* 0x000001001c1c7824 */ /* 0x000fca00078e00ff */
[----:B------:R-:W-:Y:S02]  /*1fb0*/  LOP3.LUT R27, R13, R28, R24, 0x1e, !PT ;  /* 0x0000001c0d1b7212 */ /* 0x000fe400078e1e18 */
[C---:B0-----:R-:W-:Y:S02]  /*1fc0*/  LOP3.LUT R24, R18.reuse, R23, R15, 0x96, !PT ;  /* 0x0000001712187212 */ /* 0x041fe400078e960f */
[----:B------:R-:W-:Y:S02]  /*1fd0*/  LOP3.LUT R15, R5, R4, RZ, 0x3c, !PT ;  /* 0x00000004050f7212 */ /* 0x000fe400078e3cff */
[----:B------:R-:W-:Y:S02]  /*1fe0*/  LOP3.LUT R29, R18, 0xff, R23, 0x48, !PT ;  /* 0x000000ff121d7812 */ /* 0x000fe400078e4817 */
[----:B------:R-:W-:Y:S01]  /*1ff0*/  LOP3.LUT R18, R16, R13, RZ, 0x3c, !PT ;  /* 0x0000000d10127212 */ /* 0x000fe200078e3cff */
[----:B------:R-:W-:Y:S01]  /*2000*/  IMAD.SHL.U32 R26, R15, 0x100, RZ ;  /* 0x000001000f1a7824 */ /* 0x000fe200078e00ff */
[----:B------:R-:W-:-:S02]  /*2010*/  LOP3.LUT R23, R27, R16, RZ, 0x3c, !PT ;  /* 0x000000101b177212 */ /* 0x000fc400078e3cff */
[C---:B------:R-:W-:Y:S02]  /*2020*/  LOP3.LUT R16, R9.reuse, 0xffff, R8, 0x48, !PT ;  /* 0x0000ffff09107812 */ /* 0x040fe400078e4808 */
[----:B------:R-:W-:Y:S02]  /*2030*/  PRMT R13, R24, 0x7604, R29 ;  /* 0x00007604180d7816 */ /* 0x000fe4000000001d */
[C---:B-1----:R-:W-:Y:S02]  /*2040*/  LOP3.LUT R21, R20.reuse, 0xff, R19, 0x48, !PT ;  /* 0x000000ff14157812 */ /* 0x042fe400078e4813 */
[----:B------:R-:W-:Y:S02]  /*2050*/  LOP3.LUT R24, R20, R19, R12, 0x96, !PT ;  /* 0x0000001314187212 */ /* 0x000fe400078e960c */
[----:B------:R-:W-:Y:S02]  /*2060*/  LOP3.LUT R27, R9, 0xff, R8, 0x48, !PT ;  /* 0x000000ff091b7812 */ /* 0x000fe400078e4808 */
[----:B------:R-:W-:-:S02]  /*2070*/  LOP3.LUT R26, R26, 0xff00, RZ, 0xc0, !PT ;  /* 0x0000ff001a1a7812 */ /* 0x000fc400078ec0ff */
[C---:B--2---:R-:W-:Y:S02]  /*2080*/  LOP3.LUT R20, R17.reuse, 0xff, R22, 0x48, !PT ;  /* 0x000000ff11147812 */ /* 0x044fe400078e4816 */
[----:B---3--:R-:W-:Y:S02]  /*2090*/  LOP3.LUT R12, R17, R22, R25, 0x96, !PT ;  /* 0x00000016110c7212 */ /* 0x008fe400078e9619 */
[----:B------:R-:W-:Y:S02]  /*20a0*/  SHF.R.U32.HI R19, RZ, 0x8, R16 ;  /* 0x00000008ff137819 */ /* 0x000fe40000011610 */
[C-C-:B------:R-:W-:Y:S02]  /*20b0*/  LOP3.LUT R22, R5.reuse, 0xff00, R4.reuse, 0x48, !PT ;  /* 0x0000ff0005167812 */ /* 0x140fe400078e4804 */
[----:B------:R-:W-:Y:S02]  /*20c0*/  LOP3.LUT R17, R5, 0xffff, R4, 0x48, !PT ;  /* 0x0000ffff05117812 */ /* 0x000fe400078e4804 */
[----:B------:R-:W-:-:S02]  /*20d0*/  IADD3 R28, PT, PT, R27, UR4, R26 ;  /* 0x000000041b1c7c10 */ /* 0x000fc4000fffe01a */
[C---:B------:R-:W-:Y:S02]  /*20e0*/  LOP3.LUT R26, R19.reuse, R27, RZ, 0x3c, !PT ;  /* 0x0000001b131a7212 */ /* 0x040fe400078e3cff */
[----:B------:R-:W-:Y:S02]  /*20f0*/  IADD3 R29, PT, PT, R19, UR4, R22 ;  /* 0x00000004131d7c10 */ /* 0x000fe4000fffe016 */
[----:B------:R-:W-:Y:S02]  /*2100*/  LOP3.LUT R22, R5, 0xff, R4, 0x48, !PT ;  /* 0x000000ff05167812 */ /* 0x000fe400078e4804 */
[----:B------:R-:W-:-:S04]  /*2110*/  SHF.R.U32.HI R19, RZ, 0x8, R17 ;  /* 0x00000008ff137819 */ /* 0x000fc80000011611 */
[----:B------:R-:W-:Y:S02]  /*2120*/  LOP3.LUT R19, R19, R22, RZ, 0x3c, !PT ;  /* 0x0000001613137212 */ /* 0x000fe400078e3cff */
[----:B------:R0:W-:Y:S02]  /*2130*/  LDS.U8 R22, [R28] ;  /* 0x000000001c167984 */ /* 0x0001e40000000000 */
[----:B------:R-:W-:-:S05]  /*2140*/  LEA R19, R19, UR4, 0x8 ;  /* 0x0000000413137c11 */ /* 0x000fca000f8e40ff */
[----:B------:R-:W-:Y:S02]  /*2150*/  IMAD.IADD R25, R19, 0x1, R26 ;  /* 0x0000000113197824 */ /* 0x000fe400078e021a */
[----:B------:R-:W-:Y:S04]  /*2160*/  LDS.U8 R19, [R29] ;  /* 0x000000001d137984 */ /* 0x000fe80000000000 */
[----:B------:R-:W1:Y:S01]  /*2170*/  LDS.U8 R25, [R25] ;  /* 0x0000000019197984 */ /* 0x000e620000000000 */
[----:B------:R-:W-:Y:S01]  /*2180*/  LOP3.LUT R27, R9, R8, RZ, 0x3c, !PT ;  /* 0x00000008091b7212 */ /* 0x000fe200078e3cff */
[----:B------:R-:W-:Y:S01]  /*2190*/  IMAD.SHL.U32 R26, R12, 0x100, RZ ;  /* 0x000001000c1a7824 */ /* 0x000fe200078e00ff */
[--C-:B------:R-:W-:Y:S01]  /*21a0*/  SHF.R.U32.HI R31, RZ, 0x18, R15.reuse ;  /* 0x00000018ff1f7819 */ /* 0x100fe2000001160f */
[----:B------:R-:W-:Y:S01]  /*21b0*/  IMAD R12, R23, 0x10000, R18 ;  /* 0x00010000170c7824 */ /* 0x000fe200078e0212 */
[----:B------:R-:W-:-:S02]  /*21c0*/  SHF.R.U32.HI R18, RZ, 0x10, R15 ;  /* 0x00000010ff127819 */ /* 0x000fc4000001160f */
[----:B------:R-:W-:Y:S02]  /*21d0*/  SHF.R.U32.HI R23, RZ, 0x10, R27 ;  /* 0x00000010ff177819 */ /* 0x000fe4000001161b */
[----:B------:R-:W-:Y:S02]  /*21e0*/  SHF.R.U32.HI R15, RZ, 0x8, R15 ;  /* 0x00000008ff0f7819 */ /* 0x000fe4000001160f */
[----:B------:R-:W-:Y:S02]  /*21f0*/  PRMT R24, R24, 0x7604, R21 ;  /* 0x0000760418187816 */ /* 0x000fe40000000015 */
[----:B------:R-:W-:Y:S02]  /*2200*/  LOP3.LUT R21, R13, R26, R20, 0x1e, !PT ;  /* 0x0000001a0d157212 */ /* 0x000fe400078e1e14 */
[----:B------:R-:W-:Y:S02]  /*2210*/  SHF.R.U32.HI R26, RZ, 0x18, R27 ;  /* 0x00000018ff1a7819 */ /* 0x000fe4000001161b */
[----:B------:R-:W-:-:S02]  /*2220*/  LOP3.LUT R15, R15, 0xff00, RZ, 0xc0, !PT ;  /* 0x0000ff000f0f7812 */ /* 0x000fc400078ec0ff */
[----:B0-----:R-:W-:Y:S02]  /*2230*/  LOP3.LUT R28, R23, 0xff, RZ, 0xc0, !PT ;  /* 0x000000ff171c7812 */ /* 0x001fe400078ec0ff */
[C---:B------:R-:W-:Y:S02]  /*2240*/  LEA R27, R31.reuse, UR4, 0x8 ;  /* 0x000000041f1b7c11 */ /* 0x040fe4000f8e40ff */
[--C-:B------:R-:W-:Y:S02]  /*2250*/  LOP3.LUT R31, R31, 0xff, R18.reuse, 0x78, !PT ;  /* 0x000000ff1f1f7812 */ /* 0x100fe400078e7812 */
[----:B------:R-:W-:Y:S01]  /*2260*/  IADD3 R15, PT, PT, R28, UR4, R15 ;  /* 0x000000041c0f7c10 */ /* 0x000fe2000fffe00f */
[C---:B------:R-:W-:Y:S01]  /*2270*/  IMAD.IADD R20, R26.reuse, 0x1, R27 ;  /* 0x000000011a147824 */ /* 0x040fe200078e021b */
[----:B------:R-:W-:Y:S02]  /*2280*/  LOP3.LUT R28, R17, 0xff, R18, 0x48, !PT ;  /* 0x000000ff111c7812 */ /* 0x000fe400078e4812 */
[----:B------:R-:W-:-:S02]  /*2290*/  LOP3.LUT R27, R26, 0xff, R23, 0x78, !PT ;  /* 0x000000ff1a1b7812 */ /* 0x000fc400078e7817 */
[----:B------:R-:W-:Y:S01]  /*22a0*/  LEA R26, R31, UR4, 0x8 ;  /* 0x000000041f1a7c11 */ /* 0x000fe2000f8e40ff */
[----:B------:R-:W-:Y:S01]  /*22b0*/  LDS.U8 R15, [R15] ;  /* 0x000000000f0f7984 */ /* 0x000fe20000000000 */
[----:B-1----:R-:W-:-:S03]  /*22c0*/  LOP3.LUT R25, R19, R22, R25, 0x96, !PT ;  /* 0x0000001613197212 */ /* 0x002fc600078e9619 */
[----:B------:R-:W-:Y:S01]  /*22d0*/  LDS.U8 R20, [R20] ;  /* 0x0000000014147984 */ /* 0x000fe20000000000 */
[----:B------:R-:W-:Y:S02]  /*22e0*/  LOP3.LUT R22, R19, 0xff, R22, 0x48, !PT ;  /* 0x000000ff13167812 */ /* 0x000fe400078e4816 */
[C---:B------:R-:W-:Y:S02]  /*22f0*/  LOP3.LUT R19, R17.reuse, R18, RZ, 0x3c, !PT ;  /* 0x0000001211137212 */ /* 0x040fe400078e3cff */
[----:B------:R-:W-:Y:S02]  /*2300*/  LOP3.LUT R18, R17, 0xff00, R18, 0x48, !PT ;  /* 0x0000ff0011127812 */ /* 0x000fe400078e4812 */
[----:B------:R-:W-:Y:S01]  /*2310*/  SHF.R.U32.HI R17, RZ, 0x8, R19 ;  /* 0x00000008ff117819 */ /* 0x000fe20000011613 */
[----:B------:R-:W-:-:S03]  /*2320*/  IMAD.IADD R26, R26, 0x1, R27 ;  /* 0x000000011a1a7824 */ /* 0x000fc600078e021b */
[----:B------:R-:W-:Y:S02]  /*2330*/  LOP3.LUT R28, R28, R17, RZ, 0x3c, !PT ;  /* 0x000000111c1c7212 */ /* 0x000fe400078e3cff */
[C---:B------:R-:W-:Y:S01]  /*2340*/  LOP3.LUT R17, R16.reuse, R23, RZ, 0x3c, !PT ;  /* 0x0000001710117212 */ /* 0x040fe200078e3cff */
[----:B------:R-:W-:Y:S01]  /*2350*/  IMAD.SHL.U32 R19, R19, 0x100, RZ ;  /* 0x0000010013137824 */ /* 0x000fe200078e00ff */
[----:B------:R-:W-:Y:S01]  /*2360*/  LOP3.LUT R16, R16, 0xff, R23, 0x48, !PT ;  /* 0x000000ff10107812 */ /* 0x000fe200078e4817 */
[----:B------:R-:W0:Y:S01]  /*2370*/  LDS.U8 R26, [R26] ;  /* 0x000000001a1a7984 */ /* 0x000e220000000000 */
[----:B------:R-:W-:Y:S02]  /*2380*/  SHF.R.U32.HI R17, RZ, 0x8, R17 ;  /* 0x00000008ff117819 */ /* 0x000fe40000011611 */
[----:B------:R-:W-:Y:S02]  /*2390*/  LEA R28, R28, UR4, 0x8 ;  /* 0x000000041c1c7c11 */ /* 0x000fe4000f8e40ff */
[----:B------:R-:W-:-:S02]  /*23a0*/  IADD3 R18, PT, PT, R17, UR4, R18 ;  /* 0x0000000411127c10 */ /* 0x000fc4000fffe012 */
[----:B------:R-:W-:Y:S02]  /*23b0*/  LOP3.LUT R17, R16, R17, RZ, 0x3c, !PT ;  /* 0x0000001110117212 */ /* 0x000fe400078e3cff */
[----:B------:R-:W-:-:S03]  /*23c0*/  LOP3.LUT R19, R19, 0xff00, RZ, 0xc0, !PT ;  /* 0x0000ff0013137812 */ /* 0x000fc600078ec0ff */
[----:B------:R-:W-:Y:S01]  /*23d0*/  IMAD.IADD R28, R28, 0x1, R17 ;  /* 0x000000011c1c7824 */ /* 0x000fe200078e0211 */
[----:B------:R-:W-:Y:S02]  /*23e0*/  IADD3 R19, PT, PT, R16, UR4, R19 ;  /* 0x0000000410137c10 */ /* 0x000fe4000fffe013 */
[----:B------:R1:W-:Y:S04]  /*23f0*/  LDS.U8 R16, [R18] ;  /* 0x0000000012107984 */ /* 0x0003e80000000000 */
[----:B------:R-:W2:Y:S04]  /*2400*/  LDS.U8 R23, [R19] ;  /* 0x0000000013177984 */ /* 0x000ea80000000000 */
[----:B------:R-:W3:Y:S01]  /*2410*/  LDS.U8 R28, [R28] ;  /* 0x000000001c1c7984 */ /* 0x000ee20000000000 */
[----:B------:R-:W-:-:S02]  /*2420*/  LOP3.LUT R13, R24, R13, RZ, 0x3c, !PT ;  /* 0x0000000d180d7212 */ /* 0x000fc400078e3cff */
[----:B------:R-:W-:Y:S02]  /*2430*/  LOP3.LUT R24, R21, R24, RZ, 0x3c, !PT ;  /* 0x0000001815187212 */ /* 0x000fe400078e3cff */
[----:B-1----:R-:W-:Y:S02]  /*2440*/  LOP3.LUT R18, R8, 0xffff, R2, 0x48, !PT ;  /* 0x0000ffff08127812 */ /* 0x002fe400078e4802 */
[C---:B0-----:R-:W-:Y:S02]  /*2450*/  LOP3.LUT R17, R20.reuse, R15, R26, 0x96, !PT ;  /* 0x0000000f14117212 */ /* 0x041fe400078e961a */
[----:B------:R-:W-:Y:S02]  /*2460*/  LOP3.LUT R20, R20, 0xff, R15, 0x48, !PT ;  /* 0x000000ff14147812 */ /* 0x000fe400078e480f */
[----:B------:R-:W-:-:S05]  /*2470*/  LOP3.LUT R15, R4, R6, RZ, 0x3c, !PT ;  /* 0x00000006040f7212 */ /* 0x000fca00078e3cff */
[----:B------:R-:W-:Y:S01]  /*2480*/  IMAD.SHL.U32 R21, R15, 0x100, RZ ;  /* 0x000001000f157824 */ /* 0x000fe200078e00ff */
[----:B------:R-:W-:Y:S02]  /*2490*/  PRMT R22, R25, 0x7604, R22 ;  /* 0x0000760419167816 */ /* 0x000fe40000000016 */
[----:B------:R-:W-:Y:S02]  /*24a0*/  PRMT R17, R17, 0x7604, R20 ;  /* 0x0000760411117816 */ /* 0x000fe40000000014 */
[----:B------:R-:W-:Y:S02]  /*24b0*/  LOP3.LUT R25, R8, 0xff, R2, 0x48, !PT ;  /* 0x000000ff08197812 */ /* 0x000fe400078e4802 */
[----:B------:R-:W-:Y:S02]  /*24c0*/  LOP3.LUT R21, R21, 0xff00, RZ, 0xc0, !PT ;  /* 0x0000ff0015157812 */ /* 0x000fe400078ec0ff */
[----:B------:R-:W-:Y:S02]  /*24d0*/  SHF.R.U32.HI R20, RZ, 0x8, R18 ;  /* 0x00000008ff147819 */ /* 0x000fe40000011612 */
[----:B--2---:R-:W-:-:S02]  /*24e0*/  LOP3.LUT R19, R16, 0xff, R23, 0x48, !PT ;  /* 0x000000ff10137812 */ /* 0x004fc400078e4817 */
[----:B------:R-:W-:Y:S02]  /*24f0*/  LOP3.LUT R27, R4, 0xff00, R6, 0x48, !PT ;  /* 0x0000ff00041b7812 */ /* 0x000fe400078e4806 */
[----:B---3--:R-:W-:Y:S02]  /*2500*/  LOP3.LUT R28, R16, R23, R28, 0x96, !PT ;  /* 0x00000017101c7212 */ /* 0x008fe400078e961c */
[----:B------:R-:W-:Y:S02]  /*2510*/  LOP3.LUT R16, R4, 0xffff, R6, 0x48, !PT ;  /* 0x0000ffff04107812 */ /* 0x000fe400078e4806 */
[----:B------:R-:W-:Y:S02]  /*2520*/  IADD3 R23, PT, PT, R25, UR4, R21 ;  /* 0x0000000419177c10 */ /* 0x000fe4000fffe015 */
[C---:B------:R-:W-:Y:S02]  /*2530*/  LOP3.LUT R25, R20.reuse, R25, RZ, 0x3c, !PT ;  /* 0x0000001914197212 */ /* 0x040fe400078e3cff */
[----:B------:R-:W-:-:S02]  /*2540*/  IADD3 R27, PT, PT, R20, UR4, R27 ;  /* 0x00000004141b7c10 */ /* 0x000fc4000fffe01b */
[----:B------:R-:W-:Y:S01]  /*2550*/  LOP3.LUT R21, R4, 0xff, R6, 0x48, !PT ;  /* 0x000000ff04157812 */ /* 0x000fe200078e4806 */
[----:B------:R-:W-:Y:S01]  /*2560*/  LDS.U8 R23, [R23] ;  /* 0x0000000017177984 */ /* 0x000fe20000000000 */
[----:B------:R-:W-:-:S03]  /*2570*/  SHF.R.U32.HI R20, RZ, 0x8, R16 ;  /* 0x00000008ff147819 */ /* 0x000fc60000011610 */
[----:B------:R-:W-:Y:S01]  /*2580*/  LDS.U8 R26, [R27] ;  /* 0x000000001b1a7984 */ /* 0x000fe20000000000 */
[----:B------:R-:W-:-:S04]  /*2590*/  LOP3.LUT R20, R20, R21, RZ, 0x3c, !PT ;  /* 0x0000001514147212 */ /* 0x000fc800078e3cff */
[----:B------:R-:W-:-:S05]  /*25a0*/  LEA R20, R20, UR4, 0x8 ;  /* 0x0000000414147c11 */ /* 0x000fca000f8e40ff */
[----:B------:R-:W-:-:S06]  /*25b0*/  IMAD.IADD R25, R20, 0x1, R25 ;  /* 0x0000000114197824 */ /* 0x000fcc00078e0219 */
[----:B------:R-:W0:Y:S01]  /*25c0*/  LDS.U8 R25, [R25] ;  /* 0x0000000019197984 */ /* 0x000e220000000000 */
[----:B------:R-:W-:Y:S01]  /*25d0*/  IMAD.SHL.U32 R20, R28, 0x100, RZ ;  /* 0x000001001c147824 */ /* 0x000fe200078e00ff */
[----:B------:R-:W-:Y:S02]  /*25e0*/  LOP3.LUT R29, R8, R2, RZ, 0x3c, !PT ;  /* 0x00000002081d7212 */ /* 0x000fe400078e3cff */
[----:B------:R-:W-:Y:S02]  /*25f0*/  SHF.R.U32.HI R28, RZ, 0x8, R15 ;  /* 0x00000008ff1c7819 */ /* 0x000fe4000001160f */
[----:B------:R-:W-:Y:S02]  /*2600*/  LOP3.LUT R20, R22, R20, R19, 0x1e, !PT ;  /* 0x0000001416147212 */ /* 0x000fe400078e1e13 */
[----:B------:R-:W-:Y:S02]  /*2610*/  SHF.R.U32.HI R21, RZ, 0x10, R29 ;  /* 0x00000010ff157819 */ /* 0x000fe4000001161d */
[----:B------:R-:W-:-:S02]  /*2620*/  LOP3.LUT R28, R28, 0xff00, RZ, 0xc0, !PT ;  /* 0x0000ff001c1c7812 */ /* 0x000fc400078ec0ff */
[C---:B0-----:R-:W-:Y:S02]  /*2630*/  LOP3.LUT R19, R26.reuse, R23, R25, 0x96, !PT ;  /* 0x000000171a137212 */ /* 0x041fe400078e9619 */
[----:B------:R-:W-:Y:S02]  /*2640*/  LOP3.LUT R26, R26, 0xff, R23, 0x48, !PT ;  /* 0x000000ff1a1a7812 */ /* 0x000fe400078e4817 */
[----:B------:R-:W-:Y:S02]  /*2650*/  LOP3.LUT R23, R21, 0xff, RZ, 0xc0, !PT ;  /* 0x000000ff15177812 */ /* 0x000fe400078ec0ff */
[----:B------:R-:W-:Y:S02]  /*2660*/  PRMT R19, R19, 0x7604, R26 ;  /* 0x0000760413137816 */ /* 0x000fe4000000001a */
[--C-:B------:R-:W-:Y:S02]  /*2670*/  SHF.R.U32.HI R26, RZ, 0x18, R15.reuse ;  /* 0x00000018ff1a7819 */ /* 0x100fe4000001160f */
[----:B------:R-:W-:-:S02]  /*2680*/  SHF.R.U32.HI R15, RZ, 0x10, R15 ;  /* 0x00000010ff0f7819 */ /* 0x000fc4000001160f */
[----:B------:R-:W-:Y:S02]  /*2690*/  IADD3 R25, PT, PT, R23, UR4, R28 ;  /* 0x0000000417197c10 */ /* 0x000fe4000fffe01c */
[----:B------:R-:W-:Y:S02]  /*26a0*/  SHF.R.U32.HI R28, RZ, 0x18, R29 ;  /* 0x00000018ff1c7819 */ /* 0x000fe4000001161d */
[----:B------:R-:W-:Y:S02]  /*26b0*/  LOP3.LUT R29, R16, R15, RZ, 0x3c, !PT ;  /* 0x0000000f101d7212 */ /* 0x000fe400078e3cff */
[----:B------:R-:W-:Y:S01]  /*26c0*/  LEA R23, R26, UR4, 0x8 ;  /* 0x000000041a177c11 */ /* 0x000fe2000f8e40ff */
[----:B------:R-:W-:Y:S01]  /*26d0*/  LDS.U8 R25, [R25] ;  /* 0x0000000019197984 */ /* 0x000fe20000000000 */
[--C-:B------:R-:W-:Y:S02]  /*26e0*/  LOP3.LUT R30, R16, 0xff, R15.reuse, 0x48, !PT ;  /* 0x000000ff101e7812 */ /* 0x100fe400078e480f */
[----:B------:R-:W-:-:S02]  /*26f0*/  LOP3.LUT R26, R26, 0xff, R15, 0x78, !PT ;  /* 0x000000ff1a1a7812 */ /* 0x000fc400078e780f */
[----:B------:R-:W-:Y:S02]  /*2700*/  LOP3.LUT R16, R16, 0xff00, R15, 0x48, !PT ;  /* 0x0000ff0010107812 */ /* 0x000fe400078e480f */
[----:B------:R-:W-:-:S04]  /*2710*/  SHF.R.U32.HI R15, RZ, 0x8, R29 ;  /* 0x00000008ff0f7819 */ /* 0x000fc8000001161d */
[----:B------:R-:W-:Y:S02]  /*2720*/  LOP3.LUT R30, R30, R15, RZ, 0x3c, !PT ;  /* 0x0000000f1e1e7212 */ /* 0x000fe400078e3cff */
[C---:B------:R-:W-:Y:S01]  /*2730*/  LOP3.LUT R15, R18.reuse, R21, RZ, 0x3c, !PT ;  /* 0x00000015120f7212 */ /* 0x040fe200078e3cff */
[----:B------:R-:W-:Y:S01]  /*2740*/  IMAD.SHL.U32 R29, R29, 0x100, RZ ;  /* 0x000001001d1d7824 */ /* 0x000fe200078e00ff */
[----:B------:R-:W-:Y:S02]  /*2750*/  LOP3.LUT R18, R18, 0xff, R21, 0x48, !PT ;  /* 0x000000ff12127812 */ /* 0x000fe400078e4815 */
[----:B------:R-:W-:Y:S02]  /*2760*/  SHF.R.U32.HI R15, RZ, 0x8, R15 ;  /* 0x00000008ff0f7819 */ /* 0x000fe4000001160f */
[----:B------:R-:W-:Y:S02]  /*2770*/  LEA R30, R30, UR4, 0x8 ;  /* 0x000000041e1e7c11 */ /* 0x000fe4000f8e40ff */
[----:B------:R-:W-:-:S02]  /*2780*/  IADD3 R16, PT, PT, R15, UR4, R16 ;  /* 0x000000040f107c10 */ /* 0x000fc4000fffe010 */
[----:B------:R-:W-:Y:S02]  /*2790*/  LOP3.LUT R15, R18, R15, RZ, 0x3c, !PT ;  /* 0x0000000f120f7212 */ /* 0x000fe400078e3cff */
[----:B------:R-:W-:Y:S01]  /*27a0*/  LOP3.LUT R29, R29, 0xff00, RZ, 0xc0, !PT ;  /* 0x0000ff001d1d7812 */ /* 0x000fe200078ec0ff */
[C---:B------:R-:W-:Y:S01]  /*27b0*/  IMAD.IADD R27, R28.reuse, 0x1, R23 ;  /* 0x000000011c1b7824 */ /* 0x040fe200078e0217 */
[----:B------:R-:W-:Y:S01]  /*27c0*/  LOP3.LUT R23, R28, 0xff, R21, 0x78, !PT ;  /* 0x000000ff1c177812 */ /* 0x000fe200078e7815 */
[----:B------:R-:W-:Y:S01]  /*27d0*/  IMAD.IADD R15, R30, 0x1, R15 ;  /* 0x000000011e0f7824 */ /* 0x000fe200078e020f */
[----:B------:R-:W-:Y:S01]  /*27e0*/  LEA R26, R26, UR4, 0x8 ;  /* 0x000000041a1a7c11 */ /* 0x000fe2000f8e40ff */
[----:B------:R-:W-:Y:S01]  /*27f0*/  LDS.U8 R16, [R16] ;  /* 0x0000000010107984 */ /* 0x000fe20000000000 */
[----:B------:R-:W-:-:S03]  /*2800*/  IADD3 R29, PT, PT, R18, UR4, R29 ;  /* 0x00000004121d7c10 */ /* 0x000fc6000fffe01d */
[----:B------:R-:W-:Y:S01]  /*2810*/  IMAD.IADD R28, R26, 0x1, R23 ;  /* 0x000000011a1c7824 */ /* 0x000fe200078e0217 */
[----:B------:R-:W-:Y:S04]  /*2820*/  LDS.U8 R15, [R15] ;  /* 0x000000000f0f7984 */ /* 0x000fe80000000000 */
[----:B------:R-:W0:Y:S04]  /*2830*/  LDS.U8 R29, [R29] ;  /* 0x000000001d1d7984 */ /* 0x000e280000000000 */
[----:B------:R1:W-:Y:S04]  /*2840*/  LDS.U8 R26, [R27] ;  /* 0x000000001b1a7984 */ /* 0x0003e80000000000 */
[----:B------:R-:W2:Y:S01]  /*2850*/  LDS.U8 R23, [R28] ;  /* 0x000000001c177984 */ /* 0x000ea20000000000 */
[----:B------:R-:W-:-:S02]  /*2860*/  LOP3.LUT R21, R5, R7, RZ, 0x3c, !PT ;  /* 0x0000000705157212 */ /* 0x000fc400078e3cff */
[----:B------:R-:W-:Y:S02]  /*2870*/  LOP3.LUT R22, R17, R22, RZ, 0x3c, !PT ;  /* 0x0000001611167212 */ /* 0x000fe400078e3cff */
[----:B------:R-:W-:Y:S01]  /*2880*/  LOP3.LUT R17, R20, R17, RZ, 0x3c, !PT ;  /* 0x0000001114117212 */ /* 0x000fe200078e3cff */
[----:B------:R-:W-:Y:S01]  /*2890*/  IMAD.SHL.U32 R20, R21, 0x100, RZ ;  /* 0x0000010015147824 */ /* 0x000fe200078e00ff */
[----:B-1----:R-:W-:Y:S02]  /*28a0*/  LOP3.LUT R27, R5, 0xff00, R7, 0x48, !PT ;  /* 0x0000ff00051b7812 */ /* 0x002fe400078e4807 */
[----:B0-----:R-:W-:-:S05]  /*28b0*/  LOP3.LUT R18, R16, R29, R15, 0x96, !PT ;  /* 0x0000001d10127212 */ /* 0x001fca00078e960f */
[----:B------:R-:W-:Y:S01]  /*28c0*/  IMAD.SHL.U32 R18, R18, 0x100, RZ ;  /* 0x0000010012127824 */ /* 0x000fe200078e00ff */
[C---:B--2---:R-:W-:Y:S02]  /*28d0*/  LOP3.LUT R23, R26.reuse, R25, R23, 0x96, !PT ;  /* 0x000000191a177212 */ /* 0x044fe400078e9617 */
[----:B------:R-:W-:Y:S02]  /*28e0*/  LOP3.LUT R26, R26, 0xff, R25, 0x48, !PT ;  /* 0x000000ff1a1a7812 */ /* 0x000fe400078e4819 */
[----:B------:R-:W-:Y:S02]  /*28f0*/  LOP3.LUT R25, R16, 0xff, R29, 0x48, !PT ;  /* 0x000000ff10197812 */ /* 0x000fe400078e481d */
[----:B------:R-:W-:Y:S02]  /*2900*/  PRMT R26, R23, 0x7604, R26 ;  /* 0x00007604171a7816 */ /* 0x000fe4000000001a */
[----:B------:R-:W-:Y:S02]  /*2910*/  LOP3.LUT R25, R19, R18, R25, 0x1e, !PT ;  /* 0x0000001213197212 */ /* 0x000fe400078e1e19 */
[----:B------:R-:W-:-:S02]  /*2920*/  LOP3.LUT R15, R9, 0xffff, R3, 0x48, !PT ;  /* 0x0000ffff090f7812 */ /* 0x000fc400078e4803 */
[----:B------:R-:W-:Y:S02]  /*2930*/  LOP3.LUT R23, R9, 0xff, R3, 0x48, !PT ;  /* 0x000000ff09177812 */ /* 0x000fe400078e4803 */
[----:B------:R-:W-:Y:S02]  /*2940*/  LOP3.LUT R16, R20, 0xff00, RZ, 0xc0, !PT ;  /* 0x0000ff0014107812 */ /* 0x000fe400078ec0ff */
[----:B------:R-:W-:Y:S02]  /*2950*/  LOP3.LUT R18, R25, R26, RZ, 0x3c, !PT ;  /* 0x0000001a19127212 */ /* 0x000fe400078e3cff */
[----:B------:R-:W-:Y:S02]  /*2960*/  SHF.R.U32.HI R20, RZ, 0x8, R15 ;  /* 0x00000008ff147819 */ /* 0x000fe4000001160f */
[----:B------:R-:W-:Y:S02]  /*2970*/  IADD3 R25, PT, PT, R23, UR4, R16 ;  /* 0x0000000417197c10 */ /* 0x000fe4000fffe010 */
[----:B------:R-:W-:-:S02]  /*2980*/  LOP3.LUT R16, R5, 0xffff, R7, 0x48, !PT ;  /* 0x0000ffff05107812 */ /* 0x000fc400078e4807 */
[----:B------:R-:W-:Y:S02]  /*2990*/  LOP3.LUT R19, R26, R19, RZ, 0x3c, !PT ;  /* 0x000000131a137212 */ /* 0x000fe400078e3cff */
[C---:B------:R-:W-:Y:S01]  /*29a0*/  LOP3.LUT R26, R20.reuse, R23, RZ, 0x3c, !PT ;  /* 0x00000017141a7212 */ /* 0x040fe200078e3cff */
[----:B------:R-:W-:Y:S01]  /*29b0*/  LDS.U8 R25, [R25] ;  /* 0x0000000019197984 */ /* 0x000fe20000000000 */
[----:B------:R-:W-:Y:S02]  /*29c0*/  IADD3 R27, PT, PT, R20, UR4, R27 ;  /* 0x00000004141b7c10 */ /* 0x000fe4000fffe01b */
[----:B------:R-:W-:Y:S02]  /*29d0*/  LOP3.LUT R20, R5, 0xff, R7, 0x48, !PT ;  /* 0x000000ff05147812 */ /* 0x000fe400078e4807 */
[----:B------:R-:W-:-:S04]  /*29e0*/  SHF.R.U32.HI R5, RZ, 0x8, R16 ;  /* 0x00000008ff057819 */ /* 0x000fc80000011610 */
[----:B------:R-:W-:Y:S02]  /*29f0*/  LOP3.LUT R5, R5, R20, RZ, 0x3c, !PT ;  /* 0x0000001405057212 */ /* 0x000fe400078e3cff */
[----:B------:R-:W-:Y:S02]  /*2a00*/  LDS.U8 R20, [R27] ;  /* 0x000000001b147984 */ /* 0x000fe40000000000 */
[----:B------:R-:W-:-:S05]  /*2a10*/  LEA R5, R5, UR4, 0x8 ;  /* 0x0000000405057c11 */ /* 0x000fca000f8e40ff */
[----:B------:R-:W-:-:S06]  /*2a20*/  IMAD.IADD R26, R5, 0x1, R26 ;  /* 0x00000001051a7824 */ /* 0x000fcc00078e021a */
[----:B------:R-:W0:Y:S01]  /*2a30*/  LDS.U8 R26, [R26] ;  /* 0x000000001a1a7984 */ /* 0x000e220000000000 */
[----:B------:R-:W-:Y:S01]  /*2a40*/  IMAD R7, R17, 0x10000, R22 ;  /* 0x0001000011077824 */ /* 0x000fe200078e0216 */
[----:B------:R-:W-:Y:S01]  /*2a50*/  LOP3.LUT R17, R9, R3, RZ, 0x3c, !PT ;  /* 0x0000000309117212 */ /* 0x000fe200078e3cff */
[----:B------:R-:W-:Y:S01]  /*2a60*/  IMAD R5, R18, 0x10000, R19 ;  /* 0x0001000012057824 */ /* 0x000fe200078e0213 */
[----:B------:R-:W-:Y:S01]  /*2a70*/  SHF.R.U32.HI R22, RZ, 0x18, R21 ;  /* 0x00000018ff167819 */ /* 0x000fe20000011615 */
[----:B------:R-:W-:Y:S01]  /*2a80*/  IMAD R13, R24, 0x10000, R13 ;  /* 0x00010000180d7824 */ /* 0x000fe200078e020d */
[----:B------:R-:W-:Y:S02]  /*2a90*/  SHF.R.U32.HI R19, RZ, 0x10, R21 ;  /* 0x00000010ff137819 */ /* 0x000fe40000011615 */
[----:B------:R-:W-:Y:S02]  /*2aa0*/  LEA R9, R22, UR4, 0x8 ;  /* 0x0000000416097c11 */ /* 0x000fe4000f8e40ff */
[----:B------:R-:W-:-:S02]  /*2ab0*/  SHF.R.U32.HI R24, RZ, 0x18, R17 ;  /* 0x00000018ff187819 */ /* 0x000fc40000011611 */
[----:B------:R-:W-:Y:S02]  /*2ac0*/  LOP3.LUT R22, R22, 0xff, R19, 0x78, !PT ;  /* 0x000000ff16167812 */ /* 0x000fe400078e7813 */
[----:B------:R-:W-:Y:S01]  /*2ad0*/  SHF.R.U32.HI R18, RZ, 0x10, R17 ;  /* 0x00000010ff127819 */ /* 0x000fe20000011611 */
[----:B------:R-:W-:Y:S01]  /*2ae0*/  IMAD.IADD R23, R9, 0x1, R24 ;  /* 0x0000000109177824 */ /* 0x000fe200078e0218 */
[----:B------:R-:W-:Y:S02]  /*2af0*/  LEA R22, R22, UR4, 0x8 ;  /* 0x0000000416167c11 */ /* 0x000fe4000f8e40ff */
[----:B------:R-:W-:-:S03]  /*2b00*/  LOP3.LUT R9, R24, 0xff, R18, 0x78, !PT ;  /* 0x000000ff18097812 */ /* 0x000fc600078e7812 */
[----:B------:R-:W-:Y:S02]  /*2b10*/  LDS.U8 R23, [R23] ;  /* 0x0000000017177984 */ /* 0x000fe40000000000 */
[----:B------:R-:W-:Y:S01]  /*2b20*/  IMAD.IADD R24, R22, 0x1, R9 ;  /* 0x0000000116187824 */ /* 0x000fe200078e0209 */
[----:B------:R-:W-:-:S04]  /*2b30*/  SHF.R.U32.HI R9, RZ, 0x8, R21 ;  /* 0x00000008ff097819 */ /* 0x000fc80000011615 */
[----:B------:R-:W-:Y:S02]  /*2b40*/  LOP3.LUT R9, R9, 0xff00, RZ, 0xc0, !PT ;  /* 0x0000ff0009097812 */ /* 0x000fe400078ec0ff */
[C---:B0-----:R-:W-:Y:S02]  /*2b50*/  LOP3.LUT R3, R20.reuse, R25, R26, 0x96, !PT ;  /* 0x0000001914037212 */ /* 0x041fe400078e961a */
[----:B------:R-:W-:-:S04]  /*2b60*/  LOP3.LUT R20, R20, 0xff, R25, 0x48, !PT ;  /* 0x000000ff14147812 */ /* 0x000fc800078e4819 */
[----:B------:R-:W-:Y:S02]  /*2b70*/  PRMT R3, R3, 0x7604, R20 ;  /* 0x0000760403037816 */ /* 0x000fe40000000014 */
[----:B------:R-:W-:-:S04]  /*2b80*/  LOP3.LUT R20, R18, 0xff, RZ, 0xc0, !PT ;  /* 0x000000ff12147812 */ /* 0x000fc800078ec0ff */
[----:B------:R-:W-:Y:S02]  /*2b90*/  IADD3 R22, PT, PT, R20, UR4, R9 ;  /* 0x0000000414167c10 */ /* 0x000fe4000fffe009 */
[----:B------:R0:W-:Y:S04]  /*2ba0*/  LDS.U8 R9, [R24] ;  /* 0x0000000018097984 */ /* 0x0001e80000000000 */
[----:B------:R-:W1:Y:S01]  /*2bb0*/  LDS.U8 R22, [R22] ;  /* 0x0000000016167984 */ /* 0x000e620000000000 */
[----:B------:R-:W-:Y:S02]  /*2bc0*/  LOP3.LUT R6, R21, R4, R6, 0x96, !PT ;  /* 0x0000000415067212 */ /* 0x000fe400078e9606 */
[----:B------:R-:W-:Y:S02]  /*2bd0*/  LOP3.LUT R20, R16, R19, RZ, 0x3c, !PT ;  /* 0x0000001310147212 */ /* 0x000fe400078e3cff */
[----:B------:R-:W-:Y:S01]  /*2be0*/  LOP3.LUT R8, R17, R8, R2, 0x96, !PT ;  /* 0x0000000811087212 */ /* 0x000fe200078e9602 */
[----:B------:R-:W-:Y:S01]  /*2bf0*/  IMAD.SHL.U32 R2, R6, 0x100, RZ ;  /* 0x0000010006027824 */ /* 0x000fe200078e00ff */
[----:B------:R-:W-:-:S02]  /*2c00*/  LOP3.LUT R26, R16, 0xff, R19, 0x48, !PT ;  /* 0x000000ff101a7812 */ /* 0x000fc400078e4813 */
[----:B------:R-:W-:Y:S02]  /*2c10*/  LOP3.LUT R16, R16, 0xff00, R19, 0x48, !PT ;  /* 0x0000ff0010107812 */ /* 0x000fe400078e4813 */
[----:B------:R-:W-:Y:S02]  /*2c20*/  SHF.R.U32.HI R19, RZ, 0x8, R20 ;  /* 0x00000008ff137819 */ /* 0x000fe40000011614 */
[----:B------:R-:W-:Y:S02]  /*2c30*/  LOP3.LUT R17, R15, R18, RZ, 0x3c, !PT ;  /* 0x000000120f117212 */ /* 0x000fe400078e3cff */
[----:B------:R-:W-:Y:S02]  /*2c40*/  LOP3.LUT R21, R8, 0xff, RZ, 0xc0, !PT ;  /* 0x000000ff08157812 */ /* 0x000fe400078ec0ff */
[----:B------:R-:W-:Y:S01]  /*2c50*/  LOP3.LUT R2, R2, 0xff00, RZ, 0xc0, !PT ;  /* 0x0000ff0002027812 */ /* 0x000fe200078ec0ff */
[----:B------:R-:W-:Y:S01]  /*2c60*/  IMAD.SHL.U32 R20, R20, 0x100, RZ ;  /* 0x0000010014147824 */ /* 0x000fe200078e00ff */
[----:B------:R-:W-:-:S02]  /*2c70*/  LOP3.LUT R19, R26, R19, RZ, 0x3c, !PT ;  /* 0x000000131a137212 */ /* 0x000fc400078e3cff */
[----:B------:R-:W-:Y:S02]  /*2c80*/  SHF.R.U32.HI R26, RZ, 0x18, R8 ;  /* 0x00000018ff1a7819 */ /* 0x000fe40000011608 */
[----:B------:R-:W-:Y:S02]  /*2c90*/  IADD3 R2, PT, PT, R21, UR4, R2 ;  /* 0x0000000415027c10 */ /* 0x000fe4000fffe002 */
[----:B------:R-:W-:Y:S02]  /*2ca0*/  SHF.R.U32.HI R21, RZ, 0x10, R8 ;  /* 0x00000010ff157819 */ /* 0x000fe40000011608 */
[----:B------:R-:W-:Y:S02]  /*2cb0*/  SHF.R.U32.HI R25, RZ, 0x8, R17 ;  /* 0x00000008ff197819 */ /* 0x000fe40000011611 */
[----:B0-----:R-:W-:Y:S01]  /*2cc0*/  LOP3.LUT R24, R6, 0xffff, RZ, 0xc0, !PT ;  /* 0x0000ffff06187812 */ /* 0x001fe200078ec0ff */
[----:B------:R-:W-:Y:S01]  /*2cd0*/  LDS.U8 R2, [R2] ;  /* 0x0000000002027984 */ /* 0x000fe20000000000 */
[----:B-1----:R-:W-:-:S02]  /*2ce0*/  LOP3.LUT R4, R23, 0xff, R22, 0x48, !PT ;  /* 0x000000ff17047812 */ /* 0x002fc400078e4816 */
[----:B------:R-:W-:Y:S02]  /*2cf0*/  LOP3.LUT R9, R23, R22, R9, 0x96, !PT ;  /* 0x0000001617097212 */ /* 0x000fe400078e9609 */
[----:B------:R-:W-:Y:S02]  /*2d00*/  LOP3.LUT R22, R15, 0xff, R18, 0x48, !PT ;  /* 0x000000ff0f167812 */ /* 0x000fe400078e4812 */
[--C-:B------:R-:W-:Y:S02]  /*2d10*/  SHF.R.U32.HI R18, RZ, 0x18, R6.reuse ;  /* 0x00000018ff127819 */ /* 0x100fe40000011606 */
[----:B------:R-:W-:Y:S02]  /*2d20*/  SHF.R.U32.HI R23, RZ, 0x10, R6 ;  /* 0x00000010ff177819 */ /* 0x000fe40000011606 */
[C---:B------:R-:W-:Y:S02]  /*2d30*/  LEA R15, R18.reuse, UR4, 0x8 ;  /* 0x00000004120f7c11 */ /* 0x040fe4000f8e40ff */
[----:B------:R-:W-:-:S02]  /*2d40*/  LOP3.LUT R27, R18, 0xff, R23, 0x78, !PT ;  /* 0x000000ff121b7812 */ /* 0x000fc400078e7817 */
[----:B------:R-:W-:Y:S01]  /*2d50*/  LOP3.LUT R18, R20, 0xff00, RZ, 0xc0, !PT ;  /* 0x0000ff0014127812 */ /* 0x000fe200078ec0ff */
[C---:B------:R-:W-:Y:S01]  /*2d60*/  IMAD.IADD R15, R26.reuse, 0x1, R15 ;  /* 0x000000011a0f7824 */ /* 0x040fe200078e020f */
[----:B------:R-:W-:Y:S02]  /*2d70*/  LOP3.LUT R26, R26, 0xff, R21, 0x78, !PT ;  /* 0x000000ff1a1a7812 */ /* 0x000fe400078e7815 */
[----:B------:R-:W-:Y:S02]  /*2d80*/  LEA R27, R27, UR4, 0x8 ;  /* 0x000000041b1b7c11 */ /* 0x000fe4000f8e40ff */
[----:B------:R-:W-:Y:S01]  /*2d90*/  IADD3 R17, PT, PT, R25, UR4, R16 ;  /* 0x0000000419117c10 */ /* 0x000fe2000fffe010 */
[----:B------:R-:W-:Y:S01]  /*2da0*/  LDS.U8 R15, [R15] ;  /* 0x000000000f0f7984 */ /* 0x000fe20000000000 */
[----:B------:R-:W-:Y:S02]  /*2db0*/  LOP3.LUT R20, R22, R25, RZ, 0x3c, !PT ;  /* 0x0000001916147212 */ /* 0x000fe400078e3cff */
[----:B------:R-:W-:-:S02]  /*2dc0*/  SHF.R.U32.HI R25, RZ, 0x8, R24 ;  /* 0x00000008ff197819 */ /* 0x000fc40000011618 */
[----:B------:R-:W-:Y:S01]  /*2dd0*/  LOP3.LUT R24, R8, 0xffff, RZ, 0xc0, !PT ;  /* 0x0000ffff08187812 */ /* 0x000fe200078ec0ff */
[----:B------:R-:W-:Y:S01]  /*2de0*/  IMAD.IADD R16, R27, 0x1, R26 ;  /* 0x000000011b107824 */ /* 0x000fe200078e021a */
[----:B------:R-:W-:Y:S01]  /*2df0*/  SHF.R.U32.HI R26, RZ, 0x8, R6 ;  /* 0x00000008ff1a7819 */ /* 0x000fe20000011606 */
[----:B------:R-:W-:Y:S01]  /*2e00*/  LDS.U8 R17, [R17] ;  /* 0x0000000011117984 */ /* 0x000fe20000000000 */
[----:B------:R-:W-:Y:S02]  /*2e10*/  SHF.R.U32.HI R27, RZ, 0x8, R24 ;  /* 0x00000008ff1b7819 */ /* 0x000fe40000011618 */
[----:B------:R-:W-:Y:S01]  /*2e20*/  IADD3 R18, PT, PT, R22, UR4, R18 ;  /* 0x0000000416127c10 */ /* 0x000fe2000fffe012 */
[----:B------:R-:W-:Y:S01]  /*2e30*/  LDS.U8 R16, [R16] ;  /* 0x0000000010107984 */ /* 0x000fe20000000000 */
[--C-:B------:R-:W-:Y:S02]  /*2e40*/  LOP3.LUT R23, R23, 0xffff, R6.reuse, 0x78, !PT ;  /* 0x0000ffff17177812 */ /* 0x100fe400078e7806 */
[----:B------:R-:W-:-:S02]  /*2e50*/  LOP3.LUT R22, R25, 0xff, R6, 0x78, !PT ;  /* 0x000000ff19167812 */ /* 0x000fc400078e7806 */
[----:B------:R-:W-:Y:S01]  /*2e60*/  LOP3.LUT R6, R6, 0xff00, RZ, 0xc0, !PT ;  /* 0x0000ff0006067812 */ /* 0x000fe200078ec0ff */
[----:B------:R-:W-:Y:S01]  /*2e70*/  LDS.U8 R18, [R18] ;  /* 0x0000000012127984 */ /* 0x000fe20000000000 */
[C---:B------:R-:W-:Y:S02]  /*2e80*/  LOP3.LUT R29, R21.reuse, 0xff, RZ, 0xc0, !PT ;  /* 0x000000ff151d7812 */ /* 0x040fe400078ec0ff */
[--C-:B------:R-:W-:Y:S02]  /*2e90*/  LOP3.LUT R24, R21, 0xffff, R8.reuse, 0x78, !PT ;  /* 0x0000ffff15187812 */ /* 0x100fe400078e7808 */
[----:B------:R-:W-:Y:S02]  /*2ea0*/  LEA R25, R19, UR4, 0x8 ;  /* 0x0000000413197c11 */ /* 0x000fe4000f8e40ff */
[----:B------:R-:W-:Y:S02]  /*2eb0*/  LOP3.LUT R26, R26, 0xff00, RZ, 0xc0, !PT ;  /* 0x0000ff001a1a7812 */ /* 0x000fe400078ec0ff */
[----:B------:R-:W-:-:S02]  /*2ec0*/  LOP3.LUT R21, R27, 0xff, R8, 0x78, !PT ;  /* 0x000000ff1b157812 */ /* 0x000fc400078e7808 */
[--C-:B------:R-:W-:Y:S01]  /*2ed0*/  SHF.R.U32.HI R8, RZ, 0x8, R23.reuse ;  /* 0x00000008ff087819 */ /* 0x100fe20000011617 */
[----:B------:R-:W-:Y:S01]  /*2ee0*/  IMAD.IADD R20, R25, 0x1, R20 ;  /* 0x0000000119147824 */ /* 0x000fe200078e0214 */
[----:B------:R-:W-:Y:S02]  /*2ef0*/  IADD3 R19, PT, PT, R27, UR4, R6 ;  /* 0x000000041b137c10 */ /* 0x000fe4000fffe006 */
[----:B------:R-:W-:Y:S02]  /*2f00*/  IADD3 R6, PT, PT, R29, UR4, R26 ;  /* 0x000000041d067c10 */ /* 0x000fe4000fffe01a */
[C---:B------:R-:W-:Y:S01]  /*2f10*/  LOP3.LUT R26, R23.reuse, 0xff00, RZ, 0xc0, !PT ;  /* 0x0000ff00171a7812 */ /* 0x040fe200078ec0ff */
[----:B------:R-:W-:Y:S01]  /*2f20*/  LDS.U8 R20, [R20] ;  /* 0x0000000014147984 */ /* 0x000fe20000000000 */
[----:B------:R-:W-:Y:S02]  /*2f30*/  SHF.R.U32.HI R25, RZ, 0x8, R24 ;  /* 0x00000008ff197819 */ /* 0x000fe40000011618 */
[----:B------:R-:W-:Y:S01]  /*2f40*/  LOP3.LUT R27, R8, 0xff, R23, 0x78, !PT ;  /* 0x000000ff081b7812 */ /* 0x000fe200078e7817 */
[----:B------:R-:W-:Y:S01]  /*2f50*/  IMAD.SHL.U32 R23, R23, 0x100, RZ ;  /* 0x0000010017177824 */ /* 0x000fe200078e00ff */
[----:B------:R-:W-:Y:S01]  /*2f60*/  LEA R22, R22, UR4, 0x8 ;  /* 0x0000000416167c11 */ /* 0x000fe2000f8e40ff */
[----:B------:R-:W0:Y:S01]  /*2f70*/  LDS.U8 R19, [R19] ;  /* 0x0000000013137984 */ /* 0x000e220000000000 */
[----:B------:R-:W-:-:S02]  /*2f80*/  IADD3 R8, PT, PT, R25, UR4, R26 ;  /* 0x0000000419087c10 */ /* 0x000fc4000fffe01a */
[----:B------:R-:W-:Y:S01]  /*2f90*/  LOP3.LUT R26, R25, 0xff, R24, 0x78, !PT ;  /* 0x000000ff191a7812 */ /* 0x000fe200078e7818 */
[----:B------:R-:W-:Y:S01]  /*2fa0*/  LDS.U8 R6, [R6] ;  /* 0x0000000006067984 */ /* 0x000fe20000000000 */
[----:B------:R-:W-:Y:S01]  /*2fb0*/  LEA R27, R27, UR4, 0x8 ;  /* 0x000000041b1b7c11 */ /* 0x000fe2000f8e40ff */
[----:B------:R-:W-:Y:S01]  /*2fc0*/  IMAD.IADD R21, R22, 0x1, R21 ;  /* 0x0000000116157824 */ /* 0x000fe200078e0215 */
[----:B------:R-:W-:Y:S01]  /*2fd0*/  LOP3.LUT R24, R24, 0xff, RZ, 0xc0, !PT ;  /* 0x000000ff18187812 */ /* 0x000fe200078ec0ff */
[----:B------:R-:W-:Y:S01]  /*2fe0*/  LDS.U8 R25, [R8] ;  /* 0x0000000008197984 */ /* 0x000fe20000000000 */
[----:B------:R-:W-:Y:S01]  /*2ff0*/  LOP3.LUT R23, R23, 0xff00, RZ, 0xc0, !PT ;  /* 0x0000ff0017177812 */ /* 0x000fe200078ec0ff */
[----:B------:R-:W-:Y:S02]  /*3000*/  IMAD.IADD R26, R27, 0x1, R26 ;  /* 0x000000011b1a7824 */ /* 0x000fe400078e021a */
[----:B------:R-:W1:Y:S01]  /*3010*/  LDS.U8 R21, [R21] ;  /* 0x0000000015157984 */ /* 0x000e620000000000 */
[----:B------:R-:W-:-:S03]  /*3020*/  IADD3 R24, PT, PT, R24, UR4, R23 ;  /* 0x0000000418187c10 */ /* 0x000fc6000fffe017 */
[----:B------:R-:W-:Y:S04]  /*3030*/  LDS.U8 R26, [R26] ;  /* 0x000000001a1a7984 */ /* 0x000fe80000000000 */
[----:B------:R-:W2:Y:S01]  /*3040*/  LDS.U8 R24, [R24] ;  /* 0x0000000018187984 */ /* 0x000ea20000000000 */
[----:B------:R-:W-:Y:S02]  /*3050*/  PRMT R4, R9, 0x7604, R4 ;  /* 0x0000760409047816 */ /* 0x000fe40000000004 */
[C---:B0-----:R-:W-:Y:S02]  /*3060*/  LOP3.LUT R23, R19.reuse, 0xff, R2, 0x48, !PT ;  /* 0x000000ff13177812 */ /* 0x041fe400078e4802 */
[----:B-1----:R-:W-:Y:S02]  /*3070*/  LOP3.LUT R2, R19, R2, R21, 0x96, !PT ;  /* 0x0000000213027212 */ /* 0x002fe400078e9615 */
[----:B------:R-:W-:-:S02]  /*3080*/  LOP3.LUT R19, R17, 0xff, R18, 0x48, !PT ;  /* 0x000000ff11137812 */ /* 0x000fc400078e4812 */
[----:B------:R-:W-:Y:S02]  /*3090*/  LOP3.LUT R17, R17, R18, R20, 0x96, !PT ;  /* 0x0000001211117212 */ /* 0x000fe400078e9614 */
[----:B--2---:R-:W-:Y:S02]  /*30a0*/  LOP3.LUT R18, R25, R24, R26, 0x96, !PT ;  /* 0x0000001819127212 */ /* 0x004fe400078e961a */
[----:B------:R-:W-:Y:S01]  /*30b0*/  PRMT R23, R2, 0x7604, R23 ;  /* 0x0000760402177816 */ /* 0x000fe20000000017 */
[----:B------:R-:W-:Y:S01]  /*30c0*/  IMAD.SHL.U32 R2, R17, 0x100, RZ ;  /* 0x0000010011027824 */ /* 0x000fe200078e00ff */
[C---:B------:R-:W-:Y:S01]  /*30d0*/  LOP3.LUT R21, R15.reuse, 0xff, R6, 0x48, !PT ;  /* 0x000000ff0f157812 */ /* 0x040fe200078e4806 */
[----:B------:R-:W-:Y:S01]  /*30e0*/  IMAD.SHL.U32 R18, R18, 0x100, RZ ;  /* 0x0000010012127824 */ /* 0x000fe200078e00ff */
[----:B------:R-:W-:Y:S02]  /*30f0*/  LOP3.LUT R6, R15, R6, R16, 0x96, !PT ;  /* 0x000000060f067212 */ /* 0x000fe400078e9610 */
[----:B------:R-:W-:-:S02]  /*3100*/  LOP3.LUT R24, R25, 0xff, R24, 0x48, !PT ;  /* 0x000000ff19187812 */ /* 0x000fc400078e4818 */
[----:B------:R-:W-:Y:S02]  /*3110*/  LOP3.LUT R19, R3, R2, R19, 0x1e, !PT ;  /* 0x0000000203137212 */ /* 0x000fe400078e1e13 */
[----:B------:R-:W-:Y:S02]  /*3120*/  PRMT R6, R6, 0x7604, R21 ;  /* 0x0000760406067816 */ /* 0x000fe40000000015 */
[----:B------:R-:W-:Y:S02]  /*3130*/  LOP3.LUT R9, R23, R18, R24, 0x1e, !PT ;  /* 0x0000001217097212 */ /* 0x000fe400078e1e18 */
[----:B------:R-:W-:Y:S02]  /*3140*/  LOP3.LUT R2, R4, R3, RZ, 0x3c, !PT ;  /* 0x0000000304027212 */ /* 0x000fe400078e3cff */
[----:B------:R-:W-:Y:S02]  /*3150*/  LOP3.LUT R19, R19, R4, RZ, 0x3c, !PT ;  /* 0x0000000413137212 */ /* 0x000fe400078e3cff */
[----:B------:R-:W-:-:S02]  /*3160*/  LOP3.LUT R8, R6, R23, RZ, 0x3c, !PT ;  /* 0x0000001706087212 */ /* 0x000fc400078e3cff */
[----:B------:R-:W-:Y:S01]  /*3170*/  LOP3.LUT R9, R9, R6, RZ, 0x3c, !PT ;  /* 0x0000000609097212 */ /* 0x000fe200078e3cff */
[----:B------:R-:W-:Y:S01]  /*3180*/  IMAD R4, R19, 0x10000, R2 ;  /* 0x0001000013047824 */ /* 0x000fe200078e0202 */
[----:B------:R-:W-:-:S03]  /*3190*/  LOP3.LUT R7, R13, R12, R7, 0x96, !PT ;  /* 0x0000000c0d077212 */ /* 0x000fc600078e9607 */
[----:B------:R-:W-:Y:S01]  /*31a0*/  IMAD R8, R9, 0x10000, R8 ;  /* 0x0001000009087824 */ /* 0x000fe200078e0208 */
[----:B------:R-:W-:Y:S02]  /*31b0*/  LOP3.LUT R2, R11, R13, R12, 0x96, !PT ;  /* 0x0000000d0b027212 */ /* 0x000fe400078e960c */
[----:B------:R-:W-:Y:S02]  /*31c0*/  LOP3.LUT R3, R10, R7, RZ, 0x3c, !PT ;  /* 0x000000070a037212 */ /* 0x000fe400078e3cff */
[----:B------:R-:W-:Y:S02]  /*31d0*/  LOP3.LUT R8, R4, R5, R8, 0x96, !PT ;  /* 0x0000000504087212 */ /* 0x000fe400078e9608 */
[----:B------:R-:W-:Y:S02]  /*31e0*/  LOP3.LUT R4, R2, R4, R5, 0x96, !PT ;  /* 0x0000000402047212 */ /* 0x000fe400078e9605 */
[----:B------:R-:W-:-:S07]  /*31f0*/  LOP3.LUT R5, R3, R8, RZ, 0x3c, !PT ;  /* 0x0000000803057212 */ /* 0x000fce00078e3cff */
.L_x_38:
[----:B------:R-:W-:Y:S05]  /*3200*/  BSYNC.RECONVERGENT B0 ;  /* 0x0000000000007941 */ /* 0x000fea0003800200 */
.L_x_37:
[C---:B------:R-:W-:Y:S01]  /*3210*/  VIADD R6, R0.reuse, 0x400 ;  /* 0x0000040000067836 */ /* 0x040fe20000000000 */
[----:B------:R-:W-:Y:S01]  /*3220*/  BSSY.RECONVERGENT B0, `(.L_x_39) ;  /* 0x0000271000007945 */ /* 0x000fe20003800200 */
[C---:B------:R-:W-:Y:S02]  /*3230*/  VIADD R7, R0.reuse, 0x500 ;  /* 0x0000050000077836 */ /* 0x040fe40000000000 */
[----:B------:R-:W-:Y:S01]  /*3240*/  VIADD R8, R0, 0x600 ;  /* 0x0000060000087836 */ /* 0x000fe20000000000 */
[----:B------:R-:W-:Y:S01]  /*3250*/  ISETP.GE.AND P2, PT, R6, UR7, PT ;  /* 0x0000000706007c0c */ /* 0x000fe2000bf46270 */
[----:B------:R-:W-:Y:S01]  /*3260*/  VIADD R9, R0, 0x700 ;  /* 0x0000070000097836 */ /* 0x000fe20000000000 */
[----:B------:R-:W-:Y:S02]  /*3270*/  ISETP.GE.AND P3, PT, R7, UR7, PT ;  /* 0x0000000707007c0c */ /* 0x000fe4000bf66270 */
[----:B------:R-:W-:Y:S02]  /*3280*/  ISETP.GE.AND P4, PT, R8, UR7, PT ;  /* 0x0000000708007c0c */ /* 0x000fe4000bf86270 */
[----:B------:R-:W-:Y:S01]  /*3290*/  ISETP.GE.AND P5, PT, R9, UR7, PT ;  /* 0x0000000709007c0c */ /* 0x000fe2000bfa6270 */
[----:B------:R-:W-:-:S12]  /*32a0*/  @P6 BRA `(.L_x_40) ;  /* 0x0000002400a06947 */ /* 0x000fd80003800000 */
        /* <DEDUP_REMOVED lines=8> */
[--C-:B--2---:R-:W-:Y:S02]  /*3330*/  SHF.R.U32.HI R20, RZ, 0x18, R12.reuse ;  /* 0x00000018ff147819 */ /* 0x104fe4000001160c */
[----:B------:R-:W-:-:S02]  /*3340*/  SHF.R.U32.HI R21, RZ, 0x10, R12 ;  /* 0x00000010ff157819 */ /* 0x000fc4000001160c */
[----:B------:R-:W-:Y:S02]  /*3350*/  SHF.R.U32.HI R15, RZ, 0x8, R12 ;  /* 0x00000008ff0f7819 */ /* 0x000fe4000001160c */
[C---:B------:R-:W-:Y:S02]  /*3360*/  LEA R25, R20.reuse, UR4, 0x8 ;  /* 0x0000000414197c11 */ /* 0x040fe4000f8e40ff */
[--C-:B----4-:R-:W-:Y:S02]  /*3370*/  SHF.R.U32.HI R22, RZ, 0x18, R6.reuse ;  /* 0x00000018ff167819 */ /* 0x110fe40000011606 */
[----:B------:R-:W-:Y:S02]  /*3380*/  SHF.R.U32.HI R23, RZ, 0x10, R6 ;  /* 0x00000010ff177819 */ /* 0x000fe40000011606 */
[----:B------:R-:W-:Y:S02]  /*3390*/  LOP3.LUT R24, R20, 0xff, R21, 0x78, !PT ;  /* 0x000000ff14187812 */ /* 0x000fe400078e7815 */
[----:B------:R-:W-:Y:S01]  /*33a0*/  LOP3.LUT R20, R15, 0xff00, RZ, 0xc0, !PT ;  /* 0x0000ff000f147812 */ /* 0x000fe200078ec0ff */
[----:B------:R-:W-:Y:S01]  /*33b0*/  IMAD.IADD R15, R22, 0x1, R25 ;  /* 0x00000001160f7824 */ /* 0x000fe200078e0219 */
[----:B0-----:R-:W-:-:S02]  /*33c0*/  LOP3.LUT R17, R23, 0xff, RZ, 0xc0, !PT ;  /* 0x000000ff17117812 */ /* 0x001fc400078ec0ff */
[----:B------:R-:W-:Y:S02]  /*33d0*/  LOP3.LUT R27, R22, 0xff, R23, 0x78, !PT ;  /* 0x000000ff161b7812 */ /* 0x000fe400078e7817 */
[----:B------:R-:W-:Y:S02]  /*33e0*/  LOP3.LUT R22, R21, 0xffff, R12, 0x78, !PT ;  /* 0x0000ffff15167812 */ /* 0x000fe400078e780c */
[----:B------:R-:W-:Y:S02]  /*33f0*/  IADD3 R16, PT, PT, R17, UR4, R20 ;  /* 0x0000000411107c10 */ /* 0x000fe4000fffe014 */
[----:B------:R-:W-:Y:S01]  /*3400*/  LOP3.LUT R20, R23, 0xffff, R6, 0x78, !PT ;  /* 0x0000ffff17147812 */ /* 0x000fe200078e7806 */
[----:B-1----:R-:W-:Y:S01]  /*3410*/  IMAD.SHL.U32 R19, R22, 0x100, RZ ;  /* 0x0000010016137824 */ /* 0x002fe200078e00ff */
[----:B------:R-:W-:Y:S02]  /*3420*/  LEA R24, R24, UR4, 0x8 ;  /* 0x0000000418187c11 */ /* 0x000fe4000f8e40ff */
[----:B------:R-:W-:-:S02]  /*3430*/  LOP3.LUT R18, R12, 0xffff, RZ, 0xc0, !PT ;  /* 0x0000ffff0c127812 */ /* 0x000fc400078ec0ff */
[----:B------:R-:W-:Y:S02]  /*3440*/  LOP3.LUT R26, R22, 0xff00, RZ, 0xc0, !PT ;  /* 0x0000ff00161a7812 */ /* 0x000fe400078ec0ff */
[----:B------:R-:W-:Y:S01]  /*3450*/  SHF.R.U32.HI R25, RZ, 0x8, R20 ;  /* 0x00000008ff197819 */ /* 0x000fe20000011614 */
[----:B------:R-:W-:Y:S01]  /*3460*/  IMAD.IADD R17, R24, 0x1, R27 ;  /* 0x0000000118117824 */ /* 0x000fe200078e021b */
[----:B------:R-:W-:Y:S02]  /*3470*/  LOP3.LUT R21, R6, 0xffff, RZ, 0xc0, !PT ;  /* 0x0000ffff06157812 */ /* 0x000fe400078ec0ff */
[----:B------:R-:W-:Y:S02]  /*3480*/  SHF.R.U32.HI R23, RZ, 0x8, R18 ;  /* 0x00000008ff177819 */ /* 0x000fe40000011612 */
[----:B------:R-:W-:Y:S01]  /*3490*/  LOP3.LUT R27, R20, 0xff, RZ, 0xc0, !PT ;  /* 0x000000ff141b7812 */ /* 0x000fe200078ec0ff */
[----:B------:R-:W-:Y:S01]  /*34a0*/  LDS.U8 R17, [R17] ;  /* 0x0000000011117984 */ /* 0x000fe20000000000 */
[----:B------:R-:W-:-:S02]  /*34b0*/  LOP3.LUT R24, R19, 0xff00, RZ, 0xc0, !PT ;  /* 0x0000ff0013187812 */ /* 0x000fc400078ec0ff */
[C---:B------:R-:W-:Y:S02]  /*34c0*/  IADD3 R19, PT, PT, R25.reuse, UR4, R26 ;  /* 0x0000000419137c10 */ /* 0x040fe4000fffe01a */
[----:B------:R-:W-:Y:S02]  /*34d0*/  LOP3.LUT R20, R25, 0xff, R20, 0x78, !PT ;  /* 0x000000ff19147812 */ /* 0x000fe400078e7814 */
[----:B------:R-:W-:Y:S02]  /*34e0*/  LOP3.LUT R23, R23, 0xff, R12, 0x78, !PT ;  /* 0x000000ff17177812 */ /* 0x000fe400078e780c */
[----:B------:R-:W-:Y:S01]  /*34f0*/  SHF.R.U32.HI R21, RZ, 0x8, R21 ;  /* 0x00000008ff157819 */ /* 0x000fe20000011615 */
[----:B------:R-:W-:Y:S01]  /*3500*/  LDS.U8 R19, [R19] ;  /* 0x0000000013137984 */ /* 0x000fe20000000000 */
[----:B------:R-:W-:Y:S02]  /*3510*/  SHF.R.U32.HI R25, RZ, 0x8, R22 ;  /* 0x00000008ff197819 */ /* 0x000fe40000011616 */
[----:B------:R-:W-:-:S02]  /*3520*/  IADD3 R18, PT, PT, R27, UR4, R24 ;  /* 0x000000041b127c10 */ /* 0x000fc4000fffe018 */
[----:B------:R-:W-:Y:S02]  /*3530*/  LEA R23, R23, UR4, 0x8 ;  /* 0x0000000417177c11 */ /* 0x000fe4000f8e40ff */
[----:B------:R-:W-:Y:S02]  /*3540*/  LOP3.LUT R26, R21, 0xff, R6, 0x78, !PT ;  /* 0x000000ff151a7812 */ /* 0x000fe400078e7806 */
[----:B------:R-:W-:Y:S01]  /*3550*/  LOP3.LUT R27, R25, 0xff, R22, 0x78, !PT ;  /* 0x000000ff191b7812 */ /* 0x000fe200078e7816 */
[----:B------:R-:W-:Y:S02]  /*3560*/  IMAD.SHL.U32 R22, R12, 0x100, RZ ;  /* 0x000001000c167824 */ /* 0x000fe400078e00ff */
[----:B------:R-:W-:Y:S01]  /*3570*/  IMAD.IADD R23, R23, 0x1, R26 ;  /* 0x0000000117177824 */ /* 0x000fe200078e021a */
[----:B------:R-:W-:Y:S02]  /*3580*/  LOP3.LUT R26, R6, 0xff, RZ, 0xc0, !PT ;  /* 0x000000ff061a7812 */ /* 0x000fe400078ec0ff */
[----:B------:R-:W-:-:S02]  /*3590*/  LOP3.LUT R25, R22, 0xff00, RZ, 0xc0, !PT ;  /* 0x0000ff0016197812 */ /* 0x000fc400078ec0ff */
[----:B------:R-:W-:Y:S01]  /*35a0*/  LEA R27, R27, UR4, 0x8 ;  /* 0x000000041b1b7c11 */ /* 0x000fe2000f8e40ff */
[----:B------:R0:W-:Y:S01]  /*35b0*/  LDS.U8 R22, [R16] ;  /* 0x0000000010167984 */ /* 0x0001e20000000000 */
[----:B------:R-:W-:Y:S02]  /*35c0*/  LOP3.LUT R28, R13, 0xffff, RZ, 0xc0, !PT ;  /* 0x0000ffff0d1c7812 */ /* 0x000fe400078ec0ff */
[----:B------:R-:W-:Y:S01]  /*35d0*/  IADD3 R25, PT, PT, R26, UR4, R25 ;  /* 0x000000041a197c10 */ /* 0x000fe2000fffe019 */
[----:B------:R-:W-:Y:S01]  /*35e0*/  IMAD.IADD R26, R27, 0x1, R20 ;  /* 0x000000011b1a7824 */ /* 0x000fe200078e0214 */
[----:B------:R-:W-:Y:S01]  /*35f0*/  LOP3.LUT R24, R12, 0xff00, RZ, 0xc0, !PT ;  /* 0x0000ff000c187812 */ /* 0x000fe200078ec0ff */
[----:B------:R-:W-:Y:S01]  /*3600*/  LDS.U8 R20, [R18] ;  /* 0x0000000012147984 */ /* 0x000fe20000000000 */
[----:B------:R-:W-:Y:S02]  /*3610*/  LOP3.LUT R27, R7, 0xffff, RZ, 0xc0, !PT ;  /* 0x0000ffff071b7812 */ /* 0x000fe400078ec0ff */
[----:B------:R-:W-:Y:S01]  /*3620*/  SHF.R.U32.HI R29, RZ, 0x8, R28 ;  /* 0x00000008ff1d7819 */ /* 0x000fe2000001161c */
[----:B------:R-:W-:Y:S01]  /*3630*/  LDS.U8 R26, [R26] ;  /* 0x000000001a1a7984 */ /* 0x000fe20000000000 */
[----:B------:R-:W-:-:S02]  /*3640*/  IADD3 R24, PT, PT, R21, UR4, R24 ;  /* 0x0000000415187c10 */ /* 0x000fc4000fffe018 */
[----:B------:R-:W-:Y:S01]  /*3650*/  LOP3.LUT R29, R29, 0xff, R13, 0x78, !PT ;  /* 0x000000ff1d1d7812 */ /* 0x000fe200078e780d */
[----:B------:R1:W2:Y:S01]  /*3660*/  LDS.U8 R21, [R15] ;  /* 0x000000000f157984 */ /* 0x0002a20000000000 */
[----:B------:R-:W-:Y:S02]  /*3670*/  SHF.R.U32.HI R27, RZ, 0x8, R27 ;  /* 0x00000008ff1b7819 */ /* 0x000fe4000001161b */
[----:B------:R-:W-:Y:S01]  /*3680*/  LEA R29, R29, UR4, 0x8 ;  /* 0x000000041d1d7c11 */ /* 0x000fe2000f8e40ff */
[----:B------:R-:W-:Y:S01]  /*3690*/  LDS.U8 R24, [R24] ;  /* 0x0000000018187984 */ /* 0x000fe20000000000 */
[----:B0-----:R-:W-:-:S03]  /*36a0*/  LOP3.LUT R16, R27, 0xff, R7, 0x78, !PT ;  /* 0x000000ff1b107812 */ /* 0x001fc600078e7807 */
[----:B------:R-:W-:Y:S01]  /*36b0*/  LDS.U8 R25, [R25] ;  /* 0x0000000019197984 */ /* 0x000fe20000000000 */
[----:B-1----:R-:W-:Y:S02]  /*36c0*/  IMAD.SHL.U32 R15, R13, 0x100, RZ ;  /* 0x000001000d0f7824 */ /* 0x002fe400078e00ff */
[----:B------:R-:W-:Y:S01]  /*36d0*/  IMAD.IADD R29, R29, 0x1, R16 ;  /* 0x000000011d1d7824 */ /* 0x000fe200078e0210 */
[----:B------:R-:W0:Y:S01]  /*36e0*/  LDS.U8 R23, [R23] ;  /* 0x0000000017177984 */ /* 0x000e220000000000 */
[----:B------:R-:W-:Y:S02]  /*36f0*/  LOP3.LUT R16, R13, 0xff00, RZ, 0xc0, !PT ;  /* 0x0000ff000d107812 */ /* 0x000fe400078ec0ff */
[----:B------:R-:W-:Y:S01]  /*3700*/  LOP3.LUT R15, R15, 0xff00, RZ, 0xc0, !PT ;  /* 0x0000ff000f0f7812 */ /* 0x000fe200078ec0ff */
[----:B------:R-:W-:Y:S01]  /*3710*/  LDS.U8 R18, [R29] ;  /* 0x000000001d127984 */ /* 0x000fe20000000000 */
[----:B------:R-:W-:Y:S02]  /*3720*/  IADD3 R27, PT, PT, R27, UR4, R16 ;  /* 0x000000041b1b7c10 */ /* 0x000fe4000fffe010 */
[----:B------:R-:W-:-:S04]  /*3730*/  LOP3.LUT R16, R7, 0xff, RZ, 0xc0, !PT ;  /* 0x000000ff07107812 */ /* 0x000fc800078ec0ff */
[----:B------:R-:W-:Y:S02]  /*3740*/  IADD3 R15, PT, PT, R16, UR4, R15 ;  /* 0x00000004100f7c10 */ /* 0x000fe4000fffe00f */
[----:B------:R1:W-:Y:S04]  /*3750*/  LDS.U8 R16, [R27] ;  /* 0x000000001b107984 */ /* 0x0003e80000000000 */
[----:B------:R-:W4:Y:S01]  /*3760*/  LDS.U8 R15, [R15] ;  /* 0x000000000f0f7984 */ /* 0x000f220000000000 */
[C---:B--2---:R-:W-:Y:S02]  /*3770*/  LOP3.LUT R17, R21.reuse, R22, R17, 0x96, !PT ;  /* 0x0000001615117212 */ /* 0x044fe400078e9611 */
[----:B------:R-:W-:Y:S02]  /*3780*/  LOP3.LUT R22, R21, 0xff, R22, 0x48, !PT ;  /* 0x000000ff15167812 */ /* 0x000fe400078e4816 */
[----:B------:R-:W-:-:S02]  /*3790*/  LOP3.LUT R26, R19, R20, R26, 0x96, !PT ;  /* 0x00000014131a7212 */ /* 0x000fc400078e961a */
[----:B------:R-:W-:Y:S02]  /*37a0*/  PRMT R17, R17, 0x7604, R22 ;  /* 0x0000760411117816 */ /* 0x000fe40000000016 */
[----:B------:R-:W-:Y:S02]  /*37b0*/  LOP3.LUT R22, R19, 0xff, R20, 0x48, !PT ;  /* 0x000000ff13167812 */ /* 0x000fe400078e4814 */
[--C-:B------:R-:W-:Y:S02]  /*37c0*/  SHF.R.U32.HI R20, RZ, 0x18, R13.reuse ;  /* 0x00000018ff147819 */ /* 0x100fe4000001160d */
[----:B------:R-:W-:Y:S02]  /*37d0*/  SHF.R.U32.HI R21, RZ, 0x10, R13 ;  /* 0x00000010ff157819 */ /* 0x000fe4000001160d */
[C---:B0-----:R-:W-:Y:S02]  /*37e0*/  LOP3.LUT R23, R24.reuse, R25, R23, 0x96, !PT ;  /* 0x0000001918177212 */ /* 0x041fe400078e9617 */
[----:B------:R-:W-:-:S02]  /*37f0*/  LOP3.LUT R24, R24, 0xff, R25, 0x48, !PT ;  /* 0x000000ff18187812 */ /* 0x000fc400078e4819 */
[C---:B------:R-:W-:Y:S02]  /*3800*/  LEA R19, R20.reuse, UR4, 0x8 ;  /* 0x0000000414137c11 */ /* 0x040fe4000f8e40ff */
[----:B------:R-:W-:Y:S02]  /*3810*/  LOP3.LUT R20, R20, 0xff, R21, 0x78, !PT ;  /* 0x000000ff14147812 */ /* 0x000fe400078e7815 */
[--C-:B------:R-:W-:Y:S02]  /*3820*/  SHF.R.U32.HI R28, RZ, 0x18, R7.reuse ;  /* 0x00000018ff1c7819 */ /* 0x100fe40000011607 */
[----:B------:R-:W-:Y:S02]  /*3830*/  SHF.R.U32.HI R25, RZ, 0x10, R7 ;  /* 0x00000010ff197819 */ /* 0x000fe40000011607 */
[----:B------:R-:W-:Y:S02]  /*3840*/  LEA R20, R20, UR4, 0x8 ;  /* 0x0000000414147c11 */ /* 0x000fe4000f8e40ff */
[----:B-1----:R-:W-:-:S02]  /*3850*/  LOP3.LUT R27, R28, 0xff, R25, 0x78, !PT ;  /* 0x000000ff1c1b7812 */ /* 0x002fc400078e7819 */
[----:B------:R-:W-:Y:S02]  /*3860*/  PRMT R23, R23, 0x7604, R24 ;  /* 0x0000760417177816 */ /* 0x000fe40000000018 */
[----:B------:R-:W-:Y:S01]  /*3870*/  SHF.R.U32.HI R24, RZ, 0x8, R13 ;  /* 0x00000008ff187819 */ /* 0x000fe2000001160d */
[----:B------:R-:W-:Y:S01]  /*3880*/  IMAD.IADD R20, R20, 0x1, R27 ;  /* 0x0000000114147824 */ /* 0x000fe200078e021b */
[----:B------:R-:W-:Y:S02]  /*3890*/  LOP3.LUT R27, R25, 0xff, RZ, 0xc0, !PT ;  /* 0x000000ff191b7812 */ /* 0x000fe400078ec0ff */
[----:B------:R-:W-:Y:S02]  /*38a0*/  LOP3.LUT R21, R21, 0xffff, R13, 0x78, !PT ;  /* 0x0000ffff15157812 */ /* 0x000fe400078e780d */
[----:B------:R-:W-:Y:S02]  /*38b0*/  LOP3.LUT R25, R25, 0xffff, R7, 0x78, !PT ;  /* 0x0000ffff19197812 */ /* 0x000fe400078e7807 */
[----:B----4-:R-:W-:Y:S01]  /*38c0*/  LOP3.LUT R18, R16, R15, R18, 0x96, !PT ;  /* 0x0000000f10127212 */ /* 0x010fe200078e9612 */
[----:B------:R-:W-:Y:S01]  /*38d0*/  IMAD.SHL.U32 R26, R26, 0x100, RZ ;  /* 0x000001001a1a7824 */ /* 0x000fe200078e00ff */
[----:B------:R-:W-:Y:S01]  /*38e0*/  LOP3.LUT R24, R24, 0xff00, RZ, 0xc0, !PT ;  /* 0x0000ff0018187812 */ /* 0x000fe200078ec0ff */
[----:B------:R-:W-:Y:S01]  /*38f0*/  IMAD.IADD R19, R19, 0x1, R28 ;  /* 0x0000000113137824 */ /* 0x000fe200078e021c */
[----:B------:R-:W-:Y:S01]  /*3900*/  LOP3.LUT R15, R16, 0xff, R15, 0x48, !PT ;  /* 0x000000ff100f7812 */ /* 0x000fe200078e480f */
[----:B------:R-:W-:Y:S01]  /*3910*/  LDS.U8 R20, [R20] ;  /* 0x0000000014147984 */ /* 0x000fe20000000000 */
[----:B------:R-:W-:-:S02]  /*3920*/  SHF.R.U32.HI R16, RZ, 0x8, R25 ;  /* 0x00000008ff107819 */ /* 0x000fc40000011619 */
[----:B------:R-:W-:Y:S01]  /*3930*/  LOP3.LUT R29, R21, 0xff00, RZ, 0xc0, !PT ;  /* 0x0000ff00151d7812 */ /* 0x000fe200078ec0ff */
[----:B------:R-:W-:Y:S01]  /*3940*/  LDS.U8 R19, [R19] ;  /* 0x0000000013137984 */ /* 0x000fe20000000000 */
[----:B------:R-:W-:Y:S02]  /*3950*/  IADD3 R24, PT, PT, R27, UR4, R24 ;  /* 0x000000041b187c10 */ /* 0x000fe4000fffe018 */
[----:B------:R-:W-:Y:S02]  /*3960*/  LOP3.LUT R27, R25, 0xff, RZ, 0xc0, !PT ;  /* 0x000000ff191b7812 */ /* 0x000fe400078ec0ff */
[C---:B------:R-:W-:Y:S02]  /*3970*/  LOP3.LUT R25, R16.reuse, 0xff, R25, 0x78, !PT ;  /* 0x000000ff10197812 */ /* 0x040fe400078e7819 */
[----:B------:R-:W-:Y:S01]  /*3980*/  IADD3 R29, PT, PT, R16, UR4, R29 ;  /* 0x00000004101d7c10 */ /* 0x000fe2000fffe01d */
[----:B------:R-:W0:Y:S01]  /*3990*/  LDS.U8 R24, [R24] ;  /* 0x0000000018187984 */ /* 0x000e220000000000 */
[----:B------:R-:W-:-:S02]  /*39a0*/  SHF.R.U32.HI R16, RZ, 0x8, R21 ;  /* 0x00000008ff107819 */ /* 0x000fc40000011615 */
[----:B------:R-:W-:Y:S01]  /*39b0*/  LOP3.LUT R22, R23, R26, R22, 0x1e, !PT ;  /* 0x0000001a17167212 */ /* 0x000fe200078e1e16 */
[----:B------:R-:W-:Y:S01]  /*39c0*/  IMAD.SHL.U32 R26, R21, 0x100, RZ ;  /* 0x00000100151a7824 */ /* 0x000fe200078e00ff */
[----:B------:R-:W-:Y:S01]  /*39d0*/  LOP3.LUT R16, R16, 0xff, R21, 0x78, !PT ;  /* 0x000000ff10107812 */ /* 0x000fe200078e7815 */
[----:B------:R-:W-:Y:S03]  /*39e0*/  LDS.U8 R28, [R29] ;  /* 0x000000001d1c7984 */ /* 0x000fe60000000000 */
[----:B------:R-:W-:Y:S02]  /*39f0*/  LEA R16, R16, UR4, 0x8 ;  /* 0x0000000410107c11 */ /* 0x000fe4000f8e40ff */
[----:B------:R-:W-:-:S03]  /*3a00*/  LOP3.LUT R26, R26, 0xff00, RZ, 0xc0, !PT ;  /* 0x0000ff001a1a7812 */ /* 0x000fc600078ec0ff */
[----:B------:R-:W-:Y:S01]  /*3a10*/  IMAD.IADD R25, R16, 0x1, R25 ;  /* 0x0000000110197824 */ /* 0x000fe200078e0219 */
[----:B------:R-:W-:-:S05]  /*3a20*/  IADD3 R27, PT, PT, R27, UR4, R26 ;  /* 0x000000041b1b7c10 */ /* 0x000fca000fffe01a */
[----:B------:R-:W-:Y:S04]  /*3a30*/  LDS.U8 R25, [R25] ;  /* 0x0000000019197984 */ /* 0x000fe80000000000 */
[----:B------:R-:W1:Y:S01]  /*3a40*/  LDS.U8 R27, [R27] ;  /* 0x000000001b1b7984 */ /* 0x000e620000000000 */
[----:B------:R-:W-:Y:S02]  /*3a50*/  LOP3.LUT R23, R17, R23, RZ, 0x3c, !PT ;  /* 0x0000001711177212 */ /* 0x000fe400078e3cff */
[----:B------:R-:W-:Y:S02]  /*3a60*/  LOP3.LUT R22, R22, R17, RZ, 0x3c, !PT ;  /* 0x0000001116167212 */ /* 0x000fe400078e3cff */
[----:B------:R-:W-:Y:S02]  /*3a70*/  LOP3.LUT R17, R13, R12, RZ, 0x3c, !PT ;  /* 0x0000000c0d117212 */ /* 0x000fe400078e3cff */
[----:B------:R-:W-:-:S02]  /*3a80*/  PRMT R16, R18, 0x7604, R15 ;  /* 0x0000760412107816 */ /* 0x000fc4000000000f */
[----:B------:R-:W-:Y:S02]  /*3a90*/  LOP3.LUT R18, R7, 0xffff, R6, 0x48, !PT ;  /* 0x0000ffff07127812 */ /* 0x000fe400078e4806 */
[C---:B0-----:R-:W-:Y:S02]  /*3aa0*/  LOP3.LUT R26, R19.reuse, 0xff, R24, 0x48, !PT ;  /* 0x000000ff131a7812 */ /* 0x041fe400078e4818 */
[----:B------:R-:W-:Y:S01]  /*3ab0*/  LOP3.LUT R21, R19, R24, R20, 0x96, !PT ;  /* 0x0000001813157212 */ /* 0x000fe200078e9614 */
[----:B------:R-:W-:Y:S01]  /*3ac0*/  IMAD.SHL.U32 R19, R17, 0x100, RZ ;  /* 0x0000010011137824 */ /* 0x000fe200078e00ff */
[----:B------:R-:W-:-:S04]  /*3ad0*/  LOP3.LUT R24, R7, 0xff, R6, 0x48, !PT ;  /* 0x000000ff07187812 */ /* 0x000fc800078e4806 */
[----:B------:R-:W-:Y:S02]  /*3ae0*/  LOP3.LUT R19, R19, 0xff00, RZ, 0xc0, !PT ;  /* 0x0000ff0013137812 */ /* 0x000fe400078ec0ff */
[----:B------:R-:W-:Y:S02]  /*3af0*/  PRMT R21, R21, 0x7604, R26 ;  /* 0x0000760415157816 */ /* 0x000fe4000000001a */
[----:B------:R-:W-:Y:S02]  /*3b00*/  LOP3.LUT R26, R13, 0xff00, R12, 0x48, !PT ;  /* 0x0000ff000d1a7812 */ /* 0x000fe400078e480c */
[C---:B-1----:R-:W-:Y:S02]  /*3b10*/  LOP3.LUT R15, R28.reuse, R27, R25, 0x96, !PT ;  /* 0x0000001b1c0f7212 */ /* 0x042fe400078e9619 */
[----:B------:R-:W-:-:S03]  /*3b20*/  LOP3.LUT R20, R28, 0xff, R27, 0x48, !PT ;  /* 0x000000ff1c147812 */ /* 0x000fc600078e481b */
[----:B------:R-:W-:Y:S01]  /*3b30*/  IMAD.SHL.U32 R15, R15, 0x100, RZ ;  /* 0x000001000f0f7824 */ /* 0x000fe200078e00ff */
[----:B------:R-:W-:Y:S02]  /*3b40*/  IADD3 R25, PT, PT, R24, UR4, R19 ;  /* 0x0000000418197c10 */ /* 0x000fe4000fffe013 */
[----:B------:R-:W-:Y:S02]  /*3b50*/  LOP3.LUT R19, R13, 0xffff, R12, 0x48, !PT ;  /* 0x0000ffff0d137812 */ /* 0x000fe400078e480c */
[----:B------:R-:W-:Y:S02]  /*3b60*/  LOP3.LUT R20, R16, R15, R20, 0x1e, !PT ;  /* 0x0000000f10147212 */ /* 0x000fe400078e1e14 */
[----:B------:R-:W-:Y:S01]  /*3b70*/  SHF.R.U32.HI R15, RZ, 0x8, R18 ;  /* 0x00000008ff0f7819 */ /* 0x000fe20000011612 */
[----:B------:R-:W-:Y:S03]  /*3b80*/  LDS.U8 R25, [R25] ;  /* 0x0000000019197984 */ /* 0x000fe60000000000 */
[----:B------:R-:W-:-:S02]  /*3b90*/  LOP3.LUT R28, R15, R24, RZ, 0x3c, !PT ;  /* 0x000000180f1c7212 */ /* 0x000fc400078e3cff */
[----:B------:R-:W-:Y:S02]  /*3ba0*/  IADD3 R27, PT, PT, R15, UR4, R26 ;  /* 0x000000040f1b7c10 */ /* 0x000fe4000fffe01a */
[----:B------:R-:W-:Y:S02]  /*3bb0*/  LOP3.LUT R24, R13, 0xff, R12, 0x48, !PT ;  /* 0x000000ff0d187812 */ /* 0x000fe400078e480c */
[----:B------:R-:W-:-:S04]  /*3bc0*/  SHF.R.U32.HI R15, RZ, 0x8, R19 ;  /* 0x00000008ff0f7819 */ /* 0x000fc80000011613 */
[----:B------:R-:W-:Y:S02]  /*3bd0*/  LOP3.LUT R15, R15, R24, RZ, 0x3c, !PT ;  /* 0x000000180f0f7212 */ /* 0x000fe400078e3cff */
[----:B------:R0:W-:Y:S02]  /*3be0*/  LDS.U8 R24, [R27] ;  /* 0x000000001b187984 */ /* 0x0001e40000000000 */
[----:B------:R-:W-:-:S05]  /*3bf0*/  LEA R15, R15, UR4, 0x8 ;  /* 0x000000040f0f7c11 */ /* 0x000fca000f8e40ff */
[----:B------:R-:W-:Y:S02]  /*3c00*/  IMAD.IADD R26, R15, 0x1, R28 ;  /* 0x000000010f1a7824 */ /* 0x000fe400078e021c */
[----:B------:R-:W-:Y:S01]  /*3c10*/  IMAD R15, R22, 0x10000, R23 ;  /* 0x00010000160f7824 */ /* 0x000fe200078e0217 */
[----:B------:R-:W-:Y:S02]  /*3c20*/  LOP3.LUT R22, R7, R6, RZ, 0x3c, !PT ;  /* 0x0000000607167212 */ /* 0x000fe400078e3cff */
[----:B------:R-:W-:Y:S01]  /*3c30*/  LOP3.LUT R23, R21, R16, RZ, 0x3c, !PT ;  /* 0x0000001015177212 */ /* 0x000fe200078e3cff */
[----:B------:R-:W1:Y:S01]  /*3c40*/  LDS.U8 R26, [R26] ;  /* 0x000000001a1a7984 */ /* 0x000e620000000000 */
[----:B------:R-:W-:Y:S02]  /*3c50*/  LOP3.LUT R16, R20, R21, RZ, 0x3c, !PT ;  /* 0x0000001514107212 */ /* 0x000fe400078e3cff */
[----:B------:R-:W-:Y:S02]  /*3c60*/  SHF.R.U32.HI R20, RZ, 0x8, R17 ;  /* 0x00000008ff147819 */ /* 0x000fe40000011611 */
[----:B------:R-:W-:Y:S01]  /*3c70*/  SHF.R.U32.HI R21, RZ, 0x10, R22 ;  /* 0x00000010ff157819 */ /* 0x000fe20000011616 */
[----:B------:R-:W-:Y:S01]  /*3c80*/  IMAD R16, R16, 0x10000, R23 ;  /* 0x0001000010107824 */ /* 0x000fe200078e0217 */
[----:B------:R-:W-:-:S02]  /*3c90*/  LOP3.LUT R20, R20, 0xff00, RZ, 0xc0, !PT ;  /* 0x0000ff0014147812 */ /* 0x000fc400078ec0ff */
[----:B------:R-:W-:-:S04]  /*3ca0*/  LOP3.LUT R23, R21, 0xff, RZ, 0xc0, !PT ;  /* 0x000000ff15177812 */ /* 0x000fc800078ec0ff */
[----:B0-----:R-:W-:Y:S02]  /*3cb0*/  IADD3 R27, PT, PT, R23, UR4, R20 ;  /* 0x00000004171b7c10 */ /* 0x001fe4000fffe014 */
[--C-:B------:R-:W-:Y:S02]  /*3cc0*/  SHF.R.U32.HI R23, RZ, 0x18, R17.reuse ;  /* 0x00000018ff177819 */ /* 0x100fe40000011611 */
[----:B------:R-:W-:Y:S02]  /*3cd0*/  SHF.R.U32.HI R20, RZ, 0x10, R17 ;  /* 0x00000010ff147819 */ /* 0x000fe40000011611 */
[----:B------:R-:W-:Y:S02]  /*3ce0*/  SHF.R.U32.HI R22, RZ, 0x18, R22 ;  /* 0x00000018ff167819 */ /* 0x000fe40000011616 */
[C---:B------:R-:W-:Y:S02]  /*3cf0*/  LEA R17, R23.reuse, UR4, 0x8 ;  /* 0x0000000417117c11 */ /* 0x040fe4000f8e40ff */
[----:B------:R-:W-:-:S03]  /*3d00*/  LOP3.LUT R23, R23, 0xff, R20, 0x78, !PT ;  /* 0x000000ff17177812 */ /* 0x000fc600078e7814 */
[C---:B------:R-:W-:Y:S01]  /*3d10*/  IMAD.IADD R28, R22.reuse, 0x1, R17 ;  /* 0x00000001161c7824 */ /* 0x040fe200078e0211 */
[----:B------:R-:W-:Y:S01]  /*3d20*/  LOP3.LUT R22, R22, 0xff, R21, 0x78, !PT ;  /* 0x000000ff16167812 */ /* 0x000fe200078e7815 */
[----:B------:R0:W-:Y:S01]  /*3d30*/  LDS.U8 R17, [R27] ;  /* 0x000000001b117984 */ /* 0x0001e20000000000 */
[----:B------:R-:W-:-:S05]  /*3d40*/  LEA R23, R23, UR4, 0x8 ;  /* 0x0000000417177c11 */ /* 0x000fca000f8e40ff */
[----:B------:R-:W-:Y:S02]  /*3d50*/  IMAD.IADD R23, R23, 0x1, R22 ;  /* 0x0000000117177824 */ /* 0x000fe400078e0216 */
[----:B------:R2:W-:Y:S04]  /*3d60*/  LDS.U8 R22, [R28] ;  /* 0x000000001c167984 */ /* 0x0005e80000000000 */
[----:B------:R-:W4:Y:S01]  /*3d70*/  LDS.U8 R23, [R23] ;  /* 0x0000000017177984 */ /* 0x000f220000000000 */
[C---:B-1----:R-:W-:Y:S02]  /*3d80*/  LOP3.LUT R26, R24.reuse, R25, R26, 0x96, !PT ;  /* 0x00000019181a7212 */ /* 0x042fe400078e961a */
[----:B------:R-:W-:Y:S02]  /*3d90*/  LOP3.LUT R25, R24, 0xff, R25, 0x48, !PT ;  /* 0x000000ff18197812 */ /* 0x000fe400078e4819 */
[----:B------:R-:W-:-:S02]  /*3da0*/  LOP3.LUT R24, R19, R20, RZ, 0x3c, !PT ;  /* 0x0000001413187212 */ /* 0x000fc400078e3cff */
[C-C-:B------:R-:W-:Y:S02]  /*3db0*/  LOP3.LUT R30, R19.reuse, 0xff, R20.reuse, 0x48, !PT ;  /* 0x000000ff131e7812 */ /* 0x140fe400078e4814 */
[----:B------:R-:W-:Y:S02]  /*3dc0*/  LOP3.LUT R20, R19, 0xff00, R20, 0x48, !PT ;  /* 0x0000ff0013147812 */ /* 0x000fe400078e4814 */
[----:B------:R-:W-:Y:S01]  /*3dd0*/  SHF.R.U32.HI R19, RZ, 0x8, R24 ;  /* 0x00000008ff137819 */ /* 0x000fe20000011618 */
[----:B------:R-:W-:-:S03]  /*3de0*/  IMAD.SHL.U32 R24, R24, 0x100, RZ ;  /* 0x0000010018187824 */ /* 0x000fc600078e00ff */
[----:B------:R-:W-:Y:S02]  /*3df0*/  LOP3.LUT R30, R30, R19, RZ, 0x3c, !PT ;  /* 0x000000131e1e7212 */ /* 0x000fe400078e3cff */
[C---:B------:R-:W-:Y:S02]  /*3e00*/  LOP3.LUT R19, R18.reuse, R21, RZ, 0x3c, !PT ;  /* 0x0000001512137212 */ /* 0x040fe400078e3cff */
[----:B------:R-:W-:Y:S02]  /*3e10*/  LOP3.LUT R18, R18, 0xff, R21, 0x48, !PT ;  /* 0x000000ff12127812 */ /* 0x000fe400078e4815 */
[----:B------:R-:W-:Y:S02]  /*3e20*/  SHF.R.U32.HI R19, RZ, 0x8, R19 ;  /* 0x00000008ff137819 */ /* 0x000fe40000011613 */
[----:B------:R-:W-:Y:S02]  /*3e30*/  LOP3.LUT R24, R24, 0xff00, RZ, 0xc0, !PT ;  /* 0x0000ff0018187812 */ /* 0x000fe400078ec0ff */
[----:B------:R-:W-:-:S02]  /*3e40*/  IADD3 R20, PT, PT, R19, UR4, R20 ;  /* 0x0000000413147c10 */ /* 0x000fc4000fffe014 */
[C---:B------:R-:W-:Y:S02]  /*3e50*/  LOP3.LUT R19, R18.reuse, R19, RZ, 0x3c, !PT ;  /* 0x0000001312137212 */ /* 0x040fe400078e3cff */
[----:B------:R-:W-:Y:S02]  /*3e60*/  IADD3 R21, PT, PT, R18, UR4, R24 ;  /* 0x0000000412157c10 */ /* 0x000fe4000fffe018 */
[----:B---3--:R-:W-:Y:S01]  /*3e70*/  LOP3.LUT R18, R10, 0xffff, RZ, 0xc0, !PT ;  /* 0x0000ffff0a127812 */ /* 0x008fe200078ec0ff */
[----:B------:R-:W-:Y:S01]  /*3e80*/  LDS.U8 R20, [R20] ;  /* 0x0000000014147984 */ /* 0x000fe20000000000 */
[----:B------:R-:W-:Y:S02]  /*3e90*/  LEA R30, R30, UR4, 0x8 ;  /* 0x000000041e1e7c11 */ /* 0x000fe4000f8e40ff */
[----:B0-----:R-:W-:Y:S01]  /*3ea0*/  SHF.R.U32.HI R27, RZ, 0x8, R18 ;  /* 0x00000008ff1b7819 */ /* 0x001fe20000011612 */
[----:B------:R-:W-:Y:S01]  /*3eb0*/  LDS.U8 R21, [R21] ;  /* 0x0000000015157984 */ /* 0x000fe20000000000 */
[----:B-----5:R-:W-:Y:S01]  /*3ec0*/  LOP3.LUT R18, R8, 0xffff, RZ, 0xc0, !PT ;  /* 0x0000ffff08127812 */ /* 0x020fe200078ec0ff */
[----:B------:R-:W-:Y:S01]  /*3ed0*/  IMAD.IADD R19, R30, 0x1, R19 ;  /* 0x000000011e137824 */ /* 0x000fe200078e0213 */
[----:B--2---:R-:W-:-:S02]  /*3ee0*/  LOP3.LUT R28, R27, 0xff, R10, 0x78, !PT ;  /* 0x000000ff1b1c7812 */ /* 0x004fc400078e780a */
[----:B------:R-:W-:Y:S02]  /*3ef0*/  SHF.R.U32.HI R27, RZ, 0x8, R18 ;  /* 0x00000008ff1b7819 */ /* 0x000fe40000011612 */
[C---:B----4-:R-:W-:Y:S01]  /*3f00*/  LOP3.LUT R23, R22.reuse, R17, R23, 0x96, !PT ;  /* 0x0000001116177212 */ /* 0x050fe200078e9617 */
[----:B------:R0:W1:Y:S01]  /*3f10*/  LDS.U8 R24, [R19] ;  /* 0x0000000013187984 */ /* 0x0000620000000000 */
[----:B------:R-:W-:Y:S02]  /*3f20*/  LOP3.LUT R22, R22, 0xff, R17, 0x48, !PT ;  /* 0x000000ff16167812 */ /* 0x000fe400078e4811 */
[----:B------:R-:W-:Y:S02]  /*3f30*/  LEA R28, R28, UR4, 0x8 ;  /* 0x000000041c1c7c11 */ /* 0x000fe4000f8e40ff */
[----:B------:R-:W-:Y:S02]  /*3f40*/  LOP3.LUT R17, R27, 0xff, R8, 0x78, !PT ;  /* 0x000000ff1b117812 */ /* 0x000fe400078e7808 */
[----:B------:R-:W-:-:S03]  /*3f50*/  LOP3.LUT R18, R10, 0xff00, RZ, 0xc0, !PT ;  /* 0x0000ff000a127812 */ /* 0x000fc600078ec0ff */
[----:B------:R-:W-:Y:S02]  /*3f60*/  IMAD.IADD R28, R28, 0x1, R17 ;  /* 0x000000011c1c7824 */ /* 0x000fe400078e0211 */
[----:B------:R-:W-:Y:S01]  /*3f70*/  IMAD.SHL.U32 R17, R10, 0x100, RZ ;  /* 0x000001000a117824 */ /* 0x000fe200078e00ff */
[----:B------:R-:W-:Y:S02]  /*3f80*/  IADD3 R27, PT, PT, R27, UR4, R18 ;  /* 0x000000041b1b7c10 */ /* 0x000fe4000fffe012 */
[----:B------:R-:W-:Y:S02]  /*3f90*/  LOP3.LUT R18, R8, 0xff, RZ, 0xc0, !PT ;  /* 0x000000ff08127812 */ /* 0x000fe400078ec0ff */
[----:B------:R-:W-:-:S04]  /*3fa0*/  LOP3.LUT R17, R17, 0xff00, RZ, 0xc0, !PT ;  /* 0x0000ff0011117812 */ /* 0x000fc800078ec0ff */
[----:B0-----:R-:W-:Y:S02]  /*3fb0*/  IADD3 R19, PT, PT, R18, UR4, R17 ;  /* 0x0000000412137c10 */ /* 0x001fe4000fffe011 */
[----:B------:R0:W-:Y:S04]  /*3fc0*/  LDS.U8 R18, [R27] ;  /* 0x000000001b127984 */ /* 0x0001e80000000000 */
[----:B------:R-:W-:Y:S04]  /*3fd0*/  LDS.U8 R19, [R19] ;  /* 0x0000000013137984 */ /* 0x000fe80000000000 */
[----:B------:R-:W2:Y:S01]  /*3fe0*/  LDS.U8 R17, [R28] ;  /* 0x000000001c117984 */ /* 0x000ea20000000000 */
[----:B------:R-:W-:-:S02]  /*3ff0*/  PRMT R25, R26, 0x7604, R25 ;  /* 0x000076041a197816 */ /* 0x000fc40000000019 */
[----:B------:R-:W-:Y:S02]  /*4000*/  PRMT R26, R23, 0x7604, R22 ;  /* 0x00007604171a7816 */ /* 0x000fe40000000016 */
[C---:B-1----:R-:W-:Y:S02]  /*4010*/  LOP3.LUT R24, R20.reuse, R21, R24, 0x96, !PT ;  /* 0x0000001514187212 */ /* 0x042fe400078e9618 */
[----:B------:R-:W-:-:S03]  /*4020*/  LOP3.LUT R20, R20, 0xff, R21, 0x48, !PT ;  /* 0x000000ff14147812 */ /* 0x000fc600078e4815 */
[----:B------:R-:W-:Y:S01]  /*4030*/  IMAD.SHL.U32 R24, R24, 0x100, RZ ;  /* 0x0000010018187824 */ /* 0x000fe200078e00ff */
[----:B------:R-:W-:-:S04]  /*4040*/  SHF.R.U32.HI R22, RZ, 0x18, R10 ;  /* 0x00000018ff167819 */ /* 0x000fc8000001160a */
[----:B------:R-:W-:Y:S02]  /*4050*/  LOP3.LUT R21, R25, R24, R20, 0x1e, !PT ;  /* 0x0000001819157212 */ /* 0x000fe400078e1e14 */
[----:B------:R-:W-:Y:S02]  /*4060*/  LEA R29, R22, UR4, 0x8 ;  /* 0x00000004161d7c11 */ /* 0x000fe4000f8e40ff */
[--C-:B------:R-:W-:Y:S02]  /*4070*/  SHF.R.U32.HI R20, RZ, 0x18, R8.reuse ;  /* 0x00000018ff147819 */ /* 0x100fe40000011608 */
[----:B0-----:R-:W-:Y:S02]  /*4080*/  SHF.R.U32.HI R27, RZ, 0x10, R8 ;  /* 0x00000010ff1b7819 */ /* 0x001fe40000011608 */
[----:B------:R-:W-:Y:S01]  /*4090*/  SHF.R.U32.HI R23, RZ, 0x10, R10 ;  /* 0x00000010ff177819 */ /* 0x000fe2000001160a */
[C---:B------:R-:W-:Y:S01]  /*40a0*/  IMAD.IADD R24, R20.reuse, 0x1, R29 ;  /* 0x0000000114187824 */ /* 0x040fe200078e021d */
[----:B------:R-:W-:-:S02]  /*40b0*/  LOP3.LUT R29, R20, 0xff, R27, 0x78, !PT ;  /* 0x000000ff141d7812 */ /* 0x000fc400078e781b */
[----:B------:R-:W-:Y:S02]  /*40c0*/  LOP3.LUT R22, R22, 0xff, R23, 0x78, !PT ;  /* 0x000000ff16167812 */ /* 0x000fe400078e7817 */
[----:B------:R-:W-:Y:S01]  /*40d0*/  LOP3.LUT R20, R26, R25, RZ, 0x3c, !PT ;  /* 0x000000191a147212 */ /* 0x000fe200078e3cff */
[----:B------:R-:W-:Y:S01]  /*40e0*/  LDS.U8 R24, [R24] ;  /* 0x0000000018187984 */ /* 0x000fe20000000000 */
[----:B------:R-:W-:Y:S02]  /*40f0*/  LOP3.LUT R21, R21, R26, RZ, 0x3c, !PT ;  /* 0x0000001a15157212 */ /* 0x000fe400078e3cff */
[--C-:B------:R-:W-:Y:S02]  /*4100*/  SHF.R.U32.HI R26, RZ, 0x8, R10.reuse ;  /* 0x00000008ff1a7819 */ /* 0x100fe4000001160a */
[----:B------:R-:W-:Y:S02]  /*4110*/  LOP3.LUT R23, R23, 0xffff, R10, 0x78, !PT ;  /* 0x0000ffff17177812 */ /* 0x000fe400078e780a */
[----:B--2---:R-:W-:-:S02]  /*4120*/  LOP3.LUT R25, R18, R19, R17, 0x96, !PT ;  /* 0x0000001312197212 */ /* 0x004fc400078e9611 */
[----:B------:R-:W-:Y:S01]  /*4130*/  LOP3.LUT R18, R18, 0xff, R19, 0x48, !PT ;  /* 0x000000ff12127812 */ /* 0x000fe200078e4813 */
[----:B------:R-:W-:Y:S01]  /*4140*/  IMAD.SHL.U32 R19, R23, 0x100, RZ ;  /* 0x0000010017137824 */ /* 0x000fe200078e00ff */
[----:B------:R-:W-:Y:S02]  /*4150*/  LOP3.LUT R17, R26, 0xff00, RZ, 0xc0, !PT ;  /* 0x0000ff001a117812 */ /* 0x000fe400078ec0ff */
[C---:B------:R-:W-:Y:S02]  /*4160*/  LOP3.LUT R26, R27.reuse, 0xff, RZ, 0xc0, !PT ;  /* 0x000000ff1b1a7812 */ /* 0x040fe400078ec0ff */
[----:B------:R-:W-:Y:S02]  /*4170*/  LOP3.LUT R27, R27, 0xffff, R8, 0x78, !PT ;  /* 0x0000ffff1b1b7812 */ /* 0x000fe400078e7808 */
[----:B------:R-:W-:Y:S02]  /*4180*/  IADD3 R17, PT, PT, R26, UR4, R17 ;  /* 0x000000041a117c10 */ /* 0x000fe4000fffe011 */
[----:B------:R-:W-:-:S02]  /*4190*/  LOP3.LUT R19, R19, 0xff00, RZ, 0xc0, !PT ;  /* 0x0000ff0013137812 */ /* 0x000fc400078ec0ff */
[----:B------:R-:W-:Y:S02]  /*41a0*/  LOP3.LUT R26, R27, 0xff, RZ, 0xc0, !PT ;  /* 0x000000ff1b1a7812 */ /* 0x000fe400078ec0ff */
[----:B------:R-:W-:Y:S01]  /*41b0*/  LEA R22, R22, UR4, 0x8 ;  /* 0x0000000416167c11 */ /* 0x000fe2000f8e40ff */
[----:B------:R-:W0:Y:S01]  /*41c0*/  LDS.U8 R17, [R17] ;  /* 0x0000000011117984 */ /* 0x000e220000000000 */
[----:B------:R-:W-:Y:S02]  /*41d0*/  PRMT R18, R25, 0x7604, R18 ;  /* 0x0000760419127816 */ /* 0x000fe40000000012 */
[----:B------:R-:W-:Y:S02]  /*41e0*/  IADD3 R25, PT, PT, R26, UR4, R19 ;  /* 0x000000041a197c10 */ /* 0x000fe4000fffe013 */
[----:B------:R-:W-:Y:S02]  /*41f0*/  SHF.R.U32.HI R26, RZ, 0x8, R27 ;  /* 0x00000008ff1a7819 */ /* 0x000fe4000001161b */
[----:B------:R-:W-:Y:S01]  /*4200*/  LOP3.LUT R19, R23, 0xff00, RZ, 0xc0, !PT ;  /* 0x0000ff0017137812 */ /* 0x000fe200078ec0ff */
[----:B------:R-:W-:Y:S01]  /*4210*/  IMAD.IADD R22, R22, 0x1, R29 ;  /* 0x0000000116167824 */ /* 0x000fe200078e021d */
[C---:B------:R-:W-:Y:S01]  /*4220*/  LOP3.LUT R29, R26.reuse, 0xff, R27, 0x78, !PT ;  /* 0x000000ff1a1d7812 */ /* 0x040fe200078e781b */
[----:B------:R-:W-:Y:S01]  /*4230*/  LDS.U8 R25, [R25] ;  /* 0x0000000019197984 */ /* 0x000fe20000000000 */
[----:B------:R-:W-:-:S02]  /*4240*/  IADD3 R27, PT, PT, R26, UR4, R19 ;  /* 0x000000041a1b7c10 */ /* 0x000fc4000fffe013 */
[--C-:B------:R-:W-:Y:S01]  /*4250*/  SHF.R.U32.HI R26, RZ, 0x8, R23.reuse ;  /* 0x00000008ff1a7819 */ /* 0x100fe20000011617 */
[----:B------:R1:W2:Y:S03]  /*4260*/  LDS.U8 R19, [R22] ;  /* 0x0000000016137984 */ /* 0x0002a60000000000 */
[----:B------:R-:W-:Y:S01]  /*4270*/  LOP3.LUT R26, R26, 0xff, R23, 0x78, !PT ;  /* 0x000000ff1a1a7812 */ /* 0x000fe200078e7817 */
[----:B------:R-:W3:Y:S03]  /*4280*/  LDS.U8 R28, [R27] ;  /* 0x000000001b1c7984 */ /* 0x000ee60000000000 */
[----:B------:R-:W-:-:S05]  /*4290*/  LEA R26, R26, UR4, 0x8 ;  /* 0x000000041a1a7c11 */ /* 0x000fca000f8e40ff */
[----:B------:R-:W-:-:S06]  /*42a0*/  IMAD.IADD R29, R26, 0x1, R29 ;  /* 0x000000011a1d7824 */ /* 0x000fcc00078e021d */
[----:B------:R-:W4:Y:S01]  /*42b0*/  LDS.U8 R29, [R29] ;  /* 0x000000001d1d7984 */ /* 0x000f220000000000 */
[----:B------:R-:W-:-:S04]  /*42c0*/  LOP3.LUT R23, R11, 0xffff, RZ, 0xc0, !PT ;  /* 0x0000ffff0b177812 */ /* 0x000fc800078ec0ff */
[----:B------:R-:W-:Y:S02]  /*42d0*/  SHF.R.U32.HI R23, RZ, 0x8, R23 ;  /* 0x00000008ff177819 */ /* 0x000fe40000011617 */
[C---:B0-----:R-:W-:Y:S01]  /*42e0*/  LOP3.LUT R26, R24.reuse, 0xff, R17, 0x48, !PT ;  /* 0x000000ff181a7812 */ /* 0x041fe200078e4811 */
[----:B-1----:R-:W-:Y:S01]  /*42f0*/  IMAD.SHL.U32 R22, R11, 0x100, RZ ;  /* 0x000001000b167824 */ /* 0x002fe200078e00ff */
[----:B--2---:R-:W-:Y:S02]  /*4300*/  LOP3.LUT R19, R24, R17, R19, 0x96, !PT ;  /* 0x0000001118137212 */ /* 0x004fe400078e9613 */
[----:B------:R-:W-:Y:S02]  /*4310*/  LOP3.LUT R17, R9, 0xffff, RZ, 0xc0, !PT ;  /* 0x0000ffff09117812 */ /* 0x000fe400078ec0ff */
[----:B------:R-:W-:Y:S02]  /*4320*/  LOP3.LUT R24, R23, 0xff, R11, 0x78, !PT ;  /* 0x000000ff17187812 */ /* 0x000fe400078e780b */
[----:B------:R-:W-:-:S02]  /*4330*/  SHF.R.U32.HI R31, RZ, 0x8, R17 ;  /* 0x00000008ff1f7819 */ /* 0x000fc40000011611 */
[----:B---3--:R-:W-:Y:S02]  /*4340*/  LOP3.LUT R23, R28, 0xff, R25, 0x48, !PT ;  /* 0x000000ff1c177812 */ /* 0x008fe400078e4819 */
[----:B------:R-:W-:Y:S02]  /*4350*/  LEA R24, R24, UR4, 0x8 ;  /* 0x0000000418187c11 */ /* 0x000fe4000f8e40ff */
[----:B----4-:R-:W-:Y:S02]  /*4360*/  LOP3.LUT R17, R28, R25, R29, 0x96, !PT ;  /* 0x000000191c117212 */ /* 0x010fe400078e961d */
[----:B------:R-:W-:Y:S02]  /*4370*/  LOP3.LUT R25, R31, 0xff, R9, 0x78, !PT ;  /* 0x000000ff1f197812 */ /* 0x000fe400078e7809 */
[----:B------:R-:W-:-:S03]  /*4380*/  LOP3.LUT R22, R22, 0xff00, RZ, 0xc0, !PT ;  /* 0x0000ff0016167812 */ /* 0x000fc600078ec0ff */
[----:B------:R-:W-:Y:S01]  /*4390*/  IMAD.IADD R28, R24, 0x1, R25 ;  /* 0x00000001181c7824 */ /* 0x000fe200078e0219 */
[----:B------:R-:W-:Y:S02]  /*43a0*/  LOP3.LUT R25, R9, 0xff, RZ, 0xc0, !PT ;  /* 0x000000ff09197812 */ /* 0x000fe400078ec0ff */
[----:B------:R-:W-:Y:S02]  /*43b0*/  LOP3.LUT R24, R11, 0xff00, RZ, 0xc0, !PT ;  /* 0x0000ff000b187812 */ /* 0x000fe400078ec0ff */
[----:B------:R-:W-:Y:S02]  /*43c0*/  IADD3 R25, PT, PT, R25, UR4, R22 ;  /* 0x0000000419197c10 */ /* 0x000fe4000fffe016 */
[----:B------:R-:W-:Y:S02]  /*43d0*/  IADD3 R31, PT, PT, R31, UR4, R24 ;  /* 0x000000041f1f7c10 */ /* 0x000fe4000fffe018 */
[----:B------:R0:W-:Y:S04]  /*43e0*/  LDS.U8 R24, [R28] ;  /* 0x000000001c187984 */ /* 0x0001e80000000000 */
[----:B------:R-:W-:Y:S04]  /*43f0*/  LDS.U8 R22, [R31] ;  /* 0x000000001f167984 */ /* 0x000fe80000000000 */
[----:B------:R-:W1:Y:S01]  /*4400*/  LDS.U8 R25, [R25] ;  /* 0x0000000019197984 */ /* 0x000e620000000000 */
[----:B------:R-:W-:Y:S01]  /*4410*/  IMAD.SHL.U32 R27, R17, 0x100, RZ ;  /* 0x00000100111b7824 */ /* 0x000fe200078e00ff */
[----:B------:R-:W-:Y:S01]  /*4420*/  PRMT R19, R19, 0x7604, R26 ;  /* 0x0000760413137816 */ /* 0x000fe2000000001a */
[----:B------:R-:W-:Y:S01]  /*4430*/  IMAD R17, R21, 0x10000, R20 ;  /* 0x0001000015117824 */ /* 0x000fe200078e0214 */
[----:B------:R-:W-:-:S02]  /*4440*/  SHF.R.U32.HI R26, RZ, 0x18, R11 ;  /* 0x00000018ff1a7819 */ /* 0x000fc4000001160b */
[----:B------:R-:W-:Y:S02]  /*4450*/  LOP3.LUT R20, R18, R27, R23, 0x1e, !PT ;  /* 0x0000001b12147212 */ /* 0x000fe400078e1e17 */
[----:B------:R-:W-:Y:S02]  /*4460*/  SHF.R.U32.HI R21, RZ, 0x10, R11 ;  /* 0x00000010ff157819 */ /* 0x000fe4000001160b */
[----:B------:R-:W-:Y:S02]  /*4470*/  LOP3.LUT R18, R19, R18, RZ, 0x3c, !PT ;  /* 0x0000001213127212 */ /* 0x000fe400078e3cff */
[----:B------:R-:W-:Y:S02]  /*4480*/  LOP3.LUT R19, R20, R19, RZ, 0x3c, !PT ;  /* 0x0000001314137212 */ /* 0x000fe400078e3cff */
[----:B------:R-:W-:Y:S02]  /*4490*/  LEA R20, R26, UR4, 0x8 ;  /* 0x000000041a147c11 */ /* 0x000fe4000f8e40ff */
[----:B0-----:R-:W-:-:S02]  /*44a0*/  SHF.R.U32.HI R28, RZ, 0x18, R9 ;  /* 0x00000018ff1c7819 */ /* 0x001fc40000011609 */
[----:B------:R-:W-:Y:S02]  /*44b0*/  LOP3.LUT R27, R26, 0xff, R21, 0x78, !PT ;  /* 0x000000ff1a1b7812 */ /* 0x000fe400078e7815 */
[----:B------:R-:W-:Y:S01]  /*44c0*/  SHF.R.U32.HI R23, RZ, 0x10, R9 ;  /* 0x00000010ff177819 */ /* 0x000fe20000011609 */
[----:B------:R-:W-:Y:S01]  /*44d0*/  IMAD.IADD R26, R20, 0x1, R28 ;  /* 0x00000001141a7824 */ /* 0x000fe200078e021c */
[----:B------:R-:W-:Y:S02]  /*44e0*/  LEA R27, R27, UR4, 0x8 ;  /* 0x000000041b1b7c11 */ /* 0x000fe4000f8e40ff */
[----:B------:R-:W-:-:S03]  /*44f0*/  LOP3.LUT R20, R28, 0xff, R23, 0x78, !PT ;  /* 0x000000ff1c147812 */ /* 0x000fc600078e7817 */
[----:B------:R-:W-:Y:S02]  /*4500*/  LDS.U8 R26, [R26] ;  /* 0x000000001a1a7984 */ /* 0x000fe40000000000 */
[----:B------:R-:W-:Y:S01]  /*4510*/  IMAD.IADD R28, R27, 0x1, R20 ;  /* 0x000000011b1c7824 */ /* 0x000fe200078e0214 */
[----:B------:R-:W-:Y:S02]  /*4520*/  LOP3.LUT R27, R23, 0xff, RZ, 0xc0, !PT ;  /* 0x000000ff171b7812 */ /* 0x000fe400078ec0ff */
[C---:B-1----:R-:W-:Y:S02]  /*4530*/  LOP3.LUT R20, R22.reuse, R25, R24, 0x96, !PT ;  /* 0x0000001916147212 */ /* 0x042fe400078e9618 */
[----:B------:R-:W-:Y:S02]  /*4540*/  LOP3.LUT R25, R22, 0xff, R25, 0x48, !PT ;  /* 0x000000ff16197812 */ /* 0x000fe400078e4819 */
[----:B------:R-:W-:-:S04]  /*4550*/  SHF.R.U32.HI R22, RZ, 0x8, R11 ;  /* 0x00000008ff167819 */ /* 0x000fc8000001160b */
[----:B------:R-:W-:-:S04]  /*4560*/  LOP3.LUT R22, R22, 0xff00, RZ, 0xc0, !PT ;  /* 0x0000ff0016167812 */ /* 0x000fc800078ec0ff */
[----:B------:R-:W-:Y:S02]  /*4570*/  IADD3 R27, PT, PT, R27, UR4, R22 ;  /* 0x000000041b1b7c10 */ /* 0x000fe4000fffe016 */
[----:B------:R-:W-:Y:S04]  /*4580*/  LDS.U8 R22, [R28] ;  /* 0x000000001c167984 */ /* 0x000fe80000000000 */
[----:B------:R-:W0:Y:S01]  /*4590*/  LDS.U8 R27, [R27] ;  /* 0x000000001b1b7984 */ /* 0x000e220000000000 */
[----:B------:R-:W-:Y:S02]  /*45a0*/  LOP3.LUT R21, R21, 0xffff, R11, 0x78, !PT ;  /* 0x0000ffff15157812 */ /* 0x000fe400078e780b */
[----:B------:R-:W-:Y:S02]  /*45b0*/  PRMT R20, R20, 0x7604, R25 ;  /* 0x0000760414147816 */ /* 0x000fe40000000019 */
[----:B------:R-:W-:Y:S01]  /*45c0*/  LOP3.LUT R24, R23, 0xffff, R9, 0x78, !PT ;  /* 0x0000ffff17187812 */ /* 0x000fe200078e7809 */
[----:B------:R-:W-:-:S03]  /*45d0*/  IMAD.SHL.U32 R25, R21, 0x100, RZ ;  /* 0x0000010015197824 */ /* 0x000fc600078e00ff */
[----:B------:R-:W-:Y:S02]  /*45e0*/  LOP3.LUT R30, R24, 0xff, RZ, 0xc0, !PT ;  /* 0x000000ff181e7812 */ /* 0x000fe400078ec0ff */
[----:B------:R-:W-:-:S04]  /*45f0*/  LOP3.LUT R25, R25, 0xff00, RZ, 0xc0, !PT ;  /* 0x0000ff0019197812 */ /* 0x000fc800078ec0ff */
[----:B------:R-:W-:Y:S02]  /*4600*/  IADD3 R30, PT, PT, R30, UR4, R25 ;  /* 0x000000041e1e7c10 */ /* 0x000fe4000fffe019 */
[----:B------:R-:W-:-:S04]  /*4610*/  SHF.R.U32.HI R25, RZ, 0x8, R24 ;  /* 0x00000008ff197819 */ /* 0x000fc80000011618 */
[----:B------:R-:W-:Y:S01]  /*4620*/  LDS.U8 R30, [R30] ;  /* 0x000000001e1e7984 */ /* 0x000fe20000000000 */
[C---:B0-----:R-:W-:Y:S02]  /*4630*/  LOP3.LUT R22, R26.reuse, R27, R22, 0x96, !PT ;  /* 0x0000001b1a167212 */ /* 0x041fe400078e9616 */
[----:B------:R-:W-:Y:S02]  /*4640*/  LOP3.LUT R23, R26, 0xff, R27, 0x48, !PT ;  /* 0x000000ff1a177812 */ /* 0x000fe400078e481b */
[----:B------:R-:W-:Y:S02]  /*4650*/  LOP3.LUT R27, R25, 0xff, R24, 0x78, !PT ;  /* 0x000000ff191b7812 */ /* 0x000fe400078e7818 */
[----:B------:R-:W-:-:S04]  /*4660*/  SHF.R.U32.HI R24, RZ, 0x8, R21 ;  /* 0x00000008ff187819 */ /* 0x000fc80000011615 */
[----:B------:R-:W-:Y:S02]  /*4670*/  LOP3.LUT R24, R24, 0xff, R21, 0x78, !PT ;  /* 0x000000ff18187812 */ /* 0x000fe400078e7815 */
[----:B------:R-:W-:Y:S02]  /*4680*/  LOP3.LUT R26, R21, 0xff00, RZ, 0xc0, !PT ;  /* 0x0000ff00151a7812 */ /* 0x000fe400078ec0ff */
[----:B------:R-:W-:Y:S02]  /*4690*/  LEA R24, R24, UR4, 0x8 ;  /* 0x0000000418187c11 */ /* 0x000fe4000f8e40ff */
[----:B------:R-:W-:-:S03]  /*46a0*/  IADD3 R26, PT, PT, R25, UR4, R26 ;  /* 0x00000004191a7c10 */ /* 0x000fc6000fffe01a */
[----:B------:R-:W-:Y:S02]  /*46b0*/  IMAD.IADD R24, R24, 0x1, R27 ;  /* 0x0000000118187824 */ /* 0x000fe400078e021b */
[----:B------:R0:W-:Y:S04]  /*46c0*/  LDS.U8 R21, [R26] ;  /* 0x000000001a157984 */ /* 0x0001e80000000000 */
[----:B------:R-:W1:Y:S01]  /*46d0*/  LDS.U8 R24, [R24] ;  /* 0x0000000018187984 */ /* 0x000e620000000000 */
[----:B------:R-:W-:Y:S01]  /*46e0*/  PRMT R23, R22, 0x7604, R23 ;  /* 0x0000760416177816 */ /* 0x000fe20000000017 */
[----:B------:R-:W-:-:S03]  /*46f0*/  IMAD R18, R19, 0x10000, R18 ;  /* 0x0001000013127824 */ /* 0x000fc600078e0212 */
[----:B0-----:R-:W-:Y:S02]  /*4700*/  LOP3.LUT R26, R23, R20, RZ, 0x3c, !PT ;  /* 0x00000014171a7212 */ /* 0x001fe400078e3cff */
[C---:B-1----:R-:W-:Y:S02]  /*4710*/  LOP3.LUT R25, R21.reuse, R30, R24, 0x96, !PT ;  /* 0x0000001e15197212 */ /* 0x042fe400078e9618 */
[----:B------:R-:W-:-:S03]  /*4720*/  LOP3.LUT R27, R21, 0xff, R30, 0x48, !PT ;  /* 0x000000ff151b7812 */ /* 0x000fc600078e481e */
[----:B------:R-:W-:Y:S01]  /*4730*/  IMAD.SHL.U32 R25, R25, 0x100, RZ ;  /* 0x0000010019197824 */ /* 0x000fe200078e00ff */
[----:B------:R-:W-:-:S04]  /*4740*/  LOP3.LUT R21, R11, R10, RZ, 0x3c, !PT ;  /* 0x0000000a0b157212 */ /* 0x000fc800078e3cff */
[----:B------:R-:W-:Y:S01]  /*4750*/  LOP3.LUT R22, R20, R25, R27, 0x1e, !PT ;  /* 0x0000001914167212 */ /* 0x000fe200078e1e1b */
[----:B------:R-:W-:Y:S01]  /*4760*/  IMAD.SHL.U32 R25, R21, 0x100, RZ ;  /* 0x0000010015197824 */ /* 0x000fe200078e00ff */
[C-C-:B------:R-:W-:Y:S02]  /*4770*/  LOP3.LUT R20, R9.reuse, 0xffff, R8.reuse, 0x48, !PT ;  /* 0x0000ffff09147812 */ /* 0x140fe400078e4808 */
[----:B------:R-:W-:Y:S02]  /*4780*/  LOP3.LUT R19, R22, R23, RZ, 0x3c, !PT ;  /* 0x0000001716137212 */ /* 0x000fe400078e3cff */
[----:B------:R-:W-:Y:S02]  /*4790*/  LOP3.LUT R24, R9, 0xff, R8, 0x48, !PT ;  /* 0x000000ff09187812 */ /* 0x000fe400078e4808 */
[----:B------:R-:W-:Y:S01]  /*47a0*/  LOP3.LUT R25, R25, 0xff00, RZ, 0xc0, !PT ;  /* 0x0000ff0019197812 */ /* 0x000fe200078ec0ff */
[----:B------:R-:W-:Y:S01]  /*47b0*/  IMAD R19, R19, 0x10000, R26 ;  /* 0x0001000013137824 */ /* 0x000fe200078e021a */
[----:B------:R-:W-:-:S02]  /*47c0*/  SHF.R.U32.HI R23, RZ, 0x8, R20 ;  /* 0x00000008ff177819 */ /* 0x000fc40000011614 */
[C-C-:B------:R-:W-:Y:S02]  /*47d0*/  LOP3.LUT R26, R11.reuse, 0xff00, R10.reuse, 0x48, !PT ;  /* 0x0000ff000b1a7812 */ /* 0x140fe400078e480a */
[----:B------:R-:W-:Y:S02]  /*47e0*/  LOP3.LUT R22, R11, 0xffff, R10, 0x48, !PT ;  /* 0x0000ffff0b167812 */ /* 0x000fe400078e480a */
[----:B------:R-:W-:Y:S02]  /*47f0*/  IADD3 R25, PT, PT, R24, UR4, R25 ;  /* 0x0000000418197c10 */ /* 0x000fe4000fffe019 */
[C---:B------:R-:W-:Y:S02]  /*4800*/  LOP3.LUT R28, R23.reuse, R24, RZ, 0x3c, !PT ;  /* 0x00000018171c7212 */ /* 0x040fe400078e3cff */
[----:B------:R-:W-:Y:S02]  /*4810*/  IADD3 R26, PT, PT, R23, UR4, R26 ;  /* 0x00000004171a7c10 */ /* 0x000fe4000fffe01a */
[----:B------:R-:W-:Y:S01]  /*4820*/  LOP3.LUT R24, R11, 0xff, R10, 0x48, !PT ;  /* 0x000000ff0b187812 */ /* 0x000fe200078e480a */
[----:B------:R-:W-:Y:S01]  /*4830*/  LDS.U8 R25, [R25] ;  /* 0x0000000019197984 */ /* 0x000fe20000000000 */
[----:B------:R-:W-:-:S03]  /*4840*/  SHF.R.U32.HI R23, RZ, 0x8, R22 ;  /* 0x00000008ff177819 */ /* 0x000fc60000011616 */
[----:B------:R-:W0:Y:S01]  /*4850*/  LDS.U8 R26, [R26] ;  /* 0x000000001a1a7984 */ /* 0x000e220000000000 */
[----:B------:R-:W-:-:S04]  /*4860*/  LOP3.LUT R23, R23, R24, RZ, 0x3c, !PT ;  /* 0x0000001817177212 */ /* 0x000fc800078e3cff */
[----:B------:R-:W-:-:S05]  /*4870*/  LEA R23, R23, UR4, 0x8 ;  /* 0x0000000417177c11 */ /* 0x000fca000f8e40ff */
[----:B------:R-:W-:-:S06]  /*4880*/  IMAD.IADD R28, R23, 0x1, R28 ;  /* 0x00000001171c7824 */ /* 0x000fcc00078e021c */
[----:B------:R-:W1:Y:S01]  /*4890*/  LDS.U8 R28, [R28] ;  /* 0x000000001c1c7984 */ /* 0x000e620000000000 */
[----:B------:R-:W-:Y:S02]  /*48a0*/  SHF.R.U32.HI R29, RZ, 0x8, R21 ;  /* 0x00000008ff1d7819 */ /* 0x000fe40000011615 */
[----:B------:R-:W-:-:S04]  /*48b0*/  LOP3.LUT R23, R9, R8, RZ, 0x3c, !PT ;  /* 0x0000000809177212 */ /* 0x000fc800078e3cff */
[----:B------:R-:W-:Y:S02]  /*48c0*/  SHF.R.U32.HI R23, RZ, 0x10, R23 ;  /* 0x00000010ff177819 */ /* 0x000fe40000011617 */
[----:B------:R-:W-:Y:S02]  /*48d0*/  LOP3.LUT R29, R29, 0xff00, RZ, 0xc0, !PT ;  /* 0x0000ff001d1d7812 */ /* 0x000fe400078ec0ff */
[----:B------:R-:W-:Y:S02]  /*48e0*/  LOP3.LUT R30, R23, 0xff, RZ, 0xc0, !PT ;  /* 0x000000ff171e7812 */ /* 0x000fe400078ec0ff */
[C---:B0-----:R-:W-:Y:S02]  /*48f0*/  LOP3.LUT R27, R26.reuse, 0xff, R25, 0x48, !PT ;  /* 0x000000ff1a1b7812 */ /* 0x041fe400078e4819 */
[----:B-1----:R-:W-:Y:S02]  /*4900*/  LOP3.LUT R24, R26, R25, R28, 0x96, !PT ;  /* 0x000000191a187212 */ /* 0x002fe400078e961c */
[----:B------:R-:W-:-:S02]  /*4910*/  SHF.R.U32.HI R26, RZ, 0x18, R21 ;  /* 0x00000018ff1a7819 */ /* 0x000fc40000011615 */
[----:B------:R-:W-:Y:S02]  /*4920*/  LOP3.LUT R28, R9, R8, RZ, 0x3c, !PT ;  /* 0x00000008091c7212 */ /* 0x000fe400078e3cff */
[----:B------:R-:W-:Y:S02]  /*4930*/  SHF.R.U32.HI R21, RZ, 0x10, R21 ;  /* 0x00000010ff157819 */ /* 0x000fe40000011615 */
[----:B------:R-:W-:Y:S02]  /*4940*/  SHF.R.U32.HI R28, RZ, 0x18, R28 ;  /* 0x00000018ff1c7819 */ /* 0x000fe4000001161c */
[----:B------:R-:W-:Y:S02]  /*4950*/  LEA R25, R26, UR4, 0x8 ;  /* 0x000000041a197c11 */ /* 0x000fe4000f8e40ff */
[----:B------:R-:W-:Y:S02]  /*4960*/  PRMT R24, R24, 0x7604, R27 ;  /* 0x0000760418187816 */ /* 0x000fe4000000001b */
[----:B------:R-:W-:Y:S01]  /*4970*/  LOP3.LUT R27, R26, 0xff, R21, 0x78, !PT ;  /* 0x000000ff1a1b7812 */ /* 0x000fe200078e7815 */
[C---:B------:R-:W-:Y:S01]  /*4980*/  IMAD.IADD R26, R28.reuse, 0x1, R25 ;  /* 0x000000011c1a7824 */ /* 0x040fe200078e0219 */
[----:B------:R-:W-:-:S02]  /*4990*/  LOP3.LUT R28, R28, 0xff, R23, 0x78, !PT ;  /* 0x000000ff1c1c7812 */ /* 0x000fc400078e7817 */
[----:B------:R-:W-:Y:S02]  /*49a0*/  LEA R27, R27, UR4, 0x8 ;  /* 0x000000041b1b7c11 */ /* 0x000fe4000f8e40ff */
[----:B------:R-:W-:Y:S01]  /*49b0*/  IADD3 R29, PT, PT, R30, UR4, R29 ;  /* 0x000000041e1d7c10 */ /* 0x000fe2000fffe01d */
[----:B------:R-:W-:Y:S02]  /*49c0*/  LDS.U8 R26, [R26] ;  /* 0x000000001a1a7984 */ /* 0x000fe40000000000 */
[----:B------:R-:W-:-:S03]  /*49d0*/  IMAD.IADD R27, R27, 0x1, R28 ;  /* 0x000000011b1b7824 */ /* 0x000fc600078e021c */
[----:B------:R-:W0:Y:S04]  /*49e0*/  LDS.U8 R29, [R29] ;  /* 0x000000001d1d7984 */ /* 0x000e280000000000 */
[----:B------:R-:W1:Y:S01]  /*49f0*/  LDS.U8 R27, [R27] ;  /* 0x000000001b1b7984 */ /* 0x000e620000000000 */
[----:B------:R-:W-:Y:S02]  /*4a00*/  LOP3.LUT R30, R22, 0xff, R21, 0x48, !PT ;  /* 0x000000ff161e7812 */ /* 0x000fe400078e4815 */
[C---:B0-----:R-:W-:Y:S02]  /*4a10*/  LOP3.LUT R28, R26.reuse, 0xff, R29, 0x48, !PT ;  /* 0x000000ff1a1c7812 */ /* 0x041fe400078e481d */
[----:B-1----:R-:W-:-:S04]  /*4a20*/  LOP3.LUT R25, R26, R29, R27, 0x96, !PT ;  /* 0x0000001d1a197212 */ /* 0x002fc800078e961b */
[----:B------:R-:W-:Y:S02]  /*4a30*/  PRMT R25, R25, 0x7604, R28 ;  /* 0x0000760419197816 */ /* 0x000fe4000000001c */
[C---:B------:R-:W-:Y:S02]  /*4a40*/  LOP3.LUT R28, R22.reuse, R21, RZ, 0x3c, !PT ;  /* 0x00000015161c7212 */ /* 0x040fe400078e3cff */
[----:B------:R-:W-:Y:S02]  /*4a50*/  LOP3.LUT R22, R22, 0xff00, R21, 0x48, !PT ;  /* 0x0000ff0016167812 */ /* 0x000fe400078e4815 */
[----:B------:R-:W-:-:S04]  /*4a60*/  SHF.R.U32.HI R21, RZ, 0x8, R28 ;  /* 0x00000008ff157819 */ /* 0x000fc8000001161c */
[----:B------:R-:W-:Y:S02]  /*4a70*/  LOP3.LUT R30, R30, R21, RZ, 0x3c, !PT ;  /* 0x000000151e1e7212 */ /* 0x000fe400078e3cff */
[----:B------:R-:W-:Y:S01]  /*4a80*/  LOP3.LUT R21, R20, R23, RZ, 0x3c, !PT ;  /* 0x0000001714157212 */ /* 0x000fe200078e3cff */
[----:B------:R-:W-:Y:S01]  /*4a90*/  IMAD.SHL.U32 R28, R28, 0x100, RZ ;  /* 0x000001001c1c7824 */ /* 0x000fe200078e00ff */
[----:B------:R-:W-:Y:S02]  /*4aa0*/  LOP3.LUT R20, R20, 0xff, R23, 0x48, !PT ;  /* 0x000000ff14147812 */ /* 0x000fe400078e4817 */
[----:B------:R-:W-:Y:S02]  /*4ab0*/  SHF.R.U32.HI R21, RZ, 0x8, R21 ;  /* 0x00000008ff157819 */ /* 0x000fe40000011615 */
[----:B------:R-:W-:Y:S02]  /*4ac0*/  LEA R30, R30, UR4, 0x8 ;  /* 0x000000041e1e7c11 */ /* 0x000fe4000f8e40ff */
[----:B------:R-:W-:-:S02]  /*4ad0*/  IADD3 R22, PT, PT, R21, UR4, R22 ;  /* 0x0000000415167c10 */ /* 0x000fc4000fffe016 */
[----:B------:R-:W-:Y:S02]  /*4ae0*/  LOP3.LUT R21, R20, R21, RZ, 0x3c, !PT ;  /* 0x0000001514157212 */ /* 0x000fe400078e3cff */
[----:B------:R-:W-:-:S03]  /*4af0*/  LOP3.LUT R28, R28, 0xff00, RZ, 0xc0, !PT ;  /* 0x0000ff001c1c7812 */ /* 0x000fc600078ec0ff */
[----:B------:R-:W-:Y:S01]  /*4b00*/  IMAD.IADD R30, R30, 0x1, R21 ;  /* 0x000000011e1e7824 */ /* 0x000fe200078e0215 */
[----:B------:R-:W-:Y:S01]  /*4b10*/  IADD3 R28, PT, PT, R20, UR4, R28 ;  /* 0x00000004141c7c10 */ /* 0x000fe2000fffe01c */
[----:B------:R0:W-:Y:S04]  /*4b20*/  LDS.U8 R21, [R22] ;  /* 0x0000000016157984 */ /* 0x0001e80000000000 */
[----:B------:R-:W-:Y:S04]  /*4b30*/  LDS.U8 R30, [R30] ;  /* 0x000000001e1e7984 */ /* 0x000fe80000000000 */
[----:B------:R-:W1:Y:S01]  /*4b40*/  LDS.U8 R28, [R28] ;  /* 0x000000001c1c7984 */ /* 0x000e620000000000 */
[----:B0-----:R-:W-:-:S02]  /*4b50*/  LOP3.LUT R22, R8, 0xffff, R6, 0x48, !PT ;  /* 0x0000ffff08167812 */ /* 0x001fc400078e4806 */
[C---:B-1----:R-:W-:Y:S02]  /*4b60*/  LOP3.LUT R20, R21.reuse, R28, R30, 0x96, !PT ;  /* 0x0000001c15147212 */ /* 0x042fe400078e961e */
[----:B------:R-:W-:-:S03]  /*4b70*/  LOP3.LUT R23, R21, 0xff, R28, 0x48, !PT ;  /* 0x000000ff15177812 */ /* 0x000fc600078e481c */
[----:B------:R-:W-:-:S05]  /*4b80*/  IMAD.SHL.U32 R21, R20, 0x100, RZ ;  /* 0x0000010014157824 */ /* 0x000fca00078e00ff */
[----:B------:R-:W-:Y:S02]  /*4b90*/  LOP3.LUT R20, R24, R21, R23, 0x1e, !PT ;  /* 0x0000001518147212 */ /* 0x000fe400078e1e17 */
[----:B------:R-:W-:Y:S02]  /*4ba0*/  LOP3.LUT R21, R10, R12, RZ, 0x3c, !PT ;  /* 0x0000000c0a157212 */ /* 0x000fe400078e3cff */
[----:B------:R-:W-:Y:S02]  /*4bb0*/  LOP3.LUT R23, R25, R24, RZ, 0x3c, !PT ;  /* 0x0000001819177212 */ /* 0x000fe400078e3cff */
[----:B------:R-:W-:Y:S01]  /*4bc0*/  LOP3.LUT R20, R20, R25, RZ, 0x3c, !PT ;  /* 0x0000001914147212 */ /* 0x000fe200078e3cff */
[----:B------:R-:W-:Y:S01]  /*4bd0*/  IMAD.SHL.U32 R24, R21, 0x100, RZ ;  /* 0x0000010015187824 */ /* 0x000fe200078e00ff */
[----:B------:R-:W-:Y:S02]  /*4be0*/  LOP3.LUT R25, R8, 0xff, R6, 0x48, !PT ;  /* 0x000000ff08197812 */ /* 0x000fe400078e4806 */
[----:B------:R-:W-:Y:S01]  /*4bf0*/  LOP3.LUT R28, R10, 0xff00, R12, 0x48, !PT ;  /* 0x0000ff000a1c7812 */ /* 0x000fe200078e480c */
[----:B------:R-:W-:Y:S01]  /*4c00*/  IMAD R20, R20, 0x10000, R23 ;  /* 0x0001000014147824 */ /* 0x000fe200078e0217 */
[----:B------:R-:W-:-:S02]  /*4c10*/  SHF.R.U32.HI R23, RZ, 0x8, R22 ;  /* 0x00000008ff177819 */ /* 0x000fc40000011616 */
[----:B------:R-:W-:Y:S02]  /*4c20*/  LOP3.LUT R24, R24, 0xff00, RZ, 0xc0, !PT ;  /* 0x0000ff0018187812 */ /* 0x000fe400078ec0ff */
[C---:B------:R-:W-:Y:S02]  /*4c30*/  LOP3.LUT R27, R23.reuse, R25, RZ, 0x3c, !PT ;  /* 0x00000019171b7212 */ /* 0x040fe400078e3cff */
[----:B------:R-:W-:Y:S02]  /*4c40*/  IADD3 R28, PT, PT, R23, UR4, R28 ;  /* 0x00000004171c7c10 */ /* 0x000fe4000fffe01c */
[C---:B------:R-:W-:Y:S02]  /*4c50*/  LOP3.LUT R23, R10.reuse, 0xffff, R12, 0x48, !PT ;  /* 0x0000ffff0a177812 */ /* 0x040fe400078e480c */
[----:B------:R-:W-:Y:S02]  /*4c60*/  IADD3 R26, PT, PT, R25, UR4, R24 ;  /* 0x00000004191a7c10 */ /* 0x000fe4000fffe018 */
[----:B------:R-:W-:-:S02]  /*4c70*/  LOP3.LUT R25, R10, 0xff, R12, 0x48, !PT ;  /* 0x000000ff0a197812 */ /* 0x000fc400078e480c */
[----:B------:R-:W-:Y:S02]  /*4c80*/  SHF.R.U32.HI R24, RZ, 0x8, R23 ;  /* 0x00000008ff187819 */ /* 0x000fe40000011617 */
[----:B------:R-:W-:Y:S02]  /*4c90*/  LDS.U8 R26, [R26] ;  /* 0x000000001a1a7984 */ /* 0x000fe40000000000 */
[----:B------:R-:W-:Y:S02]  /*4ca0*/  LOP3.LUT R24, R24, R25, RZ, 0x3c, !PT ;  /* 0x0000001918187212 */ /* 0x000fe400078e3cff */
[----:B------:R0:W-:Y:S02]  /*4cb0*/  LDS.U8 R25, [R28] ;  /* 0x000000001c197984 */ /* 0x0001e40000000000 */
[----:B------:R-:W-:-:S05]  /*4cc0*/  LEA R24, R24, UR4, 0x8 ;  /* 0x0000000418187c11 */ /* 0x000fca000f8e40ff */
[----:B------:R-:W-:-:S06]  /*4cd0*/  IMAD.IADD R27, R24, 0x1, R27 ;  /* 0x00000001181b7824 */ /* 0x000fcc00078e021b */
[----:B------:R-:W1:Y:S01]  /*4ce0*/  LDS.U8 R27, [R27] ;  /* 0x000000001b1b7984 */ /* 0x000e620000000000 */
[----:B------:R-:W-:Y:S02]  /*4cf0*/  LOP3.LUT R31, R8, R6, RZ, 0x3c, !PT ;  /* 0x00000006081f7212 */ /* 0x000fe400078e3cff */
[----:B------:R-:W-:-:S04]  /*4d00*/  SHF.R.U32.HI R29, RZ, 0x8, R21 ;  /* 0x00000008ff1d7819 */ /* 0x000fc80000011615 */
[----:B------:R-:W-:Y:S02]  /*4d10*/  LOP3.LUT R29, R29, 0xff00, RZ, 0xc0, !PT ;  /* 0x0000ff001d1d7812 */ /* 0x000fe400078ec0ff */
[----:B0-----:R-:W-:Y:S02]  /*4d20*/  SHF.R.U32.HI R28, RZ, 0x18, R31 ;  /* 0x00000018ff1c7819 */ /* 0x001fe4000001161f */
[C---:B-1----:R-:W-:Y:S02]  /*4d30*/  LOP3.LUT R24, R25.reuse, R26, R27, 0x96, !PT ;  /* 0x0000001a19187212 */ /* 0x042fe400078e961b */
[----:B------:R-:W-:-:S04]  /*4d40*/  LOP3.LUT R25, R25, 0xff, R26, 0x48, !PT ;  /* 0x000000ff19197812 */ /* 0x000fc800078e481a */
[----:B------:R-:W-:Y:S02]  /*4d50*/  PRMT R24, R24, 0x7604, R25 ;  /* 0x0000760418187816 */ /* 0x000fe40000000019 */
[----:B------:R-:W-:-:S04]  /*4d60*/  SHF.R.U32.HI R25, RZ, 0x10, R31 ;  /* 0x00000010ff197819 */ /* 0x000fc8000001161f */
[----:B------:R-:W-:-:S04]  /*4d70*/  LOP3.LUT R30, R25, 0xff, RZ, 0xc0, !PT ;  /* 0x000000ff191e7812 */ /* 0x000fc800078ec0ff */
[----:B------:R-:W-:Y:S02]  /*4d80*/  IADD3 R30, PT, PT, R30, UR4, R29 ;  /* 0x000000041e1e7c10 */ /* 0x000fe4000fffe01d */
[--C-:B------:R-:W-:Y:S02]  /*4d90*/  SHF.R.U32.HI R29, RZ, 0x18, R21.reuse ;  /* 0x00000018ff1d7819 */ /* 0x100fe40000011615 */
[----:B------:R-:W-:Y:S02]  /*4da0*/  SHF.R.U32.HI R26, RZ, 0x10, R21 ;  /* 0x00000010ff1a7819 */ /* 0x000fe40000011615 */
[C---:B------:R-:W-:Y:S01]  /*4db0*/  LEA R21, R29.reuse, UR4, 0x8 ;  /* 0x000000041d157c11 */ /* 0x040fe2000f8e40ff */
[----:B------:R-:W-:Y:S01]  /*4dc0*/  LDS.U8 R30, [R30] ;  /* 0x000000001e1e7984 */ /* 0x000fe20000000000 */
[----:B------:R-:W-:-:S03]  /*4dd0*/  LOP3.LUT R29, R29, 0xff, R26, 0x78, !PT ;  /* 0x000000ff1d1d7812 */ /* 0x000fc600078e781a */
[C---:B------:R-:W-:Y:S01]  /*4de0*/  IMAD.IADD R27, R28.reuse, 0x1, R21 ;  /* 0x000000011c1b7824 */ /* 0x040fe200078e0215 */
[----:B------:R-:W-:Y:S02]  /*4df0*/  LOP3.LUT R28, R28, 0xff, R25, 0x78, !PT ;  /* 0x000000ff1c1c7812 */ /* 0x000fe400078e7819 */
[----:B------:R-:W-:-:S03]  /*4e00*/  LEA R29, R29, UR4, 0x8 ;  /* 0x000000041d1d7c11 */ /* 0x000fc6000f8e40ff */
[----:B------:R-:W0:Y:S02]  /*4e10*/  LDS.U8 R27, [R27] ;  /* 0x000000001b1b7984 */ /* 0x000e240000000000 */
[----:B------:R-:W-:-:S06]  /*4e20*/  IMAD.IADD R28, R29, 0x1, R28 ;  /* 0x000000011d1c7824 */ /* 0x000fcc00078e021c */
[----:B------:R-:W1:Y:S01]  /*4e30*/  LDS.U8 R28, [R28] ;  /* 0x000000001c1c7984 */ /* 0x000e620000000000 */
[----:B------:R-:W-:Y:S02]  /*4e40*/  LOP3.LUT R29, R23, R26, RZ, 0x3c, !PT ;  /* 0x0000001a171d7212 */ /* 0x000fe400078e3cff */
[C---:B0-----:R-:W-:Y:S02]  /*4e50*/  LOP3.LUT R32, R27.reuse, 0xff, R30, 0x48, !PT ;  /* 0x000000ff1b207812 */ /* 0x041fe400078e481e */
[----:B-1----:R-:W-:-:S04]  /*4e60*/  LOP3.LUT R21, R27, R30, R28, 0x96, !PT ;  /* 0x0000001e1b157212 */ /* 0x002fc800078e961c */
[----:B------:R-:W-:Y:S02]  /*4e70*/  PRMT R21, R21, 0x7604, R32 ;  /* 0x0000760415157816 */ /* 0x000fe40000000020 */
[C-C-:B------:R-:W-:Y:S02]  /*4e80*/  LOP3.LUT R32, R23.reuse, 0xff, R26.reuse, 0x48, !PT ;  /* 0x000000ff17207812 */ /* 0x140fe400078e481a */
        /* <DEDUP_REMOVED lines=10> */
[----:B------:R-:W-:Y:S02]  /*4f30*/  LOP3.LUT R29, R29, 0xff00, RZ, 0xc0, !PT ;  /* 0x0000ff001d1d7812 */ /* 0x000fe400078ec0ff */
[----:B------:R-:W-:Y:S01]  /*4f40*/  LDS.U8 R26, [R26] ;  /* 0x000000001a1a7984 */ /* 0x000fe20000000000 */
[----:B------:R-:W-:Y:S01]  /*4f50*/  IMAD.IADD R32, R32, 0x1, R23 ;  /* 0x0000000120207824 */ /* 0x000fe200078e0217 */
[----:B------:R-:W-:-:S05]  /*4f60*/  IADD3 R29, PT, PT, R22, UR4, R29 ;  /* 0x00000004161d7c10 */ /* 0x000fca000fffe01d */
[----:B------:R-:W-:Y:S04]  /*4f70*/  LDS.U8 R32, [R32] ;  /* 0x0000000020207984 */ /* 0x000fe80000000000 */
[----:B------:R-:W0:Y:S01]  /*4f80*/  LDS.U8 R29, [R29] ;  /* 0x000000001d1d7984 */ /* 0x000e220000000000 */
[----:B------:R-:W-:Y:S02]  /*4f90*/  LOP3.LUT R28, R21, R24, RZ, 0x3c, !PT ;  /* 0x00000018151c7212 */ /* 0x000fe400078e3cff */
[----:B------:R-:W-:Y:S02]  /*4fa0*/  LOP3.LUT R27, R11, 0xff00, R13, 0x48, !PT ;  /* 0x0000ff000b1b7812 */ /* 0x000fe400078e480d */
[C---:B0-----:R-:W-:Y:S02]  /*4fb0*/  LOP3.LUT R22, R26.reuse, R29, R32, 0x96, !PT ;  /* 0x0000001d1a167212 */ /* 0x041fe400078e9620 */
[----:B------:R-:W-:-:S03]  /*4fc0*/  LOP3.LUT R25, R26, 0xff, R29, 0x48, !PT ;  /* 0x000000ff1a197812 */ /* 0x000fc600078e481d */
[----:B------:R-:W-:-:S05]  /*4fd0*/  IMAD.SHL.U32 R23, R22, 0x100, RZ ;  /* 0x0000010016177824 */ /* 0x000fca00078e00ff */
[----:B------:R-:W-:Y:S02]  /*4fe0*/  LOP3.LUT R22, R24, R23, R25, 0x1e, !PT ;  /* 0x0000001718167212 */ /* 0x000fe400078e1e19 */
[----:B------:R-:W-:Y:S02]  /*4ff0*/  LOP3.LUT R23, R11, R13, RZ, 0x3c, !PT ;  /* 0x0000000d0b177212 */ /* 0x000fe400078e3cff */
[----:B------:R-:W-:-:S03]  /*5000*/  LOP3.LUT R21, R22, R21, RZ, 0x3c, !PT ;  /* 0x0000001516157212 */ /* 0x000fc600078e3cff */
[----:B------:R-:W-:Y:S01]  /*5010*/  IMAD.SHL.U32 R22, R23, 0x100, RZ ;  /* 0x0000010017167824 */ /* 0x000fe200078e00ff */
[C-C-:B------:R-:W-:Y:S02]  /*5020*/  LOP3.LUT R24, R9.reuse, 0xffff, R7.reuse, 0x48, !PT ;  /* 0x0000ffff09187812 */ /* 0x140fe400078e4807 */
[----:B------:R-:W-:Y:S02]  /*5030*/  LOP3.LUT R26, R9, 0xff, R7, 0x48, !PT ;  /* 0x000000ff091a7812 */ /* 0x000fe400078e4807 */
[----:B------:R-:W-:Y:S01]  /*5040*/  LOP3.LUT R25, R22, 0xff00, RZ, 0xc0, !PT ;  /* 0x0000ff0016197812 */ /* 0x000fe200078ec0ff */
[----:B------:R-:W-:Y:S01]  /*5050*/  IMAD R21, R21, 0x10000, R28 ;  /* 0x0001000015157824 */ /* 0x000fe200078e021c */
[----:B------:R-:W-:Y:S02]  /*5060*/  SHF.R.U32.HI R22, RZ, 0x8, R24 ;  /* 0x00000008ff167819 */ /* 0x000fe40000011618 */
[----:B------:R-:W-:Y:S02]  /*5070*/  IADD3 R28, PT, PT, R26, UR4, R25 ;  /* 0x000000041a1c7c10 */ /* 0x000fe4000fffe019 */
[----:B------:R-:W-:-:S02]  /*5080*/  LOP3.LUT R25, R11, 0xffff, R13, 0x48, !PT ;  /* 0x0000ffff0b197812 */ /* 0x000fc400078e480d */
[C---:B------:R-:W-:Y:S02]  /*5090*/  LOP3.LUT R29, R22.reuse, R26, RZ, 0x3c, !PT ;  /* 0x0000001a161d7212 */ /* 0x040fe400078e3cff */
[----:B------:R-:W-:Y:S01]  /*50a0*/  IADD3 R26, PT, PT, R22, UR4, R27 ;  /* 0x00000004161a7c10 */ /* 0x000fe2000fffe01b */
[----:B------:R-:W-:Y:S01]  /*50b0*/  LDS.U8 R28, [R28] ;  /* 0x000000001c1c7984 */ /* 0x000fe20000000000 */
[----:B------:R-:W-:Y:S02]  /*50c0*/  LOP3.LUT R27, R11, 0xff, R13, 0x48, !PT ;  /* 0x000000ff0b1b7812 */ /* 0x000fe400078e480d */
[----:B------:R-:W-:-:S04]  /*50d0*/  SHF.R.U32.HI R22, RZ, 0x8, R25 ;  /* 0x00000008ff167819 */ /* 0x000fc80000011619 */
        /* <DEDUP_REMOVED lines=15> */
[----:B------:R-:W-:Y:S02]  /*51d0*/  SHF.R.U32.HI R31, RZ, 0x18, R23 ;  /* 0x00000018ff1f7819 */ /* 0x000fe40000011617 */
[----:B------:R-:W-:Y:S02]  /*51e0*/  SHF.R.U32.HI R32, RZ, 0x18, R32 ;  /* 0x00000018ff207819 */ /* 0x000fe40000011620 */
[C---:B------:R-:W-:Y:S01]  /*51f0*/  LEA R23, R31.reuse, UR4, 0x8 ;  /* 0x000000041f177c11 */ /* 0x040fe2000f8e40ff */
[----:B------:R-:W-:Y:S01]  /*5200*/  LDS.U8 R30, [R30] ;  /* 0x000000001e1e7984 */ /* 0x000fe20000000000 */
[----:B------:R-:W-:-:S03]  /*5210*/  LOP3.LUT R29, R31, 0xff, R26, 0x78, !PT ;  /* 0x000000ff1f1d7812 */ /* 0x000fc600078e781a */
[----:B------:R-:W-:Y:S01]  /*5220*/  IMAD.IADD R28, R23, 0x1, R32 ;  /* 0x00000001171c7824 */ /* 0x000fe200078e0220 */
[----:B------:R-:W-:Y:S02]  /*5230*/  LOP3.LUT R32, R32, 0xff, R27, 0x78, !PT ;  /* 0x000000ff20207812 */ /* 0x000fe400078e781b */
[----:B------:R-:W-:Y:S02]  /*5240*/  LEA R29, R29, UR4, 0x8 ;  /* 0x000000041d1d7c11 */ /* 0x000fe4000f8e40ff */
[----:B------:R-:W0:Y:S03]  /*5250*/  LDS.U8 R23, [R28] ;  /* 0x000000001c177984 */ /* 0x000e260000000000 */
[----:B------:R-:W-:-:S06]  /*5260*/  IMAD.IADD R29, R29, 0x1, R32 ;  /* 0x000000011d1d7824 */ /* 0x000fcc00078e0220 */
[----:B------:R-:W1:Y:S01]  /*5270*/  LDS.U8 R29, [R29] ;  /* 0x000000001d1d7984 */ /* 0x000e620000000000 */
[----:B------:R-:W-:Y:S02]  /*5280*/  LOP3.LUT R33, R25, 0xff00, R26, 0x48, !PT ;  /* 0x0000ff0019217812 */ /* 0x000fe400078e481a */
[----:B------:R-:W-:Y:S02]  /*5290*/  LOP3.LUT R11, R11, R13, RZ, 0x3c, !PT ;  /* 0x0000000d0b0b7212 */ /* 0x000fe400078e3cff */
[----:B------:R-:W-:Y:S02]  /*52a0*/  LOP3.LUT R9, R9, R7, RZ, 0x3c, !PT ;  /* 0x0000000709097212 */ /* 0x000fe400078e3cff */
[----:B------:R-:W-:Y:S02]  /*52b0*/  LOP3.LUT R10, R11, R10, R12, 0x96, !PT ;  /* 0x0000000a0b0a7212 */ /* 0x000fe400078e960c */
[----:B------:R-:W-:Y:S02]  /*52c0*/  LOP3.LUT R6, R9, R8, R6, 0x96, !PT ;  /* 0x0000000809067212 */ /* 0x000fe400078e9606 */
[----:B0-----:R-:W-:-:S02]  /*52d0*/  LOP3.LUT R32, R23, 0xff, R30, 0x48, !PT ;  /* 0x000000ff17207812 */ /* 0x001fc400078e481e */
[----:B-1----:R-:W-:-:S04]  /*52e0*/  LOP3.LUT R31, R23, R30, R29, 0x96, !PT ;  /* 0x0000001e171f7212 */ /* 0x002fc800078e961d */
[----:B------:R-:W-:Y:S02]  /*52f0*/  PRMT R23, R31, 0x7604, R32 ;  /* 0x000076041f177816 */ /* 0x000fe40000000020 */
[C---:B------:R-:W-:Y:S02]  /*5300*/  LOP3.LUT R31, R25.reuse, R26, RZ, 0x3c, !PT ;  /* 0x0000001a191f7212 */ /* 0x040fe400078e3cff */
        /* <DEDUP_REMOVED lines=8> */
[----:B------:R-:W-:-:S02]  /*5390*/  LOP3.LUT R7, R10, 0xffff, RZ, 0xc0, !PT ;  /* 0x0000ffff0a077812 */ /* 0x000fc400078ec0ff */
[C---:B------:R-:W-:Y:S02]  /*53a0*/  IADD3 R25, PT, PT, R27.reuse, UR4, R25 ;  /* 0x000000041b197c10 */ /* 0x040fe4000fffe019 */
[----:B------:R-:W-:Y:S02]  /*53b0*/  LOP3.LUT R27, R27, R26, RZ, 0x3c, !PT ;  /* 0x0000001a1b1b7212 */ /* 0x000fe400078e3cff */
[----:B------:R-:W-:Y:S01]  /*53c0*/  LEA R32, R32, UR4, 0x8 ;  /* 0x0000000420207c11 */ /* 0x000fe2000f8e40ff */
[----:B------:R-:W-:Y:S01]  /*53d0*/  IMAD.SHL.U32 R12, R10, 0x100, RZ ;  /* 0x000001000a0c7824 */ /* 0x000fe200078e00ff */
[----:B------:R-:W-:Y:S01]  /*53e0*/  SHF.R.U32.HI R13, RZ, 0x8, R7 ;  /* 0x00000008ff0d7819 */ /* 0x000fe20000011607 */
[----:B------:R-:W-:Y:S01]  /*53f0*/  LDS.U8 R8, [R25] ;  /* 0x0000000019087984 */ /* 0x000fe20000000000 */
[----:B------:R-:W-:Y:S01]  /*5400*/  LOP3.LUT R11, R6, 0xffff, RZ, 0xc0, !PT ;  /* 0x0000ffff060b7812 */ /* 0x000fe200078ec0ff */
[----:B------:R-:W-:Y:S01]  /*5410*/  IMAD.IADD R27, R32, 0x1, R27 ;  /* 0x00000001201b7824 */ /* 0x000fe200078e021b */
[----:B------:R-:W-:-:S02]  /*5420*/  IADD3 R24, PT, PT, R26, UR4, R33 ;  /* 0x000000041a187c10 */ /* 0x000fc4000fffe021 */
[----:B------:R-:W-:Y:S02]  /*5430*/  LOP3.LUT R28, R13, 0xff, R10, 0x78, !PT ;  /* 0x000000ff0d1c7812 */ /* 0x000fe400078e780a */
[----:B------:R-:W-:Y:S01]  /*5440*/  SHF.R.U32.HI R11, RZ, 0x8, R11 ;  /* 0x00000008ff0b7819 */ /* 0x000fe2000001160b */
[----:B------:R0:W-:Y:S01]  /*5450*/  LDS.U8 R7, [R24] ;  /* 0x0000000018077984 */ /* 0x0001e20000000000 */
[----:B------:R-:W-:Y:S02]  /*5460*/  LEA R28, R28, UR4, 0x8 ;  /* 0x000000041c1c7c11 */ /* 0x000fe4000f8e40ff */
[----:B------:R-:W-:Y:S01]  /*5470*/  LOP3.LUT R29, R11, 0xff, R6, 0x78, !PT ;  /* 0x000000ff0b1d7812 */ /* 0x000fe200078e7806 */
[----:B------:R1:W2:Y:S01]  /*5480*/  LDS.U8 R9, [R27] ;  /* 0x000000001b097984 */ /* 0x0002a20000000000 */
[----:B------:R-:W-:Y:S02]  /*5490*/  LOP3.LUT R26, R10, 0xff00, RZ, 0xc0, !PT ;  /* 0x0000ff000a1a7812 */ /* 0x000fe400078ec0ff */
[----:B------:R-:W-:-:S02]  /*54a0*/  LOP3.LUT R13, R6, 0xff, RZ, 0xc0, !PT ;  /* 0x000000ff060d7812 */ /* 0x000fc400078ec0ff */
[----:B------:R-:W-:Y:S01]  /*54b0*/  LOP3.LUT R12, R12, 0xff00, RZ, 0xc0, !PT ;  /* 0x0000ff000c0c7812 */ /* 0x000fe200078ec0ff */
[----:B------:R-:W-:Y:S01]  /*54c0*/  IMAD.IADD R28, R28, 0x1, R29 ;  /* 0x000000011c1c7824 */ /* 0x000fe200078e021d */
[----:B------:R-:W-:Y:S02]  /*54d0*/  IADD3 R11, PT, PT, R11, UR4, R26 ;  /* 0x000000040b0b7c10 */ /* 0x000fe4000fffe01a */
[----:B------:R-:W-:-:S03]  /*54e0*/  IADD3 R12, PT, PT, R13, UR4, R12 ;  /* 0x000000040d0c7c10 */ /* 0x000fc6000fffe00c */
[----:B------:R-:W-:Y:S04]  /*54f0*/  LDS.U8 R28, [R28] ;  /* 0x000000001c1c7984 */ /* 0x000fe80000000000 */
[----:B------:R-:W-:Y:S04]  /*5500*/  LDS.U8 R11, [R11] ;  /* 0x000000000b0b7984 */ /* 0x000fe80000000000 */
[----:B------:R-:W3:Y:S01]  /*5510*/  LDS.U8 R12, [R12] ;  /* 0x000000000c0c7984 */ /* 0x000ee20000000000 */
[--C-:B0-----:R-:W-:Y:S02]  /*5520*/  SHF.R.U32.HI R24, RZ, 0x18, R10.reuse ;  /* 0x00000018ff187819 */ /* 0x101fe4000001160a */
[----:B------:R-:W-:-:S02]  /*5530*/  SHF.R.U32.HI R25, RZ, 0x10, R10 ;  /* 0x00000010ff197819 */ /* 0x000fc4000001160a */
[C---:B------:R-:W-:Y:S02]  /*5540*/  LEA R13, R24.reuse, UR4, 0x8 ;  /* 0x00000004180d7c11 */ /* 0x040fe4000f8e40ff */
[----:B------:R-:W-:Y:S02]  /*5550*/  LOP3.LUT R26, R24, 0xff, R25, 0x78, !PT ;  /* 0x000000ff181a7812 */ /* 0x000fe400078e7819 */
[--C-:B------:R-:W-:Y:S02]  /*5560*/  SHF.R.U32.HI R24, RZ, 0x18, R6.reuse ;  /* 0x00000018ff187819 */ /* 0x100fe40000011606 */
[----:B-1----:R-:W-:Y:S02]  /*5570*/  SHF.R.U32.HI R27, RZ, 0x10, R6 ;  /* 0x00000010ff1b7819 */ /* 0x002fe40000011606 */
[C---:B--2---:R-:W-:Y:S02]  /*5580*/  LOP3.LUT R9, R7.reuse, R8, R9, 0x96, !PT ;  /* 0x0000000807097212 */ /* 0x044fe400078e9609 */
[----:B------:R-:W-:Y:S01]  /*5590*/  LOP3.LUT R7, R7, 0xff, R8, 0x48, !PT ;  /* 0x000000ff07077812 */ /* 0x000fe200078e4808 */
[C---:B------:R-:W-:Y:S01]  /*55a0*/  IMAD.IADD R8, R24.reuse, 0x1, R13 ;  /* 0x0000000118087824 */ /* 0x040fe200078e020d */
[----:B------:R-:W-:-:S02]  /*55b0*/  LOP3.LUT R24, R24, 0xff, R27, 0x78, !PT ;  /* 0x000000ff18187812 */ /* 0x000fc400078e781b */
[----:B------:R-:W-:-:S05]  /*55c0*/  LEA R13, R26, UR4, 0x8 ;  /* 0x000000041a0d7c11 */ /* 0x000fca000f8e40ff */
[----:B------:R-:W-:Y:S01]  /*55d0*/  IMAD.IADD R13, R13, 0x1, R24 ;  /* 0x000000010d0d7824 */ /* 0x000fe200078e0218 */
[--C-:B------:R-:W-:Y:S02]  /*55e0*/  LOP3.LUT R24, R25, 0xffff, R10.reuse, 0x78, !PT ;  /* 0x0000ffff19187812 */ /* 0x100fe400078e780a */
[----:B------:R-:W-:-:S03]  /*55f0*/  SHF.R.U32.HI R25, RZ, 0x8, R10 ;  /* 0x00000008ff197819 */ /* 0x000fc6000001160a */
[----:B------:R-:W-:Y:S01]  /*5600*/  IMAD.SHL.U32 R26, R24, 0x100, RZ ;  /* 0x00000100181a7824 */ /* 0x000fe200078e00ff */
[----:B------:R-:W-:Y:S01]  /*5610*/  LDS.U8 R13, [R13] ;  /* 0x000000000d0d7984 */ /* 0x000fe20000000000 */
[C---:B---3--:R-:W-:Y:S02]  /*5620*/  LOP3.LUT R10, R11.reuse, R12, R28, 0x96, !PT ;  /* 0x0000000c0b0a7212 */ /* 0x048fe400078e961c */
[----:B------:R-:W-:Y:S02]  /*5630*/  LOP3.LUT R11, R11, 0xff, R12, 0x48, !PT ;  /* 0x000000ff0b0b7812 */ /* 0x000fe400078e480c */
[----:B------:R-:W-:Y:S02]  /*5640*/  LOP3.LUT R12, R27, 0xffff, R6, 0x78, !PT ;  /* 0x0000ffff1b0c7812 */ /* 0x000fe400078e7806 */
[----:B------:R-:W-:Y:S02]  /*5650*/  LOP3.LUT R25, R25, 0xff00, RZ, 0xc0, !PT ;  /* 0x0000ff0019197812 */ /* 0x000fe400078ec0ff */
[----:B------:R-:W-:-:S02]  /*5660*/  LOP3.LUT R6, R27, 0xff, RZ, 0xc0, !PT ;  /* 0x000000ff1b067812 */ /* 0x000fc400078ec0ff */
[----:B------:R-:W-:Y:S02]  /*5670*/  LOP3.LUT R26, R26, 0xff00, RZ, 0xc0, !PT ;  /* 0x0000ff001a1a7812 */ /* 0x000fe400078ec0ff */
[----:B------:R-:W-:Y:S02]  /*5680*/  IADD3 R6, PT, PT, R6, UR4, R25 ;  /* 0x0000000406067c10 */ /* 0x000fe4000fffe019 */
[----:B------:R-:W-:Y:S02]  /*5690*/  LOP3.LUT R25, R12, 0xff, RZ, 0xc0, !PT ;  /* 0x000000ff0c197812 */ /* 0x000fe400078ec0ff */
[----:B------:R-:W-:Y:S02]  /*56a0*/  LOP3.LUT R28, R24, 0xff00, RZ, 0xc0, !PT ;  /* 0x0000ff00181c7812 */ /* 0x000fe400078ec0ff */
[----:B------:R-:W-:Y:S01]  /*56b0*/  IADD3 R26, PT, PT, R25, UR4, R26 ;  /* 0x00000004191a7c10 */ /* 0x000fe2000fffe01a */
[----:B------:R-:W-:Y:S01]  /*56c0*/  LDS.U8 R6, [R6] ;  /* 0x0000000006067984 */ /* 0x000fe20000000000 */
[----:B------:R-:W-:-:S04]  /*56d0*/  SHF.R.U32.HI R25, RZ, 0x8, R12 ;  /* 0x00000008ff197819 */ /* 0x000fc8000001160c */
[C---:B------:R-:W-:Y:S01]  /*56e0*/  LOP3.LUT R12, R25.reuse, 0xff, R12, 0x78, !PT ;  /* 0x000000ff190c7812 */ /* 0x040fe200078e780c */
[----:B------:R-:W-:Y:S01]  /*56f0*/  LDS.U8 R26, [R26] ;  /* 0x000000001a1a7984 */ /* 0x000fe20000000000 */
[----:B------:R-:W-:Y:S02]  /*5700*/  IADD3 R28, PT, PT, R25, UR4, R28 ;  /* 0x00000004191c7c10 */ /* 0x000fe4000fffe01c */
[----:B------:R-:W-:-:S03]  /*5710*/  SHF.R.U32.HI R25, RZ, 0x8, R24 ;  /* 0x00000008ff197819 */ /* 0x000fc60000011618 */
[----:B------:R-:W-:Y:S01]  /*5720*/  LDS.U8 R27, [R28] ;  /* 0x000000001c1b7984 */ /* 0x000fe20000000000 */
[----:B------:R-:W-:-:S04]  /*5730*/  LOP3.LUT R25, R25, 0xff, R24, 0x78, !PT ;  /* 0x000000ff19197812 */ /* 0x000fc800078e7818 */
[----:B------:R-:W-:-:S05]  /*5740*/  LEA R25, R25, UR4, 0x8 ;  /* 0x0000000419197c11 */ /* 0x000fca000f8e40ff */
[----:B------:R-:W-:Y:S02]  /*5750*/  IMAD.IADD R24, R25, 0x1, R12 ;  /* 0x0000000119187824 */ /* 0x000fe400078e020c */
[----:B------:R-:W-:Y:S04]  /*5760*/  LDS.U8 R25, [R8] ;  /* 0x0000000008197984 */ /* 0x000fe80000000000 */
[----:B------:R-:W0:Y:S01]  /*5770*/  LDS.U8 R24, [R24] ;  /* 0x0000000018187984 */ /* 0x000e220000000000 */
[----:B------:R-:W-:Y:S01]  /*5780*/  PRMT R10, R10, 0x7604, R11 ;  /* 0x000076040a0a7816 */ /* 0x000fe2000000000b */
[----:B------:R-:W-:Y:S01]  /*5790*/  IMAD.SHL.U32 R9, R9, 0x100, RZ ;  /* 0x0000010009097824 */ /* 0x000fe200078e00ff */
[----:B------:R-:W-:Y:S02]  /*57a0*/  LOP3.LUT R20, R19, R18, R20, 0x96, !PT ;  /* 0x0000001213147212 */ /* 0x000fe400078e9614 */
[----:B------:R-:W-:-:S02]  /*57b0*/  LOP3.LUT R2, R2, R16, R15, 0x96, !PT ;  /* 0x0000001002027212 */ /* 0x000fc400078e960f */
[----:B0-----:R-:W-:Y:S02]  /*57c0*/  LOP3.LUT R11, R27, R26, R24, 0x96, !PT ;  /* 0x0000001a1b0b7212 */ /* 0x001fe400078e9618 */
[C---:B------:R-:W-:Y:S02]  /*57d0*/  LOP3.LUT R12, R25.reuse, 0xff, R6, 0x48, !PT ;  /* 0x000000ff190c7812 */ /* 0x040fe400078e4806 */
[----:B------:R-:W-:Y:S01]  /*57e0*/  LOP3.LUT R25, R25, R6, R13, 0x96, !PT ;  /* 0x0000000619197212 */ /* 0x000fe200078e960d */
[----:B------:R-:W-:Y:S01]  /*57f0*/  IMAD.SHL.U32 R11, R11, 0x100, RZ ;  /* 0x000001000b0b7824 */ /* 0x000fe200078e00ff */
[----:B------:R-:W-:Y:S02]  /*5800*/  LOP3.LUT R27, R27, 0xff, R26, 0x48, !PT ;  /* 0x000000ff1b1b7812 */ /* 0x000fe400078e481a */
[----:B------:R-:W-:Y:S02]  /*5810*/  LOP3.LUT R6, R22, R9, R7, 0x1e, !PT ;  /* 0x0000000916067212 */ /* 0x000fe400078e1e07 */
[----:B------:R-:W-:-:S02]  /*5820*/  PRMT R25, R25, 0x7604, R12 ;  /* 0x0000760419197816 */ /* 0x000fc4000000000c */
[----:B------:R-:W-:Y:S02]  /*5830*/  LOP3.LUT R8, R10, R11, R27, 0x1e, !PT ;  /* 0x0000000b0a087212 */ /* 0x000fe400078e1e1b */
[----:B------:R-:W-:Y:S02]  /*5840*/  LOP3.LUT R7, R23, R22, RZ, 0x3c, !PT ;  /* 0x0000001617077212 */ /* 0x000fe400078e3cff */
[----:B------:R-:W-:Y:S02]  /*5850*/  LOP3.LUT R6, R6, R23, RZ, 0x3c, !PT ;  /* 0x0000001706067212 */ /* 0x000fe400078e3cff */
[----:B------:R-:W-:Y:S02]  /*5860*/  LOP3.LUT R9, R25, R10, RZ, 0x3c, !PT ;  /* 0x0000000a19097212 */ /* 0x000fe400078e3cff */
[----:B------:R-:W-:Y:S01]  /*5870*/  LOP3.LUT R8, R8, R25, RZ, 0x3c, !PT ;  /* 0x0000001908087212 */ /* 0x000fe200078e3cff */
[----:B------:R-:W-:-:S04]  /*5880*/  IMAD R6, R6, 0x10000, R7 ;  /* 0x0001000006067824 */ /* 0x000fc800078e0207 */
[----:B------:R-:W-:Y:S01]  /*5890*/  IMAD R8, R8, 0x10000, R9 ;  /* 0x0001000008087824 */ /* 0x000fe200078e0209 */
[----:B------:R-:W-:Y:S02]  /*58a0*/  LOP3.LUT R7, R4, R6, R21, 0x96, !PT ;  /* 0x0000000604077212 */ /* 0x000fe400078e9615 */
[----:B------:R-:W-:Y:S02]  /*58b0*/  LOP3.LUT R4, R16, R15, R17, 0x96, !PT ;  /* 0x0000000f10047212 */ /* 0x000fe400078e9611 */
[----:B------:R-:W-:Y:S02]  /*58c0*/  LOP3.LUT R8, R6, R21, R8, 0x96, !PT ;  /* 0x0000001506087212 */ /* 0x000fe400078e9608 */
[----:B------:R-:W-:Y:S02]  /*58d0*/  LOP3.LUT R15, R7, R16, R15, 0x96, !PT ;  /* 0x00000010070f7212 */ /* 0x000fe400078e960f */
[----:B------:R-:W-:Y:S02]  /*58e0*/  LOP3.LUT R5, R4, R5, R8, 0x96, !PT ;  /* 0x0000000504057212 */ /* 0x000fe400078e9608 */
[----:B------:R-:W-:-:S02]  /*58f0*/  LOP3.LUT R3, R20, R4, R3, 0x96, !PT ;  /* 0x0000000414037212 */ /* 0x000fc400078e9603 */
[-CC-:B------:R-:W-:Y:S02]  /*5900*/  LOP3.LUT R2, R2, R19.reuse, R18.reuse, 0x96, !PT ;  /* 0x0000001302027212 */ /* 0x180fe400078e9612 */
[----:B------:R-:W-:Y:S02]  /*5910*/  LOP3.LUT R4, R15, R19, R18, 0x96, !PT ;  /* 0x000000130f047212 */ /* 0x000fe400078e9612 */
[----:B------:R-:W-:-:S07]  /*5920*/  LOP3.LUT R5, R5, R20, RZ, 0x3c, !PT ;  /* 0x0000001405057212 */ /* 0x000fce00078e3cff */
.L_x_40:
[----:B------:R-:W-:Y:S05]  /*5930*/  BSYNC.RECONVERGENT B0 ;  /* 0x0000000000007941 */ /* 0x000fea0003800200 */
.L_x_39:
[----:B------:R-:W-:Y:S04]  /*5940*/  BSSY.RECONVERGENT B0, `(.L_x_41) ;  /* 0x000026a000007945 */ /* 0x000fe80003800200 */
[----:B------:R-:W-:Y:S05]  /*5950*/  @P0 BRA `(.L_x_42) ;  /* 0x0000002400a00947 */ /* 0x000fea0003800000 */
        /* <DEDUP_REMOVED lines=616> */
.L_x_42:
[----:B------:R-:W-:Y:S05]  /*7fe0*/  BSYNC.RECONVERGENT B0 ;  /* 0x0000000000007941 */ /* 0x000fea0003800200 */
.L_x_41:
        /* <DEDUP_REMOVED lines=618> */
.L_x_44:
[----:B------:R-:W-:Y:S05]  /*a690*/  BSYNC.RECONVERGENT B0 ;  /* 0x0000000000007941 */ /* 0x000fea0003800200 */
.L_x_43:
        /* <DEDUP_REMOVED lines=618> */
.L_x_46:
[----:B------:R-:W-:Y:S05]  /*cd40*/  BSYNC.RECONVERGENT B0 ;  /* 0x0000000000007941 */ /* 0x000fea0003800200 */
.L_x_45:
        /* <DEDUP_REMOVED lines=626> */
.L_x_48:
[----:B------:R-:W-:Y:S05]  /*f470*/  BSYNC.RECONVERGENT B0 ;  /* 0x0000000000007941 */ /* 0x000fea0003800200 */
.L_x_47:
        /* <DEDUP_REMOVED lines=618> */
.L_x_50:
[----:B------:R-:W-:Y:S05]  /*11b20*/  BSYNC.RECONVERGENT B0 ;  /* 0x0000000000007941 */ /* 0x000fea0003800200 */
.L_x_49:
        /* <DEDUP_REMOVED lines=618> */
.L_x_52:
[----:B------:R-:W-:Y:S05]  /*141d0*/  BSYNC.RECONVERGENT B0 ;  /* 0x0000000000007941 */ /* 0x000fea0003800200 */
.L_x_51:
        /* <DEDUP_REMOVED lines=618> */
.L_x_54:
[----:B------:R-:W-:Y:S05]  /*16880*/  BSYNC.RECONVERGENT B0 ;  /* 0x0000000000007941 */ /* 0x000fea0003800200 */
.L_x_53:
        /* <DEDUP_REMOVED lines=626> */
.L_x_56:
[----:B------:R-:W-:Y:S05]  /*18fb0*/  BSYNC.RECONVERGENT B0 ;  /* 0x0000000000007941 */ /* 0x000fea0003800200 */
.L_x_55:
        /* <DEDUP_REMOVED lines=618> */
.L_x_58:
[----:B------:R-:W-:Y:S05]  /*1b660*/  BSYNC.RECONVERGENT B0 ;  /* 0x0000000000007941 */ /* 0x000fea0003800200 */
.L_x_57:
        /* <DEDUP_REMOVED lines=618> */
.L_x_60:
[----:B------:R-:W-:Y:S05]  /*1dd10*/  BSYNC.RECONVERGENT B0 ;  /* 0x0000000000007941 */ /* 0x000fea0003800200 */
.L_x_59:
        /* <DEDUP_REMOVED lines=618> */
.L_x_62:
[----:B------:R-:W-:Y:S05]  /*203c0*/  BSYNC.RECONVERGENT B0 ;  /* 0x0000000000007941 */ /* 0x000fea0003800200 */
.L_x_61:
        /* <DEDUP_REMOVED lines=618> */
.L_x_64:
[----:B------:R-:W-:Y:S05]  /*22a70*/  BSYNC.RECONVERGENT B0 ;  /* 0x0000000000007941 */ /* 0x000fea0003800200 */
.L_x_63:
        /* <DEDUP_REMOVED lines=618> */
.L_x_66:
[----:B------:R-:W-:Y:S05]  /*25120*/  BSYNC.RECONVERGENT B0 ;  /* 0x0000000000007941 */ /* 0x000fea0003800200 */
.L_x_65:
        /* <DEDUP_REMOVED lines=10> */
[C-C-:B--2---:R-:W-:Y:S02]  /*251d0*/  LOP3.LUT R0, R7.reuse, 0xffff, R6.reuse, 0x48, !PT ;  /* 0x0000ffff07007812 */ /* 0x144fe400078e4806 */
[----:B------:R-:W-:-:S02]  /*251e0*/  LOP3.LUT R16, R7, 0xff, R6, 0x48, !PT ;  /* 0x000000ff07107812 */ /* 0x000fc400078e4806 */
[----:B------:R-:W-:Y:S02]  /*251f0*/  SHF.R.U32.HI R15, RZ, 0x8, R0 ;  /* 0x00000008ff0f7819 */ /* 0x000fe40000011600 */
[----:B------:R-:W-:Y:S02]  /*25200*/  LOP3.LUT R17, R7, R6, RZ, 0x3c, !PT ;  /* 0x0000000607117212 */ /* 0x000fe400078e3cff */
[----:B------:R-:W-:Y:S02]  /*25210*/  LOP3.LUT R26, R15, R16, RZ, 0x3c, !PT ;  /* 0x000000100f1a7212 */ /* 0x000fe400078e3cff */
[--C-:B----4-:R-:W-:Y:S01]  /*25220*/  LOP3.LUT R16, R11, 0xffff, R10.reuse, 0x48, !PT ;  /* 0x0000ffff0b107812 */ /* 0x110fe200078e480a */
[----:B0-----:R-:W-:Y:S01]  /*25230*/  IMAD.SHL.U32 R19, R17, 0x100, RZ ;  /* 0x0000010011137824 */ /* 0x001fe200078e00ff */
[C---:B------:R-:W-:Y:S02]  /*25240*/  LOP3.LUT R23, R11.reuse, 0xff, R10, 0x48, !PT ;  /* 0x000000ff0b177812 */ /* 0x040fe400078e480a */
[----:B------:R-:W-:-:S02]  /*25250*/  LOP3.LUT R22, R11, R10, RZ, 0x3c, !PT ;  /* 0x0000000a0b167212 */ /* 0x000fc400078e3cff */
[----:B------:R-:W-:Y:S02]  /*25260*/  SHF.R.U32.HI R24, RZ, 0x8, R17 ;  /* 0x00000008ff187819 */ /* 0x000fe40000011611 */
[----:B------:R-:W-:Y:S02]  /*25270*/  SHF.R.U32.HI R18, RZ, 0x8, R16 ;  /* 0x00000008ff127819 */ /* 0x000fe40000011610 */
[----:B------:R-:W-:Y:S02]  /*25280*/  LOP3.LUT R25, R7, 0xff00, R6, 0x48, !PT ;  /* 0x0000ff0007197812 */ /* 0x000fe400078e4806 */
[----:B------:R-:W-:Y:S02]  /*25290*/  SHF.R.U32.HI R15, RZ, 0x10, R22 ;  /* 0x00000010ff0f7819 */ /* 0x000fe40000011616 */
[----:B-1----:R-:W-:Y:S02]  /*252a0*/  LOP3.LUT R20, R24, 0xff00, RZ, 0xc0, !PT ;  /* 0x0000ff0018147812 */ /* 0x002fe400078ec0ff */
[----:B------:R-:W-:-:S02]  /*252b0*/  LOP3.LUT R21, R18, R23, RZ, 0x3c, !PT ;  /* 0x0000001712157212 */ /* 0x000fc400078e3cff */
[----:B------:R-:W-:Y:S02]  /*252c0*/  LEA R26, R26, UR4, 0x8 ;  /* 0x000000041a1a7c11 */ /* 0x000fe4000f8e40ff */
[----:B------:R-:W-:Y:S02]  /*252d0*/  LOP3.LUT R19, R19, 0xff00, RZ, 0xc0, !PT ;  /* 0x0000ff0013137812 */ /* 0x000fe400078ec0ff */
[----:B------:R-:W-:Y:S02]  /*252e0*/  IADD3 R24, PT, PT, R18, UR4, R25 ;  /* 0x0000000412187c10 */ /* 0x000fe4000fffe019 */
[--C-:B------:R-:W-:Y:S02]  /*252f0*/  SHF.R.U32.HI R18, RZ, 0x18, R17.reuse ;  /* 0x00000018ff127819 */ /* 0x100fe40000011611 */
[----:B------:R-:W-:Y:S01]  /*25300*/  SHF.R.U32.HI R17, RZ, 0x10, R17 ;  /* 0x00000010ff117819 */ /* 0x000fe20000011611 */
[----:B------:R-:W-:Y:S01]  /*25310*/  IMAD.IADD R21, R26, 0x1, R21 ;  /* 0x000000011a157824 */ /* 0x000fe200078e0215 */
[----:B------:R-:W-:Y:S01]  /*25320*/  LOP3.LUT R25, R15, 0xff, RZ, 0xc0, !PT ;  /* 0x000000ff0f197812 */ /* 0x000fe200078ec0ff */
[----:B------:R-:W-:Y:S01]  /*25330*/  LDS.U8 R24, [R24] ;  /* 0x0000000018187984 */ /* 0x000fe20000000000 */
[----:B------:R-:W-:-:S02]  /*25340*/  IADD3 R19, PT, PT, R23, UR4, R19 ;  /* 0x0000000417137c10 */ /* 0x000fc4000fffe013 */
[----:B------:R-:W-:Y:S02]  /*25350*/  SHF.R.U32.HI R22, RZ, 0x18, R22 ;  /* 0x00000018ff167819 */ /* 0x000fe40000011616 */
[C---:B------:R-:W-:Y:S01]  /*25360*/  LOP3.LUT R26, R18.reuse, 0xff, R17, 0x78, !PT ;  /* 0x000000ff121a7812 */ /* 0x040fe200078e7811 */
[----:B------:R-:W-:Y:S01]  /*25370*/  LDS.U8 R27, [R19] ;  /* 0x00000000131b7984 */ /* 0x000fe20000000000 */
[----:B------:R-:W-:Y:S02]  /*25380*/  IADD3 R25, PT, PT, R25, UR4, R20 ;  /* 0x0000000419197c10 */ /* 0x000fe4000fffe014 */
[----:B------:R-:W-:Y:S02]  /*25390*/  LEA R23, R18, UR4, 0x8 ;  /* 0x0000000412177c11 */ /* 0x000fe4000f8e40ff */
[C---:B------:R-:W-:Y:S02]  /*253a0*/  LOP3.LUT R18, R16.reuse, R15, RZ, 0x3c, !PT ;  /* 0x0000000f10127212 */ /* 0x040fe400078e3cff */
[--C-:B------:R-:W-:Y:S01]  /*253b0*/  LOP3.LUT R20, R16, 0xff, R15.reuse, 0x48, !PT ;  /* 0x000000ff10147812 */ /* 0x100fe200078e480f */
[----:B------:R-:W-:Y:S01]  /*253c0*/  LDS.U8 R25, [R25] ;  /* 0x0000000019197984 */ /* 0x000fe20000000000 */
[----:B------:R-:W-:-:S02]  /*253d0*/  LOP3.LUT R15, R22, 0xff, R15, 0x78, !PT ;  /* 0x000000ff160f7812 */ /* 0x000fc400078e780f */
[----:B------:R-:W-:Y:S01]  /*253e0*/  LEA R26, R26, UR4, 0x8 ;  /* 0x000000041a1a7c11 */ /* 0x000fe2000f8e40ff */
[----:B------:R0:W1:Y:S01]  /*253f0*/  LDS.U8 R16, [R21] ;  /* 0x0000000015107984 */ /* 0x0000620000000000 */
[----:B------:R-:W-:Y:S01]  /*25400*/  LOP3.LUT R28, R0, R17, RZ, 0x3c, !PT ;  /* 0x00000011001c7212 */ /* 0x000fe200078e3cff */
[----:B------:R-:W-:Y:S02]  /*25410*/  IMAD.IADD R22, R22, 0x1, R23 ;  /* 0x0000000116167824 */ /* 0x000fe400078e0217 */
[----:B------:R-:W-:Y:S01]  /*25420*/  IMAD.IADD R15, R26, 0x1, R15 ;  /* 0x000000011a0f7824 */ /* 0x000fe200078e020f */
[----:B------:R-:W-:Y:S02]  /*25430*/  SHF.R.U32.HI R23, RZ, 0x8, R28 ;  /* 0x00000008ff177819 */ /* 0x000fe4000001161c */
[----:B------:R-:W-:Y:S01]  /*25440*/  LOP3.LUT R26, R0, 0xff, R17, 0x48, !PT ;  /* 0x000000ff001a7812 */ /* 0x000fe200078e4811 */
[----:B------:R-:W-:Y:S01]  /*25450*/  IMAD.SHL.U32 R28, R28, 0x100, RZ ;  /* 0x000001001c1c7824 */ /* 0x000fe200078e00ff */
[----:B0-----:R-:W-:Y:S01]  /*25460*/  SHF.R.U32.HI R21, RZ, 0x8, R18 ;  /* 0x00000008ff157819 */ /* 0x001fe20000011612 */
[----:B------:R-:W-:Y:S01]  /*25470*/  LDS.U8 R22, [R22] ;  /* 0x0000000016167984 */ /* 0x000fe20000000000 */
[----:B------:R-:W-:-:S03]  /*25480*/  LOP3.LUT R23, R26, R23, RZ, 0x3c, !PT ;  /* 0x000000171a177212 */ /* 0x000fc600078e3cff */
[----:B------:R0:W2:Y:S01]  /*25490*/  LDS.U8 R19, [R15] ;  /* 0x000000000f137984 */ /* 0x0000a20000000000 */
[----:B------:R-:W-:Y:S02]  /*254a0*/  LOP3.LUT R0, R0, 0xff00, R17, 0x48, !PT ;  /* 0x0000ff0000007812 */ /* 0x000fe400078e4811 */
[----:B------:R-:W-:Y:S02]  /*254b0*/  LOP3.LUT R29, R20, R21, RZ, 0x3c, !PT ;  /* 0x00000015141d7212 */ /* 0x000fe400078e3cff */
[----:B------:R-:W-:Y:S02]  /*254c0*/  LEA R18, R23, UR4, 0x8 ;  /* 0x0000000417127c11 */ /* 0x000fe4000f8e40ff */
[----:B------:R-:W-:Y:S02]  /*254d0*/  LOP3.LUT R17, R28, 0xff00, RZ, 0xc0, !PT ;  /* 0x0000ff001c117812 */ /* 0x000fe400078ec0ff */
[----:B------:R-:W-:Y:S01]  /*254e0*/  IADD3 R23, PT, PT, R21, UR4, R0 ;  /* 0x0000000415177c10 */ /* 0x000fe2000fffe000 */
[----:B------:R-:W-:Y:S01]  /*254f0*/  IMAD.IADD R18, R18, 0x1, R29 ;  /* 0x0000000112127824 */ /* 0x000fe200078e021d */
[----:B------:R-:W-:-:S04]  /*25500*/  IADD3 R20, PT, PT, R20, UR4, R17 ;  /* 0x0000000414147c10 */ /* 0x000fc8000fffe011 */
[----:B------:R-:W-:Y:S04]  /*25510*/  LDS.U8 R23, [R23] ;  /* 0x0000000017177984 */ /* 0x000fe80000000000 */
[----:B------:R-:W-:Y:S04]  /*25520*/  LDS.U8 R20, [R20] ;  /* 0x0000000014147984 */ /* 0x000fe80000000000 */
[----:B------:R-:W4:Y:S01]  /*25530*/  LDS.U8 R18, [R18] ;  /* 0x0000000012127984 */ /* 0x000f220000000000 */
[--C-:B------:R-:W-:Y:S02]  /*25540*/  SHF.R.U32.HI R0, RZ, 0x18, R6.reuse ;  /* 0x00000018ff007819 */ /* 0x100fe40000011606 */
[----:B------:R-:W-:-:S02]  /*25550*/  SHF.R.U32.HI R21, RZ, 0x10, R6 ;  /* 0x00000010ff157819 */ /* 0x000fc40000011606 */
[C---:B0-----:R-:W-:Y:S02]  /*25560*/  LEA R15, R0.reuse, UR4, 0x8 ;  /* 0x00000004000f7c11 */ /* 0x041fe4000f8e40ff */
[--C-:B------:R-:W-:Y:S02]  /*25570*/  SHF.R.U32.HI R26, RZ, 0x18, R10.reuse ;  /* 0x00000018ff1a7819 */ /* 0x100fe4000001160a */
[----:B------:R-:W-:Y:S02]  /*25580*/  LOP3.LUT R28, R0, 0xff, R21, 0x78, !PT ;  /* 0x000000ff001c7812 */ /* 0x000fe400078e7815 */
[----:B------:R-:W-:Y:S02]  /*25590*/  SHF.R.U32.HI R17, RZ, 0x10, R10 ;  /* 0x00000010ff117819 */ /* 0x000fe4000001160a */
[C---:B-1----:R-:W-:Y:S02]  /*255a0*/  LOP3.LUT R16, R24.reuse, R27, R16, 0x96, !PT ;  /* 0x0000001b18107212 */ /* 0x042fe400078e9610 */
[----:B------:R-:W-:Y:S01]  /*255b0*/  LOP3.LUT R27, R24, 0xff, R27, 0x48, !PT ;  /* 0x000000ff181b7812 */ /* 0x000fe200078e481b */
[----:B------:R-:W-:Y:S01]  /*255c0*/  IMAD.IADD R0, R26, 0x1, R15 ;  /* 0x000000011a007824 */ /* 0x000fe200078e020f */
[----:B------:R-:W-:-:S02]  /*255d0*/  LOP3.LUT R24, R6, 0xffff, RZ, 0xc0, !PT ;  /* 0x0000ffff06187812 */ /* 0x000fc400078ec0ff */
[----:B------:R-:W-:Y:S02]  /*255e0*/  LOP3.LUT R26, R26, 0xff, R17, 0x78, !PT ;  /* 0x000000ff1a1a7812 */ /* 0x000fe400078e7811 */
[----:B------:R-:W-:Y:S02]  /*255f0*/  LEA R15, R28, UR4, 0x8 ;  /* 0x000000041c0f7c11 */ /* 0x000fe4000f8e40ff */
[----:B------:R-:W-:Y:S02]  /*25600*/  PRMT R16, R16, 0x7604, R27 ;  /* 0x0000760410107816 */ /* 0x000fe4000000001b */
[----:B------:R-:W-:Y:S02]  /*25610*/  SHF.R.U32.HI R27, RZ, 0x8, R24 ;  /* 0x00000008ff1b7819 */ /* 0x000fe40000011618 */
[----:B------:R-:W-:Y:S01]  /*25620*/  LOP3.LUT R24, R10, 0xffff, RZ, 0xc0, !PT ;  /* 0x0000ffff0a187812 */ /* 0x000fe200078ec0ff */
[----:B------:R-:W-:Y:S01]  /*25630*/  IMAD.IADD R15, R15, 0x1, R26 ;  /* 0x000000010f0f7824 */ /* 0x000fe200078e021a */
[----:B------:R-:W-:-:S02]  /*25640*/  LOP3.LUT R26, R27, 0xff, R6, 0x78, !PT ;  /* 0x000000ff1b1a7812 */ /* 0x000fc400078e7806 */
[----:B------:R-:W-:Y:S02]  /*25650*/  SHF.R.U32.HI R27, RZ, 0x8, R24 ;  /* 0x00000008ff1b7819 */ /* 0x000fe40000011618 */
[C---:B--2---:R-:W-:Y:S02]  /*25660*/  LOP3.LUT R24, R22.reuse, R25, R19, 0x96, !PT ;  /* 0x0000001916187212 */ /* 0x044fe400078e9613 */
[----:B------:R-:W-:Y:S02]  /*25670*/  LOP3.LUT R25, R22, 0xff, R25, 0x48, !PT ;  /* 0x000000ff16197812 */ /* 0x000fe400078e4819 */
[----:B------:R-:W-:Y:S02]  /*25680*/  LEA R22, R26, UR4, 0x8 ;  /* 0x000000041a167c11 */ /* 0x000fe4000f8e40ff */
[----:B------:R-:W-:Y:S02]  /*25690*/  LOP3.LUT R19, R27, 0xff, R10, 0x78, !PT ;  /* 0x000000ff1b137812 */ /* 0x000fe400078e780a */
[----:B------:R-:W-:-:S03]  /*256a0*/  LOP3.LUT R26, R6, 0xff00, RZ, 0xc0, !PT ;  /* 0x0000ff00061a7812 */ /* 0x000fc600078ec0ff */
[----:B------:R-:W-:Y:S01]  /*256b0*/  IMAD.IADD R22, R22, 0x1, R19 ;  /* 0x0000000116167824 */ /* 0x000fe200078e0213 */
[----:B------:R-:W-:Y:S01]  /*256c0*/  PRMT R19, R24, 0x7604, R25 ;  /* 0x0000760418137816 */ /* 0x000fe20000000019 */
[----:B------:R-:W-:Y:S01]  /*256d0*/  IMAD.SHL.U32 R24, R6, 0x100, RZ ;  /* 0x0000010006187824 */ /* 0x000fe200078e00ff */
[----:B------:R-:W-:Y:S02]  /*256e0*/  IADD3 R26, PT, PT, R27, UR4, R26 ;  /* 0x000000041b1a7c10 */ /* 0x000fe4000fffe01a */
[C---:B----4-:R-:W-:Y:S01]  /*256f0*/  LOP3.LUT R27, R23.reuse, R20, R18, 0x96, !PT ;  /* 0x00000014171b7212 */ /* 0x050fe200078e9612 */
[----:B------:R-:W-:Y:S01]  /*25700*/  LDS.U8 R22, [R22] ;  /* 0x0000000016167984 */ /* 0x000fe20000000000 */
[----:B------:R-:W-:Y:S02]  /*25710*/  LOP3.LUT R28, R23, 0xff, R20, 0x48, !PT ;  /* 0x000000ff171c7812 */ /* 0x000fe400078e4814 */
[----:B------:R-:W-:Y:S02]  /*25720*/  LOP3.LUT R23, R10, 0xff, RZ, 0xc0, !PT ;  /* 0x000000ff0a177812 */ /* 0x000fe400078ec0ff */
[----:B------:R-:W-:-:S02]  /*25730*/  LOP3.LUT R24, R24, 0xff00, RZ, 0xc0, !PT ;  /* 0x0000ff0018187812 */ /* 0x000fc400078ec0ff */
[----:B------:R-:W-:Y:S02]  /*25740*/  SHF.R.U32.HI R20, RZ, 0x8, R6 ;  /* 0x00000008ff147819 */ /* 0x000fe40000011606 */
[----:B------:R-:W-:Y:S02]  /*25750*/  IADD3 R18, PT, PT, R23, UR4, R24 ;  /* 0x0000000417127c10 */ /* 0x000fe4000fffe018 */
[----:B------:R-:W-:Y:S02]  /*25760*/  LOP3.LUT R20, R20, 0xff00, RZ, 0xc0, !PT ;  /* 0x0000ff0014147812 */ /* 0x000fe400078ec0ff */
[----:B------:R-:W-:Y:S02]  /*25770*/  LOP3.LUT R25, R17, 0xff, RZ, 0xc0, !PT ;  /* 0x000000ff11197812 */ /* 0x000fe400078ec0ff */
[----:B------:R-:W-:Y:S02]  /*25780*/  LDS.U8 R18, [R18] ;  /* 0x0000000012127984 */ /* 0x000fe40000000000 */
[----:B------:R-:W-:-:S02]  /*25790*/  IADD3 R20, PT, PT, R25, UR4, R20 ;  /* 0x0000000419147c10 */ /* 0x000fc4000fffe014 */
[----:B------:R-:W-:Y:S02]  /*257a0*/  LOP3.LUT R25, R17, 0xffff, R10, 0x78, !PT ;  /* 0x0000ffff11197812 */ /* 0x000fe400078e780a */
[----:B------:R0:W1:Y:S01]  /*257b0*/  LDS.U8 R17, [R26] ;  /* 0x000000001a117984 */ /* 0x0000620000000000 */
[----:B------:R-:W-:Y:S01]  /*257c0*/  LOP3.LUT R23, R21, 0xffff, R6, 0x78, !PT ;  /* 0x0000ffff15177812 */ /* 0x000fe200078e7806 */
[----:B------:R-:W-:-:S04]  /*257d0*/  IMAD.SHL.U32 R27, R27, 0x100, RZ ;  /* 0x000001001b1b7824 */ /* 0x000fc800078e00ff */
[----:B------:R-:W-:Y:S01]  /*257e0*/  IMAD.SHL.U32 R21, R23, 0x100, RZ ;  /* 0x0000010017157824 */ /* 0x000fe200078e00ff */
[----:B------:R-:W-:Y:S02]  /*257f0*/  LOP3.LUT R24, R16, R27, R28, 0x1e, !PT ;  /* 0x0000001b10187212 */ /* 0x000fe400078e1e1c */
[----:B------:R-:W-:Y:S02]  /*25800*/  LOP3.LUT R28, R25, 0xff, RZ, 0xc0, !PT ;  /* 0x000000ff191c7812 */ /* 0x000fe400078ec0ff */
[----:B------:R-:W-:Y:S02]  /*25810*/  LOP3.LUT R21, R21, 0xff00, RZ, 0xc0, !PT ;  /* 0x0000ff0015157812 */ /* 0x000fe400078ec0ff */
[----:B------:R-:W-:Y:S02]  /*25820*/  LOP3.LUT R27, R23, 0xff00, RZ, 0xc0, !PT ;  /* 0x0000ff00171b7812 */ /* 0x000fe400078ec0ff */
[----:B------:R-:W-:Y:S02]  /*25830*/  IADD3 R21, PT, PT, R28, UR4, R21 ;  /* 0x000000041c157c10 */ /* 0x000fe4000fffe015 */
[----:B------:R-:W-:-:S04]  /*25840*/  SHF.R.U32.HI R28, RZ, 0x8, R25 ;  /* 0x00000008ff1c7819 */ /* 0x000fc80000011619 */
[C---:B------:R-:W-:Y:S01]  /*25850*/  LOP3.LUT R29, R28.reuse, 0xff, R25, 0x78, !PT ;  /* 0x000000ff1c1d7812 */ /* 0x040fe200078e7819 */
[----:B------:R-:W-:Y:S01]  /*25860*/  LDS.U8 R21, [R21] ;  /* 0x0000000015157984 */ /* 0x000fe20000000000 */
[----:B------:R-:W-:Y:S02]  /*25870*/  IADD3 R25, PT, PT, R28, UR4, R27 ;  /* 0x000000041c197c10 */ /* 0x000fe4000fffe01b */
[--C-:B------:R-:W-:Y:S01]  /*25880*/  SHF.R.U32.HI R28, RZ, 0x8, R23.reuse ;  /* 0x00000008ff1c7819 */ /* 0x100fe20000011617 */
[----:B------:R-:W-:Y:S03]  /*25890*/  LDS.U8 R27, [R20] ;  /* 0x00000000141b7984 */ /* 0x000fe60000000000 */
[----:B------:R-:W-:Y:S02]  /*258a0*/  LOP3.LUT R28, R28, 0xff, R23, 0x78, !PT ;  /* 0x000000ff1c1c7812 */ /* 0x000fe400078e7817 */
[----:B------:R-:W-:-:S02]  /*258b0*/  LOP3.LUT R23, R19, R16, RZ, 0x3c, !PT ;  /* 0x0000001013177212 */ /* 0x000fc400078e3cff */
[----:B------:R-:W-:Y:S02]  /*258c0*/  LEA R28, R28, UR4, 0x8 ;  /* 0x000000041c1c7c11 */ /* 0x000fe4000f8e40ff */
[----:B------:R-:W-:Y:S02]  /*258d0*/  LOP3.LUT R16, R7, 0xffff, RZ, 0xc0, !PT ;  /* 0x0000ffff07107812 */ /* 0x000fe400078ec0ff */
[----:B0-----:R-:W-:Y:S01]  /*258e0*/  LOP3.LUT R26, R24, R19, RZ, 0x3c, !PT ;  /* 0x00000013181a7212 */ /* 0x001fe200078e3cff */
[----:B------:R-:W-:Y:S01]  /*258f0*/  IMAD.IADD R29, R28, 0x1, R29 ;  /* 0x000000011c1d7824 */ /* 0x000fe200078e021d */
[----:B------:R-:W-:Y:S01]  /*25900*/  SHF.R.U32.HI R19, RZ, 0x8, R16 ;  /* 0x00000008ff137819 */ /* 0x000fe20000011610 */
[----:B------:R0:W2:Y:S01]  /*25910*/  LDS.U8 R24, [R0] ;  /* 0x0000000000187984 */ /* 0x0000a20000000000 */
[----:B------:R-:W-:Y:S02]  /*25920*/  LOP3.LUT R16, R11, 0xffff, RZ, 0xc0, !PT ;  /* 0x0000ffff0b107812 */ /* 0x000fe400078ec0ff */
[----:B------:R-:W-:Y:S01]  /*25930*/  LOP3.LUT R30, R19, 0xff, R7, 0x78, !PT ;  /* 0x000000ff131e7812 */ /* 0x000fe200078e7807 */
[----:B------:R4:W3:Y:S01]  /*25940*/  LDS.U8 R28, [R15] ;  /* 0x000000000f1c7984 */ /* 0x0008e20000000000 */
[----:B-1----:R-:W-:-:S02]  /*25950*/  LOP3.LUT R19, R17, R18, R22, 0x96, !PT ;  /* 0x0000001211137212 */ /* 0x002fc400078e9616 */
[----:B------:R-:W-:Y:S01]  /*25960*/  LOP3.LUT R22, R17, 0xff, R18, 0x48, !PT ;  /* 0x000000ff11167812 */ /* 0x000fe200078e4812 */
[----:B------:R-:W-:Y:S01]  /*25970*/  LDS.U8 R29, [R29] ;  /* 0x000000001d1d7984 */ /* 0x000fe20000000000 */
[----:B------:R-:W-:Y:S01]  /*25980*/  SHF.R.U32.HI R31, RZ, 0x8, R16 ;  /* 0x00000008ff1f7819 */ /* 0x000fe20000011610 */
[----:B0-----:R-:W-:Y:S02]  /*25990*/  IMAD.SHL.U32 R0, R7, 0x100, RZ ;  /* 0x0000010007007824 */ /* 0x001fe400078e00ff */
[----:B------:R-:W0:Y:S01]  /*259a0*/  LDS.U8 R18, [R25] ;  /* 0x0000000019127984 */ /* 0x000e220000000000 */
[----:B------:R-:W-:Y:S02]  /*259b0*/  LEA R30, R30, UR4, 0x8 ;  /* 0x000000041e1e7c11 */ /* 0x000fe4000f8e40ff */
[----:B------:R-:W-:Y:S02]  /*259c0*/  LOP3.LUT R17, R31, 0xff, R11, 0x78, !PT ;  /* 0x000000ff1f117812 */ /* 0x000fe400078e780b */
[----:B------:R-:W-:-:S02]  /*259d0*/  LOP3.LUT R16, R7, 0xff00, RZ, 0xc0, !PT ;  /* 0x0000ff0007107812 */ /* 0x000fc400078ec0ff */
[----:B------:R-:W-:Y:S02]  /*259e0*/  LOP3.LUT R0, R0, 0xff00, RZ, 0xc0, !PT ;  /* 0x0000ff0000007812 */ /* 0x000fe400078ec0ff */
[----:B----4-:R-:W-:Y:S01]  /*259f0*/  LOP3.LUT R15, R11, 0xff, RZ, 0xc0, !PT ;  /* 0x000000ff0b0f7812 */ /* 0x010fe200078ec0ff */
[----:B------:R-:W-:Y:S01]  /*25a00*/  IMAD.IADD R17, R30, 0x1, R17 ;  /* 0x000000011e117824 */ /* 0x000fe200078e0211 */
[----:B------:R-:W-:Y:S02]  /*25a10*/  IADD3 R16, PT, PT, R31, UR4, R16 ;  /* 0x000000041f107c10 */ /* 0x000fe4000fffe010 */
[----:B------:R-:W-:-:S03]  /*25a20*/  IADD3 R15, PT, PT, R15, UR4, R0 ;  /* 0x000000040f0f7c10 */ /* 0x000fc6000fffe000 */
[----:B------:R-:W-:Y:S04]  /*25a30*/  LDS.U8 R17, [R17] ;  /* 0x0000000011117984 */ /* 0x000fe80000000000 */
[----:B------:R-:W-:Y:S04]  /*25a40*/  LDS.U8 R16, [R16] ;  /* 0x0000000010107984 */ /* 0x000fe80000000000 */
[----:B------:R-:W1:Y:S01]  /*25a50*/  LDS.U8 R15, [R15] ;  /* 0x000000000f0f7984 */ /* 0x000e620000000000 */
[----:B------:R-:W-:Y:S01]  /*25a60*/  IMAD R0, R26, 0x10000, R23 ;  /* 0x000100001a007824 */ /* 0x000fe200078e0217 */
[----:B------:R-:W-:-:S02]  /*25a70*/  PRMT R19, R19, 0x7604, R22 ;  /* 0x0000760413137816 */ /* 0x000fc40000000016 */
[C---:B--2---:R-:W-:Y:S02]  /*25a80*/  LOP3.LUT R23, R24.reuse, 0xff, R27, 0x48, !PT ;  /* 0x000000ff18177812 */ /* 0x044fe400078e481b */
[----:B------:R-:W-:Y:S02]  /*25a90*/  SHF.R.U32.HI R22, RZ, 0x18, R7 ;  /* 0x00000018ff167819 */ /* 0x000fe40000011607 */
[----:B---3--:R-:W-:Y:S02]  /*25aa0*/  LOP3.LUT R20, R24, R27, R28, 0x96, !PT ;  /* 0x0000001b18147212 */ /* 0x008fe400078e961c */
[----:B------:R-:W-:Y:S02]  /*25ab0*/  SHF.R.U32.HI R24, RZ, 0x18, R11 ;  /* 0x00000018ff187819 */ /* 0x000fe4000001160b */
[----:B------:R-:W-:Y:S02]  /*25ac0*/  PRMT R20, R20, 0x7604, R23 ;  /* 0x0000760414147816 */ /* 0x000fe40000000017 */
[----:B------:R-:W-:-:S02]  /*25ad0*/  LEA R23, R22, UR4, 0x8 ;  /* 0x0000000416177c11 */ /* 0x000fc4000f8e40ff */
[C---:B0-----:R-:W-:Y:S02]  /*25ae0*/  LOP3.LUT R29, R18.reuse, R21, R29, 0x96, !PT ;  /* 0x00000015121d7212 */ /* 0x041fe400078e961d */
[----:B------:R-:W-:Y:S02]  /*25af0*/  SHF.R.U32.HI R25, RZ, 0x10, R7 ;  /* 0x00000010ff197819 */ /* 0x000fe40000011607 */
[----:B------:R-:W-:Y:S02]  /*25b00*/  SHF.R.U32.HI R27, RZ, 0x10, R11 ;  /* 0x00000010ff1b7819 */ /* 0x000fe4000001160b */
[----:B------:R-:W-:Y:S01]  /*25b10*/  LOP3.LUT R21, R18, 0xff, R21, 0x48, !PT ;  /* 0x000000ff12157812 */ /* 0x000fe200078e4815 */
[----:B------:R-:W-:Y:S01]  /*25b20*/  IMAD.SHL.U32 R18, R29, 0x100, RZ ;  /* 0x000001001d127824 */ /* 0x000fe200078e00ff */
[----:B------:R-:W-:Y:S01]  /*25b30*/  LOP3.LUT R22, R22, 0xff, R25, 0x78, !PT ;  /* 0x000000ff16167812 */ /* 0x000fe200078e7819 */
[----:B------:R-:W-:Y:S01]  /*25b40*/  IMAD.IADD R23, R23, 0x1, R24 ;  /* 0x0000000117177824 */ /* 0x000fe200078e0218 */
[----:B------:R-:W-:-:S02]  /*25b50*/  LOP3.LUT R31, R24, 0xff, R27, 0x78, !PT ;  /* 0x000000ff181f7812 */ /* 0x000fc400078e781b */
[--C-:B------:R-:W-:Y:S02]  /*25b60*/  SHF.R.U32.HI R24, RZ, 0x8, R7.reuse ;  /* 0x00000008ff187819 */ /* 0x100fe40000011607 */
[----:B------:R-:W-:Y:S01]  /*25b70*/  LOP3.LUT R25, R25, 0xffff, R7, 0x78, !PT ;  /* 0x0000ffff19197812 */ /* 0x000fe200078e7807 */
[----:B------:R-:W-:Y:S01]  /*25b80*/  LDS.U8 R23, [R23] ;  /* 0x0000000017177984 */ /* 0x000fe20000000000 */
[----:B------:R-:W-:Y:S02]  /*25b90*/  LOP3.LUT R21, R19, R18, R21, 0x1e, !PT ;  /* 0x0000001213157212 */ /* 0x000fe400078e1e15 */
[----:B------:R-:W-:Y:S01]  /*25ba0*/  LOP3.LUT R18, R24, 0xff00, RZ, 0xc0, !PT ;  /* 0x0000ff0018127812 */ /* 0x000fe200078ec0ff */
[----:B------:R-:W-:Y:S01]  /*25bb0*/  IMAD.SHL.U32 R24, R25, 0x100, RZ ;  /* 0x0000010019187824 */ /* 0x000fe200078e00ff */
[C---:B------:R-:W-:Y:S02]  /*25bc0*/  LOP3.LUT R29, R27.reuse, 0xff, RZ, 0xc0, !PT ;  /* 0x000000ff1b1d7812 */ /* 0x040fe400078ec0ff */
[----:B------:R-:W-:-:S02]  /*25bd0*/  LOP3.LUT R27, R27, 0xffff, R11, 0x78, !PT ;  /* 0x0000ffff1b1b7812 */ /* 0x000fc400078e780b */
[C---:B-1----:R-:W-:Y:S02]  /*25be0*/  LOP3.LUT R17, R16.reuse, R15, R17, 0x96, !PT ;  /* 0x0000000f10117212 */ /* 0x042fe400078e9611 */
[----:B------:R-:W-:Y:S02]  /*25bf0*/  LOP3.LUT R16, R16, 0xff, R15, 0x48, !PT ;  /* 0x000000ff10107812 */ /* 0x000fe400078e480f */
[----:B------:R-:W-:Y:S02]  /*25c00*/  LOP3.LUT R24, R24, 0xff00, RZ, 0xc0, !PT ;  /* 0x0000ff0018187812 */ /* 0x000fe400078ec0ff */
[----:B------:R-:W-:-:S04]  /*25c10*/  LOP3.LUT R15, R27, 0xff, RZ, 0xc0, !PT ;  /* 0x000000ff1b0f7812 */ /* 0x000fc800078ec0ff */
[----:B------:R-:W-:Y:S02]  /*25c20*/  IADD3 R26, PT, PT, R15, UR4, R24 ;  /* 0x000000040f1a7c10 */ /* 0x000fe4000fffe018 */
[--C-:B------:R-:W-:Y:S02]  /*25c30*/  SHF.R.U32.HI R24, RZ, 0x8, R27.reuse ;  /* 0x00000008ff187819 */ /* 0x100fe4000001161b */
[----:B------:R-:W-:Y:S02]  /*25c40*/  LOP3.LUT R15, R25, 0xff00, RZ, 0xc0, !PT ;  /* 0x0000ff00190f7812 */ /* 0x000fe400078ec0ff */
[----:B------:R-:W-:Y:S01]  /*25c50*/  IADD3 R18, PT, PT, R29, UR4, R18 ;  /* 0x000000041d127c10 */ /* 0x000fe2000fffe012 */
[----:B------:R-:W-:Y:S01]  /*25c60*/  LDS.U8 R26, [R26] ;  /* 0x000000001a1a7984 */ /* 0x000fe20000000000 */
[C---:B------:R-:W-:Y:S02]  /*25c70*/  LOP3.LUT R29, R24.reuse, 0xff, R27, 0x78, !PT ;  /* 0x000000ff181d7812 */ /* 0x040fe400078e781b */
[----:B------:R-:W-:-:S02]  /*25c80*/  IADD3 R27, PT, PT, R24, UR4, R15 ;  /* 0x00000004181b7c10 */ /* 0x000fc4000fffe00f */
[--C-:B------:R-:W-:Y:S01]  /*25c90*/  SHF.R.U32.HI R24, RZ, 0x8, R25.reuse ;  /* 0x00000008ff187819 */ /* 0x100fe20000011619 */
[----:B------:R-:W0:Y:S03]  /*25ca0*/  LDS.U8 R18, [R18] ;  /* 0x0000000012127984 */ /* 0x000e260000000000 */
[----:B------:R-:W-:Y:S01]  /*25cb0*/  LOP3.LUT R24, R24, 0xff, R25, 0x78, !PT ;  /* 0x000000ff18187812 */ /* 0x000fe200078e7819 */
[----:B------:R-:W-:Y:S01]  /*25cc0*/  LDS.U8 R27, [R27] ;  /* 0x000000001b1b7984 */ /* 0x000fe20000000000 */
[----:B------:R-:W-:Y:S02]  /*25cd0*/  LEA R22, R22, UR4, 0x8 ;  /* 0x0000000416167c11 */ /* 0x000fe4000f8e40ff */
[----:B------:R-:W-:-:S03]  /*25ce0*/  LEA R24, R24, UR4, 0x8 ;  /* 0x0000000418187c11 */ /* 0x000fc6000f8e40ff */
[----:B------:R-:W-:Y:S02]  /*25cf0*/  IMAD.IADD R22, R22, 0x1, R31 ;  /* 0x0000000116167824 */ /* 0x000fe400078e021f */
[----:B------:R-:W-:-:S04]  /*25d00*/  IMAD.IADD R29, R24, 0x1, R29 ;  /* 0x00000001181d7824 */ /* 0x000fc800078e021d */
[----:B------:R-:W1:Y:S04]  /*25d10*/  LDS.U8 R22, [R22] ;  /* 0x0000000016167984 */ /* 0x000e680000000000 */
[----:B------:R-:W2:Y:S01]  /*25d20*/  LDS.U8 R29, [R29] ;  /* 0x000000001d1d7984 */ /* 0x000ea20000000000 */
[----:B------:R-:W-:Y:S02]  /*25d30*/  LOP3.LUT R15, R20, R19, RZ, 0x3c, !PT ;  /* 0x00000013140f7212 */ /* 0x000fe400078e3cff */
[----:B------:R-:W-:Y:S02]  /*25d40*/  LOP3.LUT R20, R21, R20, RZ, 0x3c, !PT ;  /* 0x0000001415147212 */ /* 0x000fe400078e3cff */
[----:B------:R-:W-:Y:S02]  /*25d50*/  PRMT R16, R17, 0x7604, R16 ;  /* 0x0000760411107816 */ /* 0x000fe40000000010 */
[----:B------:R-:W-:-:S02]  /*25d60*/  LOP3.LUT R17, R13, R12, RZ, 0x3c, !PT ;  /* 0x0000000c0d117212 */ /* 0x000fc400078e3cff */
[----:B-----5:R-:W-:Y:S02]  /*25d70*/  LOP3.LUT R25, R9, 0xff, R8, 0x48, !PT ;  /* 0x000000ff09197812 */ /* 0x020fe400078e4808 */
[----:B0-----:R-:W-:Y:S02]  /*25d80*/  LOP3.LUT R24, R23, 0xff, R18, 0x48, !PT ;  /* 0x000000ff17187812 */ /* 0x001fe400078e4812 */
[----:B------:R-:W-:Y:S02]  /*25d90*/  LOP3.LUT R28, R13, 0xff00, R12, 0x48, !PT ;  /* 0x0000ff000d1c7812 */ /* 0x000fe400078e480c */
[----:B-1----:R-:W-:Y:S02]  /*25da0*/  LOP3.LUT R21, R23, R18, R22, 0x96, !PT ;  /* 0x0000001217157212 */ /* 0x002fe400078e9616 */
[----:B--2---:R-:W-:Y:S01]  /*25db0*/  LOP3.LUT R18, R27, R26, R29, 0x96, !PT ;  /* 0x0000001a1b127212 */ /* 0x004fe200078e961d */
[----:B------:R-:W-:Y:S01]  /*25dc0*/  IMAD.SHL.U32 R23, R17, 0x100, RZ ;  /* 0x0000010011177824 */ /* 0x000fe200078e00ff */
[----:B------:R-:W-:-:S03]  /*25dd0*/  LOP3.LUT R22, R27, 0xff, R26, 0x48, !PT ;  /* 0x000000ff1b167812 */ /* 0x000fc600078e481a */
[----:B------:R-:W-:Y:S01]  /*25de0*/  IMAD.SHL.U32 R19, R18, 0x100, RZ ;  /* 0x0000010012137824 */ /* 0x000fe200078e00ff */
[----:B------:R-:W-:Y:S02]  /*25df0*/  LOP3.LUT R18, R9, 0xffff, R8, 0x48, !PT ;  /* 0x0000ffff09127812 */ /* 0x000fe400078e4808 */
[----:B------:R-:W-:Y:S02]  /*25e00*/  PRMT R21, R21, 0x7604, R24 ;  /* 0x0000760415157816 */ /* 0x000fe40000000018 */
[----:B------:R-:W-:Y:S02]  /*25e10*/  LOP3.LUT R24, R23, 0xff00, RZ, 0xc0, !PT ;  /* 0x0000ff0017187812 */ /* 0x000fe400078ec0ff */
[----:B------:R-:W-:Y:S02]  /*25e20*/  LOP3.LUT R22, R16, R19, R22, 0x1e, !PT ;  /* 0x0000001310167212 */ /* 0x000fe400078e1e16 */
[----:B------:R-:W-:Y:S02]  /*25e30*/  SHF.R.U32.HI R23, RZ, 0x8, R18 ;  /* 0x00000008ff177819 */ /* 0x000fe40000011612 */
[----:B------:R-:W-:-:S02]  /*25e40*/  LOP3.LUT R19, R13, 0xffff, R12, 0x48, !PT ;  /* 0x0000ffff0d137812 */ /* 0x000fc400078e480c */
[----:B------:R-:W-:Y:S02]  /*25e50*/  IADD3 R26, PT, PT, R25, UR4, R24 ;  /* 0x00000004191a7c10 */ /* 0x000fe4000fffe018 */
[C---:B------:R-:W-:Y:S02]  /*25e60*/  LOP3.LUT R30, R23.reuse, R25, RZ, 0x3c, !PT ;  /* 0x00000019171e7212 */ /* 0x040fe400078e3cff */
[----:B------:R-:W-:Y:S02]  /*25e70*/  IADD3 R28, PT, PT, R23, UR4, R28 ;  /* 0x00000004171c7c10 */ /* 0x000fe4000fffe01c */
[----:B------:R-:W-:Y:S02]  /*25e80*/  LOP3.LUT R24, R13, 0xff, R12, 0x48, !PT ;  /* 0x000000ff0d187812 */ /* 0x000fe400078e480c */
[----:B------:R-:W-:-:S04]  /*25e90*/  SHF.R.U32.HI R23, RZ, 0x8, R19 ;  /* 0x00000008ff177819 */ /* 0x000fc80000011613 */
[----:B------:R-:W-:Y:S01]  /*25ea0*/  LOP3.LUT R23, R23, R24, RZ, 0x3c, !PT ;  /* 0x0000001817177212 */ /* 0x000fe200078e3cff */
[----:B------:R-:W-:Y:S01]  /*25eb0*/  IMAD R15, R20, 0x10000, R15 ;  /* 0x00010000140f7824 */ /* 0x000fe200078e020f */
[----:B------:R-:W-:Y:S01]  /*25ec0*/  LOP3.LUT R27, R21, R16, RZ, 0x3c, !PT ;  /* 0x00000010151b7212 */ /* 0x000fe200078e3cff */
[----:B------:R0:W-:Y:S01]  /*25ed0*/  LDS.U8 R24, [R26] ;  /* 0x000000001a187984 */ /* 0x0001e20000000000 */
[----:B------:R-:W-:-:S05]  /*25ee0*/  LEA R23, R23, UR4, 0x8 ;  /* 0x0000000417177c11 */ /* 0x000fca000f8e40ff */
[----:B------:R-:W-:Y:S01]  /*25ef0*/  IMAD.IADD R25, R23, 0x1, R30 ;  /* 0x0000000117197824 */ /* 0x000fe200078e021e */
[----:B------:R-:W-:Y:S01]  /*25f00*/  LOP3.LUT R20, R9, R8, RZ, 0x3c, !PT ;  /* 0x0000000809147212 */ /* 0x000fe200078e3cff */
[----:B------:R1:W2:Y:S01]  /*25f10*/  LDS.U8 R23, [R28] ;  /* 0x000000001c177984 */ /* 0x0002a20000000000 */
[----:B------:R-:W-:-:S03]  /*25f20*/  LOP3.LUT R16, R22, R21, RZ, 0x3c, !PT ;  /* 0x0000001516107212 */ /* 0x000fc600078e3cff */
[----:B------:R-:W3:Y:S01]  /*25f30*/  LDS.U8 R25, [R25] ;  /* 0x0000000019197984 */ /* 0x000ee20000000000 */
[----:B------:R-:W-:Y:S02]  /*25f40*/  SHF.R.U32.HI R22, RZ, 0x8, R17 ;  /* 0x00000008ff167819 */ /* 0x000fe40000011611 */
[----:B------:R-:W-:Y:S01]  /*25f50*/  SHF.R.U32.HI R21, RZ, 0x10, R20 ;  /* 0x00000010ff157819 */ /* 0x000fe20000011614 */
[----:B------:R-:W-:Y:S01]  /*25f60*/  IMAD R16, R16, 0x10000, R27 ;  /* 0x0001000010107824 */ /* 0x000fe200078e021b */
[----:B------:R-:W-:Y:S02]  /*25f70*/  LOP3.LUT R22, R22, 0xff00, RZ, 0xc0, !PT ;  /* 0x0000ff0016167812 */ /* 0x000fe400078ec0ff */
[----:B------:R-:W-:-:S04]  /*25f80*/  LOP3.LUT R27, R21, 0xff, RZ, 0xc0, !PT ;  /* 0x000000ff151b7812 */ /* 0x000fc800078ec0ff */
[----:B0-----:R-:W-:Y:S02]  /*25f90*/  IADD3 R26, PT, PT, R27, UR4, R22 ;  /* 0x000000041b1a7c10 */ /* 0x001fe4000fffe016 */
[--C-:B------:R-:W-:Y:S02]  /*25fa0*/  SHF.R.U32.HI R27, RZ, 0x18, R17.reuse ;  /* 0x00000018ff1b7819 */ /* 0x100fe40000011611 */
[----:B------:R-:W-:Y:S02]  /*25fb0*/  SHF.R.U32.HI R22, RZ, 0x10, R17 ;  /* 0x00000010ff167819 */ /* 0x000fe40000011611 */
[----:B------:R-:W-:Y:S01]  /*25fc0*/  SHF.R.U32.HI R20, RZ, 0x18, R20 ;  /* 0x00000018ff147819 */ /* 0x000fe20000011614 */
[----:B------:R-:W-:Y:S01]  /*25fd0*/  LDS.U8 R26, [R26] ;  /* 0x000000001a1a7984 */ /* 0x000fe20000000000 */
[C---:B------:R-:W-:Y:S02]  /*25fe0*/  LEA R17, R27.reuse, UR4, 0x8 ;  /* 0x000000041b117c11 */ /* 0x040fe4000f8e40ff */
[----:B-1----:R-:W-:-:S03]  /*25ff0*/  LOP3.LUT R28, R27, 0xff, R22, 0x78, !PT ;  /* 0x000000ff1b1c7812 */ /* 0x002fc600078e7816 */
[C---:B------:R-:W-:Y:S01]  /*26000*/  IMAD.IADD R27, R20.reuse, 0x1, R17 ;  /* 0x00000001141b7824 */ /* 0x040fe200078e0211 */
[----:B------:R-:W-:Y:S02]  /*26010*/  LOP3.LUT R17, R20, 0xff, R21, 0x78, !PT ;  /* 0x000000ff14117812 */ /* 0x000fe400078e7815 */
[----:B------:R-:W-:-:S03]  /*26020*/  LEA R28, R28, UR4, 0x8 ;  /* 0x000000041c1c7c11 */ /* 0x000fc6000f8e40ff */
[----:B------:R-:W-:Y:S02]  /*26030*/  LDS.U8 R27, [R27] ;  /* 0x000000001b1b7984 */ /* 0x000fe40000000000 */
[----:B------:R-:W-:-:S06]  /*26040*/  IMAD.IADD R28, R28, 0x1, R17 ;  /* 0x000000011c1c7824 */ /* 0x000fcc00078e0211 */
[----:B------:R-:W0:Y:S01]  /*26050*/  LDS.U8 R28, [R28] ;  /* 0x000000001c1c7984 */ /* 0x000e220000000000 */
[C---:B--2---:R-:W-:Y:S02]  /*26060*/  LOP3.LUT R20, R23.reuse, 0xff, R24, 0x48, !PT ;  /* 0x000000ff17147812 */ /* 0x044fe400078e4818 */
[----:B---3--:R-:W-:Y:S02]  /*26070*/  LOP3.LUT R17, R23, R24, R25, 0x96, !PT ;  /* 0x0000001817117212 */ /* 0x008fe400078e9619 */
[C---:B------:R-:W-:Y:S02]  /*26080*/  LOP3.LUT R23, R19.reuse, R22, RZ, 0x3c, !PT ;  /* 0x0000001613177212 */ /* 0x040fe400078e3cff */
        /* <DEDUP_REMOVED lines=9> */
[----:B------:R-:W-:-:S02]  /*26120*/  LOP3.LUT R21, R18, R19, RZ, 0x3c, !PT ;  /* 0x0000001312157212 */ /* 0x000fc400078e3cff */
[----:B------:R-:W-:Y:S02]  /*26130*/  IADD3 R30, PT, PT, R18, UR4, R23 ;  /* 0x00000004121e7c10 */ /* 0x000fe4000fffe017 */
[----:B------:R-:W-:Y:S02]  /*26140*/  LEA R24, R24, UR4, 0x8 ;  /* 0x0000000418187c11 */ /* 0x000fe4000f8e40ff */
[----:B------:R-:W-:Y:S02]  /*26150*/  LOP3.LUT R18, R12, 0xffff, RZ, 0xc0, !PT ;  /* 0x0000ffff0c127812 */ /* 0x000fe400078ec0ff */
[----:B------:R-:W-:Y:S01]  /*26160*/  IADD3 R31, PT, PT, R19, UR4, R22 ;  /* 0x00000004131f7c10 */ /* 0x000fe2000fffe016 */
[----:B------:R-:W-:Y:S01]  /*26170*/  IMAD.IADD R21, R24, 0x1, R21 ;  /* 0x0000000118157824 */ /* 0x000fe200078e0215 */
[----:B------:R-:W-:Y:S02]  /*26180*/  SHF.R.U32.HI R19, RZ, 0x8, R18 ;  /* 0x00000008ff137819 */ /* 0x000fe40000011612 */
[----:B------:R-:W-:Y:S01]  /*26190*/  LOP3.LUT R22, R8, 0xffff, RZ, 0xc0, !PT ;  /* 0x0000ffff08167812 */ /* 0x000fe200078ec0ff */
[----:B------:R-:W-:Y:S01]  /*261a0*/  LDS.U8 R18, [R30] ;  /* 0x000000001e127984 */ /* 0x000fe20000000000 */
[----:B------:R-:W-:-:S02]  /*261b0*/  LOP3.LUT R24, R19, 0xff, R12, 0x78, !PT ;  /* 0x000000ff13187812 */ /* 0x000fc400078e780c */
[----:B------:R-:W-:Y:S01]  /*261c0*/  SHF.R.U32.HI R25, RZ, 0x8, R22 ;  /* 0x00000008ff197819 */ /* 0x000fe20000011616 */
[----:B------:R-:W-:Y:S01]  /*261d0*/  LDS.U8 R19, [R31] ;  /* 0x000000001f137984 */ /* 0x000fe20000000000 */
[----:B0-----:R-:W-:-:S03]  /*261e0*/  LOP3.LUT R22, R27, R26, R28, 0x96, !PT ;  /* 0x0000001a1b167212 */ /* 0x001fc600078e961c */
[----:B------:R-:W0:Y:S01]  /*261f0*/  LDS.U8 R21, [R21] ;  /* 0x0000000015157984 */ /* 0x000e220000000000 */
[----:B------:R-:W-:Y:S02]  /*26200*/  LOP3.LUT R23, R27, 0xff, R26, 0x48, !PT ;  /* 0x000000ff1b177812 */ /* 0x000fe400078e481a */
[----:B------:R-:W-:Y:S02]  /*26210*/  LEA R24, R24, UR4, 0x8 ;  /* 0x0000000418187c11 */ /* 0x000fe4000f8e40ff */
[----:B------:R-:W-:Y:S02]  /*26220*/  LOP3.LUT R27, R25, 0xff, R8, 0x78, !PT ;  /* 0x000000ff191b7812 */ /* 0x000fe400078e7808 */
[----:B------:R-:W-:-:S03]  /*26230*/  LOP3.LUT R26, R12, 0xff00, RZ, 0xc0, !PT ;  /* 0x0000ff000c1a7812 */ /* 0x000fc600078ec0ff */
[----:B------:R-:W-:Y:S02]  /*26240*/  IMAD.IADD R29, R24, 0x1, R27 ;  /* 0x00000001181d7824 */ /* 0x000fe400078e021b */
[----:B------:R-:W-:Y:S01]  /*26250*/  IMAD.SHL.U32 R24, R12, 0x100, RZ ;  /* 0x000001000c187824 */ /* 0x000fe200078e00ff */
[----:B------:R-:W-:Y:S02]  /*26260*/  IADD3 R27, PT, PT, R25, UR4, R26 ;  /* 0x00000004191b7c10 */ /* 0x000fe4000fffe01a */
[----:B------:R-:W-:Y:S01]  /*26270*/  LOP3.LUT R25, R8, 0xff, RZ, 0xc0, !PT ;  /* 0x000000ff08197812 */ /* 0x000fe200078ec0ff */
[----:B------:R-:W-:Y:S01]  /*26280*/  LDS.U8 R26, [R29] ;  /* 0x000000001d1a7984 */ /* 0x000fe20000000000 */
[----:B------:R-:W-:-:S04]  /*26290*/  LOP3.LUT R24, R24, 0xff00, RZ, 0xc0, !PT ;  /* 0x0000ff0018187812 */ /* 0x000fc800078ec0ff */
[----:B------:R-:W-:Y:S02]  /*262a0*/  IADD3 R25, PT, PT, R25, UR4, R24 ;  /* 0x0000000419197c10 */ /* 0x000fe4000fffe018 */
[----:B------:R-:W-:Y:S04]  /*262b0*/  LDS.U8 R24, [R27] ;  /* 0x000000001b187984 */ /* 0x000fe80000000000 */
[----:B------:R-:W1:Y:S01]  /*262c0*/  LDS.U8 R25, [R25] ;  /* 0x0000000019197984 */ /* 0x000e620000000000 */
[----:B------:R-:W-:Y:S02]  /*262d0*/  PRMT R17, R17, 0x7604, R20 ;  /* 0x0000760411117816 */ /* 0x000fe40000000014 */
[----:B------:R-:W-:Y:S02]  /*262e0*/  PRMT R28, R22, 0x7604, R23 ;  /* 0x00007604161c7816 */ /* 0x000fe40000000017 */
[----:B0-----:R-:W-:-:S02]  /*262f0*/  LOP3.LUT R21, R19, R18, R21, 0x96, !PT ;  /* 0x0000001213157212 */ /* 0x001fc400078e9615 */
[----:B------:R-:W-:Y:S02]  /*26300*/  LOP3.LUT R19, R19, 0xff, R18, 0x48, !PT ;  /* 0x000000ff13137812 */ /* 0x000fe400078e4812 */
[--C-:B------:R-:W-:Y:S01]  /*26310*/  SHF.R.U32.HI R18, RZ, 0x18, R12.reuse ;  /* 0x00000018ff127819 */ /* 0x100fe2000001160c */
[----:B------:R-:W-:Y:S01]  /*26320*/  IMAD.SHL.U32 R20, R21, 0x100, RZ ;  /* 0x0000010015147824 */ /* 0x000fe200078e00ff */
[----:B------:R-:W-:Y:S02]  /*26330*/  SHF.R.U32.HI R21, RZ, 0x10, R12 ;  /* 0x00000010ff157819 */ /* 0x000fe4000001160c */
[C---:B------:R-:W-:Y:S02]  /*26340*/  LEA R23, R18.reuse, UR4, 0x8 ;  /* 0x0000000412177c11 */ /* 0x040fe4000f8e40ff */
[----:B------:R-:W-:Y:S02]  /*26350*/  LOP3.LUT R22, R18, 0xff, R21, 0x78, !PT ;  /* 0x000000ff12167812 */ /* 0x000fe400078e7815 */
[----:B------:R-:W-:-:S02]  /*26360*/  SHF.R.U32.HI R18, RZ, 0x18, R8 ;  /* 0x00000018ff127819 */ /* 0x000fc40000011608 */
[----:B------:R-:W-:Y:S02]  /*26370*/  LOP3.LUT R31, R17, R20, R19, 0x1e, !PT ;  /* 0x00000014111f7212 */ /* 0x000fe400078e1e13 */
[----:B------:R-:W-:Y:S01]  /*26380*/  SHF.R.U32.HI R19, RZ, 0x10, R8 ;  /* 0x00000010ff137819 */ /* 0x000fe20000011608 */
[----:B------:R-:W-:Y:S01]  /*26390*/  IMAD.IADD R20, R18, 0x1, R23 ;  /* 0x0000000112147824 */ /* 0x000fe200078e0217 */
[----:B------:R-:W-:Y:S02]  /*263a0*/  LEA R22, R22, UR4, 0x8 ;  /* 0x0000000416167c11 */ /* 0x000fe4000f8e40ff */
[----:B------:R-:W-:Y:S02]  /*263b0*/  LOP3.LUT R23, R18, 0xff, R19, 0x78, !PT ;  /* 0x000000ff12177812 */ /* 0x000fe400078e7813 */
[--C-:B------:R-:W-:Y:S01]  /*263c0*/  LOP3.LUT R21, R21, 0xffff, R12.reuse, 0x78, !PT ;  /* 0x0000ffff15157812 */ /* 0x100fe200078e780c */
[----:B------:R-:W-:Y:S02]  /*263d0*/  LDS.U8 R20, [R20] ;  /* 0x0000000014147984 */ /* 0x000fe40000000000 */
[----:B------:R-:W-:Y:S01]  /*263e0*/  IMAD.IADD R22, R22, 0x1, R23 ;  /* 0x0000000116167824 */ /* 0x000fe200078e0217 */
[----:B------:R-:W-:-:S02]  /*263f0*/  SHF.R.U32.HI R23, RZ, 0x8, R12 ;  /* 0x00000008ff177819 */ /* 0x000fc4000001160c */
[C---:B-1----:R-:W-:Y:S02]  /*26400*/  LOP3.LUT R26, R24.reuse, R25, R26, 0x96, !PT ;  /* 0x00000019181a7212 */ /* 0x042fe400078e961a */
[----:B------:R-:W-:Y:S02]  /*26410*/  LOP3.LUT R25, R24, 0xff, R25, 0x48, !PT ;  /* 0x000000ff18197812 */ /* 0x000fe400078e4819 */
[----:B------:R-:W-:Y:S02]  /*26420*/  LOP3.LUT R23, R23, 0xff00, RZ, 0xc0, !PT ;  /* 0x0000ff0017177812 */ /* 0x000fe400078ec0ff */
[----:B------:R-:W-:Y:S01]  /*26430*/  LOP3.LUT R24, R19, 0xff, RZ, 0xc0, !PT ;  /* 0x000000ff13187812 */ /* 0x000fe200078ec0ff */
[----:B------:R-:W-:-:S03]  /*26440*/  IMAD.SHL.U32 R27, R21, 0x100, RZ ;  /* 0x00000100151b7824 */ /* 0x000fc600078e00ff */
[----:B------:R-:W-:Y:S02]  /*26450*/  IADD3 R23, PT, PT, R24, UR4, R23 ;  /* 0x0000000418177c10 */ /* 0x000fe4000fffe017 */
[----:B------:R-:W-:Y:S02]  /*26460*/  LOP3.LUT R24, R19, 0xffff, R8, 0x78, !PT ;  /* 0x0000ffff13187812 */ /* 0x000fe400078e7808 */
[----:B------:R-:W-:Y:S02]  /*26470*/  PRMT R19, R26, 0x7604, R25 ;  /* 0x000076041a137816 */ /* 0x000fe40000000019 */
[----:B------:R-:W-:Y:S01]  /*26480*/  LOP3.LUT R27, R27, 0xff00, RZ, 0xc0, !PT ;  /* 0x0000ff001b1b7812 */ /* 0x000fe200078ec0ff */
[----:B------:R-:W0:Y:S01]  /*26490*/  LDS.U8 R23, [R23] ;  /* 0x0000000017177984 */ /* 0x000e220000000000 */
[----:B------:R-:W-:Y:S02]  /*264a0*/  LOP3.LUT R26, R24, 0xff, RZ, 0xc0, !PT ;  /* 0x000000ff181a7812 */ /* 0x000fe400078ec0ff */
[----:B------:R-:W-:-:S02]  /*264b0*/  SHF.R.U32.HI R25, RZ, 0x8, R24 ;  /* 0x00000008ff197819 */ /* 0x000fc40000011618 */
[----:B------:R-:W-:Y:S02]  /*264c0*/  IADD3 R26, PT, PT, R26, UR4, R27 ;  /* 0x000000041a1a7c10 */ /* 0x000fe4000fffe01b */
[----:B------:R-:W-:Y:S02]  /*264d0*/  LOP3.LUT R27, R25, 0xff, R24, 0x78, !PT ;  /* 0x000000ff191b7812 */ /* 0x000fe400078e7818 */
[--C-:B------:R-:W-:Y:S02]  /*264e0*/  SHF.R.U32.HI R24, RZ, 0x8, R21.reuse ;  /* 0x00000008ff187819 */ /* 0x100fe40000011615 */
[----:B------:R-:W-:Y:S01]  /*264f0*/  LOP3.LUT R17, R28, R17, RZ, 0x3c, !PT ;  /* 0x000000111c117212 */ /* 0x000fe200078e3cff */
[----:B------:R-:W-:Y:S01]  /*26500*/  LDS.U8 R26, [R26] ;  /* 0x000000001a1a7984 */ /* 0x000fe20000000000 */
[----:B------:R-:W-:Y:S02]  /*26510*/  LOP3.LUT R24, R24, 0xff, R21, 0x78, !PT ;  /* 0x000000ff18187812 */ /* 0x000fe400078e7815 */
[----:B------:R-:W-:-:S02]  /*26520*/  LOP3.LUT R18, R31, R28, RZ, 0x3c, !PT ;  /* 0x0000001c1f127212 */ /* 0x000fc400078e3cff */
[----:B------:R-:W-:Y:S02]  /*26530*/  LEA R24, R24, UR4, 0x8 ;  /* 0x0000000418187c11 */ /* 0x000fe4000f8e40ff */
[----:B------:R-:W-:Y:S02]  /*26540*/  LOP3.LUT R28, R21, 0xff00, RZ, 0xc0, !PT ;  /* 0x0000ff00151c7812 */ /* 0x000fe400078ec0ff */
[----:B------:R-:W1:Y:S01]  /*26550*/  LDS.U8 R21, [R22] ;  /* 0x0000000016157984 */ /* 0x000e620000000000 */
[----:B------:R-:W-:Y:S01]  /*26560*/  IMAD.IADD R27, R24, 0x1, R27 ;  /* 0x00000001181b7824 */ /* 0x000fe200078e021b */
[----:B------:R-:W-:-:S05]  /*26570*/  IADD3 R28, PT, PT, R25, UR4, R28 ;  /* 0x00000004191c7c10 */ /* 0x000fca000fffe01c */
[----:B------:R-:W2:Y:S04]  /*26580*/  LDS.U8 R25, [R28] ;  /* 0x000000001c197984 */ /* 0x000ea80000000000 */
[----:B------:R-:W3:Y:S01]  /*26590*/  LDS.U8 R27, [R27] ;  /* 0x000000001b1b7984 */ /* 0x000ee20000000000 */
[----:B------:R-:W-:-:S04]  /*265a0*/  LOP3.LUT R29, R13, 0xffff, RZ, 0xc0, !PT ;  /* 0x0000ffff0d1d7812 */ /* 0x000fc800078ec0ff */
[----:B------:R-:W-:Y:S02]  /*265b0*/  SHF.R.U32.HI R29, RZ, 0x8, R29 ;  /* 0x00000008ff1d7819 */ /* 0x000fe4000001161d */
[----:B0-----:R-:W-:Y:S02]  /*265c0*/  LOP3.LUT R24, R20, 0xff, R23, 0x48, !PT ;  /* 0x000000ff14187812 */ /* 0x001fe400078e4817 */
[----:B------:R-:W-:-:S04]  /*265d0*/  LOP3.LUT R29, R29, 0xff, R13, 0x78, !PT ;  /* 0x000000ff1d1d7812 */ /* 0x000fc800078e780d */
[----:B------:R-:W-:Y:S02]  /*265e0*/  LEA R29, R29, UR4, 0x8 ;  /* 0x000000041d1d7c11 */ /* 0x000fe4000f8e40ff */
[----:B-1----:R-:W-:Y:S02]  /*265f0*/  LOP3.LUT R21, R20, R23, R21, 0x96, !PT ;  /* 0x0000001714157212 */ /* 0x002fe400078e9615 */
[----:B------:R-:W-:-:S04]  /*26600*/  LOP3.LUT R20, R9, 0xffff, RZ, 0xc0, !PT ;  /* 0x0000ffff09147812 */ /* 0x000fc800078ec0ff */
[----:B------:R-:W-:Y:S02]  /*26610*/  SHF.R.U32.HI R23, RZ, 0x8, R20 ;  /* 0x00000008ff177819 */ /* 0x000fe40000011614 */
[C---:B--2---:R-:W-:Y:S02]  /*26620*/  LOP3.LUT R20, R25.reuse, 0xff, R26, 0x48, !PT ;  /* 0x000000ff19147812 */ /* 0x044fe400078e481a */
[----:B---3--:R-:W-:Y:S02]  /*26630*/  LOP3.LUT R22, R25, R26, R27, 0x96, !PT ;  /* 0x0000001a19167212 */ /* 0x008fe400078e961b */
[----:B------:R-:W-:Y:S01]  /*26640*/  LOP3.LUT R26, R23, 0xff, R9, 0x78, !PT ;  /* 0x000000ff171a7812 */ /* 0x000fe200078e7809 */
[----:B------:R-:W-:-:S04]  /*26650*/  IMAD.SHL.U32 R25, R13, 0x100, RZ ;  /* 0x000001000d197824 */ /* 0x000fc800078e00ff */
[----:B------:R-:W-:Y:S01]  /*26660*/  IMAD.IADD R29, R29, 0x1, R26 ;  /* 0x000000011d1d7824 */ /* 0x000fe200078e021a */
[----:B------:R-:W-:Y:S02]  /*26670*/  LOP3.LUT R26, R13, 0xff00, RZ, 0xc0, !PT ;  /* 0x0000ff000d1a7812 */ /* 0x000fe400078ec0ff */
[----:B------:R-:W-:Y:S02]  /*26680*/  LOP3.LUT R25, R25, 0xff00, RZ, 0xc0, !PT ;  /* 0x0000ff0019197812 */ /* 0x000fe400078ec0ff */
[----:B------:R-:W-:Y:S02]  /*26690*/  IADD3 R23, PT, PT, R23, UR4, R26 ;  /* 0x0000000417177c10 */ /* 0x000fe4000fffe01a */
[----:B------:R-:W-:-:S04]  /*266a0*/  LOP3.LUT R26, R9, 0xff, RZ, 0xc0, !PT ;  /* 0x000000ff091a7812 */ /* 0x000fc800078ec0ff */
[----:B------:R-:W-:Y:S01]  /*266b0*/  IADD3 R26, PT, PT, R26, UR4, R25 ;  /* 0x000000041a1a7c10 */ /* 0x000fe2000fffe019 */
[----:B------:R-:W-:Y:S04]  /*266c0*/  LDS.U8 R23, [R23] ;  /* 0x0000000017177984 */ /* 0x000fe80000000000 */
[----:B------:R0:W-:Y:S04]  /*266d0*/  LDS.U8 R25, [R29] ;  /* 0x000000001d197984 */ /* 0x0001e80000000000 */
[----:B------:R-:W1:Y:S01]  /*266e0*/  LDS.U8 R26, [R26] ;  /* 0x000000001a1a7984 */ /* 0x000e620000000000 */
[----:B------:R-:W-:Y:S01]  /*266f0*/  IMAD.SHL.U32 R22, R22, 0x100, RZ ;  /* 0x0000010016167824 */ /* 0x000fe200078e00ff */
[----:B------:R-:W-:-:S04]  /*26700*/  PRMT R24, R21, 0x7604, R24 ;  /* 0x0000760415187816 */ /* 0x000fc80000000018 */
[----:B------:R-:W-:Y:S02]  /*26710*/  LOP3.LUT R27, R19, R22, R20, 0x1e, !PT ;  /* 0x00000016131b7212 */ /* 0x000fe400078e1e14 */
[----:B------:R-:W-:Y:S01]  /*26720*/  SHF.R.U32.HI R22, RZ, 0x18, R13 ;  /* 0x00000018ff167819 */ /* 0x000fe2000001160d */
[----:B------:R-:W-:Y:S01]  /*26730*/  IMAD R17, R18, 0x10000, R17 ;  /* 0x0001000012117824 */ /* 0x000fe200078e0211 */
[----:B------:R-:W-:Y:S02]  /*26740*/  SHF.R.U32.HI R21, RZ, 0x10, R13 ;  /* 0x00000010ff157819 */ /* 0x000fe4000001160d */
[----:B------:R-:W-:Y:S02]  /*26750*/  LOP3.LUT R18, R24, R19, RZ, 0x3c, !PT ;  /* 0x0000001318127212 */ /* 0x000fe400078e3cff */
[----:B------:R-:W-:Y:S02]  /*26760*/  LEA R20, R22, UR4, 0x8 ;  /* 0x0000000416147c11 */ /* 0x000fe4000f8e40ff */
[----:B0-----:R-:W-:-:S02]  /*26770*/  SHF.R.U32.HI R29, RZ, 0x18, R9 ;  /* 0x00000018ff1d7819 */ /* 0x001fc40000011609 */
[----:B------:R-:W-:Y:S02]  /*26780*/  LOP3.LUT R19, R27, R24, RZ, 0x3c, !PT ;  /* 0x000000181b137212 */ /* 0x000fe400078e3cff */
        /* <DEDUP_REMOVED lines=9> */
[----:B-1----:R-:W-:Y:S02]  /*26820*/  LOP3.LUT R20, R23, R26, R25, 0x96, !PT ;  /* 0x0000001a17147212 */ /* 0x002fe400078e9619 */
[----:B------:R-:W-:-:S04]  /*26830*/  LOP3.LUT R25, R27, 0xff, RZ, 0xc0, !PT ;  /* 0x000000ff1b197812 */ /* 0x000fc800078ec0ff */
[----:B------:R-:W-:Y:S02]  /*26840*/  IADD3 R25, PT, PT, R25, UR4, R22 ;  /* 0x0000000419197c10 */ /* 0x000fe4000fffe016 */
[----:B------:R-:W-:Y:S04]  /*26850*/  LDS.U8 R22, [R29] ;  /* 0x000000001d167984 */ /* 0x000fe80000000000 */
[----:B------:R-:W0:Y:S01]  /*26860*/  LDS.U8 R25, [R25] ;  /* 0x0000000019197984 */ /* 0x000e220000000000 */
[----:B------:R-:W-:Y:S02]  /*26870*/  LOP3.LUT R23, R23, 0xff, R26, 0x48, !PT ;  /* 0x000000ff17177812 */ /* 0x000fe400078e481a */
[----:B------:R-:W-:Y:S02]  /*26880*/  LOP3.LUT R21, R21, 0xffff, R13, 0x78, !PT ;  /* 0x0000ffff15157812 */ /* 0x000fe400078e780d */
[----:B------:R-:W-:-:S02]  /*26890*/  LOP3.LUT R27, R27, 0xffff, R9, 0x78, !PT ;  /* 0x0000ffff1b1b7812 */ /* 0x000fc400078e7809 */
[----:B------:R-:W-:Y:S02]  /*268a0*/  PRMT R20, R20, 0x7604, R23 ;  /* 0x0000760414147816 */ /* 0x000fe40000000017 */
[----:B------:R-:W-:Y:S01]  /*268b0*/  LOP3.LUT R31, R27, 0xff, RZ, 0xc0, !PT ;  /* 0x000000ff1b1f7812 */ /* 0x000fe200078ec0ff */
[----:B------:R-:W-:-:S05]  /*268c0*/  IMAD.SHL.U32 R26, R21, 0x100, RZ ;  /* 0x00000100151a7824 */ /* 0x000fca00078e00ff */
[----:B------:R-:W-:-:S04]  /*268d0*/  LOP3.LUT R26, R26, 0xff00, RZ, 0xc0, !PT ;  /* 0x0000ff001a1a7812 */ /* 0x000fc800078ec0ff */
[----:B------:R-:W-:-:S06]  /*268e0*/  IADD3 R26, PT, PT, R31, UR4, R26 ;  /* 0x000000041f1a7c10 */ /* 0x000fcc000fffe01a */
[----:B------:R-:W-:Y:S01]  /*268f0*/  LDS.U8 R26, [R26] ;  /* 0x000000001a1a7984 */ /* 0x000fe20000000000 */
[C---:B0-----:R-:W-:Y:S02]  /*26900*/  LOP3.LUT R22, R24.reuse, R25, R22, 0x96, !PT ;  /* 0x0000001918167212 */ /* 0x041fe400078e9616 */
[----:B------:R-:W-:Y:S02]  /*26910*/  LOP3.LUT R23, R24, 0xff, R25, 0x48, !PT ;  /* 0x000000ff18177812 */ /* 0x000fe400078e4819 */
[--C-:B------:R-:W-:Y:S02]  /*26920*/  SHF.R.U32.HI R24, RZ, 0x8, R27.reuse ;  /* 0x00000008ff187819 */ /* 0x100fe4000001161b */
[----:B------:R-:W-:Y:S02]  /*26930*/  LOP3.LUT R25, R21, 0xff00, RZ, 0xc0, !PT ;  /* 0x0000ff0015197812 */ /* 0x000fe400078ec0ff */
[C---:B------:R-:W-:Y:S02]  /*26940*/  LOP3.LUT R27, R24.reuse, 0xff, R27, 0x78, !PT ;  /* 0x000000ff181b7812 */ /* 0x040fe400078e781b */
[----:B------:R-:W-:-:S02]  /*26950*/  IADD3 R25, PT, PT, R24, UR4, R25 ;  /* 0x0000000418197c10 */ /* 0x000fc4000fffe019 */
[----:B------:R-:W-:-:S04]  /*26960*/  SHF.R.U32.HI R24, RZ, 0x8, R21 ;  /* 0x00000008ff187819 */ /* 0x000fc80000011615 */
[----:B------:R-:W-:Y:S01]  /*26970*/  LOP3.LUT R24, R24, 0xff, R21, 0x78, !PT ;  /* 0x000000ff18187812 */ /* 0x000fe200078e7815 */
[----:B------:R-:W0:Y:S03]  /*26980*/  LDS.U8 R25, [R25] ;  /* 0x0000000019197984 */ /* 0x000e260000000000 */
[----:B------:R-:W-:-:S05]  /*26990*/  LEA R24, R24, UR4, 0x8 ;  /* 0x0000000418187c11 */ /* 0x000fca000f8e40ff */
[----:B------:R-:W-:-:S06]  /*269a0*/  IMAD.IADD R24, R24, 0x1, R27 ;  /* 0x0000000118187824 */ /* 0x000fcc00078e021b */
[----:B------:R-:W1:Y:S01]  /*269b0*/  LDS.U8 R24, [R24] ;  /* 0x0000000018187984 */ /* 0x000e620000000000 */
[----:B------:R-:W-:Y:S01]  /*269c0*/  LOP3.LUT R21, R12, R6, RZ, 0x3c, !PT ;  /* 0x000000060c157212 */ /* 0x000fe200078e3cff */
[----:B------:R-:W-:Y:S01]  /*269d0*/  IMAD R18, R19, 0x10000, R18 ;  /* 0x0001000013127824 */ /* 0x000fe200078e0212 */
[----:B------:R-:W-:-:S03]  /*269e0*/  PRMT R23, R22, 0x7604, R23 ;  /* 0x0000760416177816 */ /* 0x000fc60000000017 */
[----:B------:R-:W-:Y:S01]  /*269f0*/  IMAD.SHL.U32 R19, R21, 0x100, RZ ;  /* 0x0000010015137824 */ /* 0x000fe200078e00ff */
[----:B------:R-:W-:Y:S02]  /*26a00*/  LOP3.LUT R22, R8, 0xffff, R10, 0x48, !PT ;  /* 0x0000ffff08167812 */ /* 0x000fe400078e480a */
[----:B------:R-:W-:Y:S02]  /*26a10*/  LOP3.LUT R29, R12, 0xff00, R6, 0x48, !PT ;  /* 0x0000ff000c1d7812 */ /* 0x000fe400078e4806 */
[C---:B0-----:R-:W-:Y:S02]  /*26a20*/  LOP3.LUT R28, R25.reuse, 0xff, R26, 0x48, !PT ;  /* 0x000000ff191c7812 */ /* 0x041fe400078e481a */
[----:B-1----:R-:W-:-:S05]  /*26a30*/  LOP3.LUT R27, R25, R26, R24, 0x96, !PT ;  /* 0x0000001a191b7212 */ /* 0x002fca00078e9618 */
[----:B------:R-:W-:Y:S01]  /*26a40*/  IMAD.SHL.U32 R27, R27, 0x100, RZ ;  /* 0x000001001b1b7824 */ /* 0x000fe200078e00ff */
[----:B------:R-:W-:-:S04]  /*26a50*/  LOP3.LUT R25, R19, 0xff00, RZ, 0xc0, !PT ;  /* 0x0000ff0013197812 */ /* 0x000fc800078ec0ff */
[----:B------:R-:W-:Y:S02]  /*26a60*/  LOP3.LUT R28, R20, R27, R28, 0x1e, !PT ;  /* 0x0000001b141c7212 */ /* 0x000fe400078e1e1c */
[----:B------:R-:W-:Y:S02]  /*26a70*/  LOP3.LUT R19, R23, R20, RZ, 0x3c, !PT ;  /* 0x0000001417137212 */ /* 0x000fe400078e3cff */
[----:B------:R-:W-:Y:S02]  /*26a80*/  LOP3.LUT R27, R8, 0xff, R10, 0x48, !PT ;  /* 0x000000ff081b7812 */ /* 0x000fe400078e480a */
[----:B------:R-:W-:Y:S02]  /*26a90*/  LOP3.LUT R20, R28, R23, RZ, 0x3c, !PT ;  /* 0x000000171c147212 */ /* 0x000fe400078e3cff */
[----:B------:R-:W-:Y:S02]  /*26aa0*/  SHF.R.U32.HI R24, RZ, 0x8, R22 ;  /* 0x00000008ff187819 */ /* 0x000fe40000011616 */
[----:B------:R-:W-:-:S02]  /*26ab0*/  LOP3.LUT R23, R12, 0xffff, R6, 0x48, !PT ;  /* 0x0000ffff0c177812 */ /* 0x000fc400078e4806 */
[C---:B------:R-:W-:Y:S02]  /*26ac0*/  LOP3.LUT R26, R24.reuse, R27, RZ, 0x3c, !PT ;  /* 0x0000001b181a7212 */ /* 0x040fe400078e3cff */
[----:B------:R-:W-:Y:S02]  /*26ad0*/  IADD3 R29, PT, PT, R24, UR4, R29 ;  /* 0x00000004181d7c10 */ /* 0x000fe4000fffe01d */
[----:B------:R-:W-:Y:S02]  /*26ae0*/  SHF.R.U32.HI R23, RZ, 0x8, R23 ;  /* 0x00000008ff177819 */ /* 0x000fe40000011617 */
[----:B------:R-:W-:-:S04]  /*26af0*/  LOP3.LUT R24, R12, 0xff, R6, 0x48, !PT ;  /* 0x000000ff0c187812 */ /* 0x000fc800078e4806 */
[----:B------:R-:W-:Y:S02]  /*26b00*/  LOP3.LUT R23, R23, R24, RZ, 0x3c, !PT ;  /* 0x0000001817177212 */ /* 0x000fe400078e3cff */
[----:B------:R-:W-:Y:S01]  /*26b10*/  IADD3 R25, PT, PT, R27, UR4, R25 ;  /* 0x000000041b197c10 */ /* 0x000fe2000fffe019 */
[----:B------:R-:W-:Y:S01]  /*26b20*/  LDS.U8 R24, [R29] ;  /* 0x000000001d187984 */ /* 0x000fe20000000000 */
[----:B------:R-:W-:-:S04]  /*26b30*/  LEA R23, R23, UR4, 0x8 ;  /* 0x0000000417177c11 */ /* 0x000fc8000f8e40ff */
[----:B------:R-:W0:Y:S01]  /*26b40*/  LDS.U8 R25, [R25] ;  /* 0x0000000019197984 */ /* 0x000e220000000000 */
[----:B------:R-:W-:-:S06]  /*26b50*/  IMAD.IADD R26, R23, 0x1, R26 ;  /* 0x00000001171a7824 */ /* 0x000fcc00078e021a */
[----:B------:R-:W1:Y:S01]  /*26b60*/  LDS.U8 R26, [R26] ;  /* 0x000000001a1a7984 */ /* 0x000e620000000000 */
[----:B------:R-:W-:Y:S01]  /*26b70*/  LOP3.LUT R28, R8, R10, RZ, 0x3c, !PT ;  /* 0x0000000a081c7212 */ /* 0x000fe200078e3cff */
[----:B------:R-:W-:-:S03]  /*26b80*/  IMAD R19, R20, 0x10000, R19 ;  /* 0x0001000014137824 */ /* 0x000fc600078e0213 */
[----:B------:R-:W-:Y:S02]  /*26b90*/  SHF.R.U32.HI R23, RZ, 0x10, R28 ;  /* 0x00000010ff177819 */ /* 0x000fe4000001161c */
[C---:B0-----:R-:W-:Y:S02]  /*26ba0*/  LOP3.LUT R27, R24.reuse, 0xff, R25, 0x48, !PT ;  /* 0x000000ff181b7812 */ /* 0x041fe400078e4819 */
[----:B-1----:R-:W-:Y:S02]  /*26bb0*/  LOP3.LUT R20, R24, R25, R26, 0x96, !PT ;  /* 0x0000001918147212 */ /* 0x002fe400078e961a */
[----:B------:R-:W-:Y:S02]  /*26bc0*/  SHF.R.U32.HI R24, RZ, 0x8, R21 ;  /* 0x00000008ff187819 */ /* 0x000fe40000011615 */
[----:B------:R-:W-:Y:S02]  /*26bd0*/  PRMT R20, R20, 0x7604, R27 ;  /* 0x0000760414147816 */ /* 0x000fe4000000001b */
[----:B------:R-:W-:-:S02]  /*26be0*/  LOP3.LUT R24, R24, 0xff00, RZ, 0xc0, !PT ;  /* 0x0000ff0018187812 */ /* 0x000fc400078ec0ff */
[----:B------:R-:W-:-:S04]  /*26bf0*/  LOP3.LUT R27, R23, 0xff, RZ, 0xc0, !PT ;  /* 0x000000ff171b7812 */ /* 0x000fc800078ec0ff */
[----:B------:R-:W-:Y:S02]  /*26c00*/  IADD3 R27, PT, PT, R27, UR4, R24 ;  /* 0x000000041b1b7c10 */ /* 0x000fe4000fffe018 */
[--C-:B------:R-:W-:Y:S02]  /*26c10*/  SHF.R.U32.HI R24, RZ, 0x18, R21.reuse ;  /* 0x00000018ff187819 */ /* 0x100fe40000011615 */
[----:B------:R-:W-:Y:S02]  /*26c20*/  SHF.R.U32.HI R21, RZ, 0x10, R21 ;  /* 0x00000010ff157819 */ /* 0x000fe40000011615 */
[C---:B------:R-:W-:Y:S01]  /*26c30*/  LEA R25, R24.reuse, UR4, 0x8 ;  /* 0x0000000418197c11 */ /* 0x040fe2000f8e40ff */
[----:B------:R-:W-:Y:S01]  /*26c40*/  LDS.U8 R27, [R27] ;  /* 0x000000001b1b7984 */ /* 0x000fe20000000000 */
[----:B------:R-:W-:Y:S02]  /*26c50*/  SHF.R.U32.HI R26, RZ, 0x18, R28 ;  /* 0x00000018ff1a7819 */ /* 0x000fe4000001161c */
[----:B------:R-:W-:-:S02]  /*26c60*/  LOP3.LUT R24, R24, 0xff, R21, 0x78, !PT ;  /* 0x000000ff18187812 */ /* 0x000fc400078e7815 */
[----:B------:R-:W-:Y:S02]  /*26c70*/  LOP3.LUT R29, R26, 0xff, R23, 0x78, !PT ;  /* 0x000000ff1a1d7812 */ /* 0x000fe400078e7817 */
[----:B------:R-:W-:Y:S01]  /*26c80*/  LEA R24, R24, UR4, 0x8 ;  /* 0x0000000418187c11 */ /* 0x000fe2000f8e40ff */
[----:B------:R-:W-:-:S04]  /*26c90*/  IMAD.IADD R25, R26, 0x1, R25 ;  /* 0x000000011a197824 */ /* 0x000fc800078e0219 */
[----:B------:R-:W-:Y:S01]  /*26ca0*/  IMAD.IADD R29, R24, 0x1, R29 ;  /* 0x00000001181d7824 */ /* 0x000fe200078e021d */
[----:B------:R-:W-:Y:S05]  /*26cb0*/  LDS.U8 R26, [R25] ;  /* 0x00000000191a7984 */ /* 0x000fea0000000000 */
[----:B------:R-:W0:Y:S01]  /*26cc0*/  LDS.U8 R29, [R29] ;  /* 0x000000001d1d7984 */ /* 0x000e220000000000 */
[C---:B------:R-:W-:Y:S02]  /*26cd0*/  LOP3.LUT R24, R22.reuse, R23, RZ, 0x3c, !PT ;  /* 0x0000001716187212 */ /* 0x040fe400078e3cff */
[----:B------:R-:W-:Y:S02]  /*26ce0*/  LOP3.LUT R22, R22, 0xff, R23, 0x48, !PT ;  /* 0x000000ff16167812 */ /* 0x000fe400078e4817 */
[----:B------:R-:W-:-:S04]  /*26cf0*/  LOP3.LUT R30, R12, 0xffff, R6, 0x48, !PT ;  /* 0x0000ffff0c1e7812 */ /* 0x000fc800078e4806 */
[----:B------:R-:W-:Y:S02]  /*26d00*/  LOP3.LUT R28, R30, 0xff, R21, 0x48, !PT ;  /* 0x000000ff1e1c7812 */ /* 0x000fe400078e4815 */
[C---:B0-----:R-:W-:Y:S02]  /*26d10*/  LOP3.LUT R23, R26.reuse, R27, R29, 0x96, !PT ;  /* 0x0000001b1a177212 */ /* 0x041fe400078e961d */
[----:B------:R-:W-:-:S04]  /*26d20*/  LOP3.LUT R26, R26, 0xff, R27, 0x48, !PT ;  /* 0x000000ff1a1a7812 */ /* 0x000fc800078e481b */
[----:B------:R-:W-:Y:S02]  /*26d30*/  PRMT R23, R23, 0x7604, R26 ;  /* 0x0000760417177816 */ /* 0x000fe4000000001a */
[C---:B------:R-:W-:Y:S02]  /*26d40*/  LOP3.LUT R26, R30.reuse, R21, RZ, 0x3c, !PT ;  /* 0x000000151e1a7212 */ /* 0x040fe400078e3cff */
[----:B------:R-:W-:Y:S02]  /*26d50*/  LOP3.LUT R30, R30, 0xff00, R21, 0x48, !PT ;  /* 0x0000ff001e1e7812 */ /* 0x000fe400078e4815 */
[----:B------:R-:W-:Y:S01]  /*26d60*/  SHF.R.U32.HI R21, RZ, 0x8, R26 ;  /* 0x00000008ff157819 */ /* 0x000fe2000001161a */
[----:B------:R-:W-:-:S03]  /*26d70*/  IMAD.SHL.U32 R26, R26, 0x100, RZ ;  /* 0x000001001a1a7824 */ /* 0x000fc600078e00ff */
[----:B------:R-:W-:Y:S02]  /*26d80*/  LOP3.LUT R28, R28, R21, RZ, 0x3c, !PT ;  /* 0x000000151c1c7212 */ /* 0x000fe400078e3cff */
[----:B------:R-:W-:Y:S02]  /*26d90*/  SHF.R.U32.HI R21, RZ, 0x8, R24 ;  /* 0x00000008ff157819 */ /* 0x000fe40000011618 */
[----:B------:R-:W-:Y:S02]  /*26da0*/  LEA R28, R28, UR4, 0x8 ;  /* 0x000000041c1c7c11 */ /* 0x000fe4000f8e40ff */
[----:B------:R-:W-:Y:S02]  /*26db0*/  IADD3 R30, PT, PT, R21, UR4, R30 ;  /* 0x00000004151e7c10 */ /* 0x000fe4000fffe01e */
[----:B------:R-:W-:Y:S02]  /*26dc0*/  LOP3.LUT R21, R22, R21, RZ, 0x3c, !PT ;  /* 0x0000001516157212 */ /* 0x000fe400078e3cff */
[----:B------:R-:W-:-:S03]  /*26dd0*/  LOP3.LUT R25, R26, 0xff00, RZ, 0xc0, !PT ;  /* 0x0000ff001a197812 */ /* 0x000fc600078ec0ff */
[----:B------:R-:W-:Y:S01]  /*26de0*/  IMAD.IADD R28, R28, 0x1, R21 ;  /* 0x000000011c1c7824 */ /* 0x000fe200078e0215 */
[----:B------:R-:W-:Y:S01]  /*26df0*/  IADD3 R22, PT, PT, R22, UR4, R25 ;  /* 0x0000000416167c10 */ /* 0x000fe2000fffe019 */
[----:B------:R-:W-:Y:S04]  /*26e00*/  LDS.U8 R21, [R30] ;  /* 0x000000001e157984 */ /* 0x000fe80000000000 */
[----:B------:R-:W-:Y:S04]  /*26e10*/  LDS.U8 R28, [R28] ;  /* 0x000000001c1c7984 */ /* 0x000fe80000000000 */
[----:B------:R-:W0:Y:S01]  /*26e20*/  LDS.U8 R22, [R22] ;  /* 0x0000000016167984 */ /* 0x000e220000000000 */
[----:B------:R-:W-:-:S02]  /*26e30*/  LOP3.LUT R26, R23, R20, RZ, 0x3c, !PT ;  /* 0x00000014171a7212 */ /* 0x000fc400078e3cff */
[----:B------:R-:W-:Y:S02]  /*26e40*/  LOP3.LUT R27, R13, 0xff00, R7, 0x48, !PT ;  /* 0x0000ff000d1b7812 */ /* 0x000fe400078e4807 */
[C---:B0-----:R-:W-:Y:S02]  /*26e50*/  LOP3.LUT R24, R21.reuse, R22, R28, 0x96, !PT ;  /* 0x0000001615187212 */ /* 0x041fe400078e961c */
[----:B------:R-:W-:-:S03]  /*26e60*/  LOP3.LUT R25, R21, 0xff, R22, 0x48, !PT ;  /* 0x000000ff15197812 */ /* 0x000fc600078e4816 */
[----:B------:R-:W-:-:S05]  /*26e70*/  IMAD.SHL.U32 R21, R24, 0x100, RZ ;  /* 0x0000010018157824 */ /* 0x000fca00078e00ff */
[----:B------:R-:W-:Y:S02]  /*26e80*/  LOP3.LUT R24, R20, R21, R25, 0x1e, !PT ;  /* 0x0000001514187212 */ /* 0x000fe400078e1e19 */
[----:B------:R-:W-:Y:S02]  /*26e90*/  LOP3.LUT R25, R13, R7, RZ, 0x3c, !PT ;  /* 0x000000070d197212 */ /* 0x000fe400078e3cff */
[--C-:B------:R-:W-:Y:S02]  /*26ea0*/  LOP3.LUT R20, R9, 0xffff, R11.reuse, 0x48, !PT ;  /* 0x0000ffff09147812 */ /* 0x100fe400078e480b */
[----:B------:R-:W-:Y:S01]  /*26eb0*/  LOP3.LUT R21, R24, R23, RZ, 0x3c, !PT ;  /* 0x0000001718157212 */ /* 0x000fe200078e3cff */
[----:B------:R-:W-:Y:S01]  /*26ec0*/  IMAD.SHL.U32 R23, R25, 0x100, RZ ;  /* 0x0000010019177824 */ /* 0x000fe200078e00ff */
[----:B------:R-:W-:Y:S02]  /*26ed0*/  LOP3.LUT R24, R9, 0xff, R11, 0x48, !PT ;  /* 0x000000ff09187812 */ /* 0x000fe400078e480b */
[----:B------:R-:W-:Y:S01]  /*26ee0*/  SHF.R.U32.HI R22, RZ, 0x8, R20 ;  /* 0x00000008ff167819 */ /* 0x000fe20000011614 */
[----:B------:R-:W-:Y:S01]  /*26ef0*/  IMAD R21, R21, 0x10000, R26 ;  /* 0x0001000015157824 */ /* 0x000fe200078e021a */
[----:B------:R-:W-:-:S02]  /*26f00*/  LOP3.LUT R23, R23, 0xff00, RZ, 0xc0, !PT ;  /* 0x0000ff0017177812 */ /* 0x000fc400078ec0ff */
[C---:B------:R-:W-:Y:S02]  /*26f10*/  LOP3.LUT R28, R22.reuse, R24, RZ, 0x3c, !PT ;  /* 0x00000018161c7212 */ /* 0x040fe400078e3cff */
[----:B------:R-:W-:Y:S02]  /*26f20*/  IADD3 R26, PT, PT, R22, UR4, R27 ;  /* 0x00000004161a7c10 */ /* 0x000fe4000fffe01b */
[C---:B------:R-:W-:Y:S02]  /*26f30*/  LOP3.LUT R22, R13.reuse, 0xffff, R7, 0x48, !PT ;  /* 0x0000ffff0d167812 */ /* 0x040fe400078e4807 */
        /* <DEDUP_REMOVED lines=9> */
[----:B------:R-:W-:Y:S02]  /*26fd0*/  LOP3.LUT R30, R9, R11, RZ, 0x3c, !PT ;  /* 0x0000000b091e7212 */ /* 0x000fe400078e3cff */
[----:B------:R-:W-:Y:S02]  /*26fe0*/  LOP3.LUT R6, R25, R12, R6, 0x96, !PT ;  /* 0x0000000c19067212 */ /* 0x000fe400078e9606 */
[----:B------:R-:W-:Y:S02]  /*26ff0*/  SHF.R.U32.HI R12, RZ, 0x8, R25 ;  /* 0x00000008ff0c7819 */ /* 0x000fe40000011619 */
[----:B------:R-:W-:Y:S02]  /*27000*/  SHF.R.U32.HI R27, RZ, 0x10, R30 ;  /* 0x00000010ff1b7819 */ /* 0x000fe4000001161e */
[----:B------:R-:W-:Y:S02]  /*27010*/  LOP3.LUT R12, R12, 0xff00, RZ, 0xc0, !PT ;  /* 0x0000ff000c0c7812 */ /* 0x000fe400078ec0ff */
[----:B------:R-:W-:-:S02]  /*27020*/  LOP3.LUT R13, R27, 0xff, RZ, 0xc0, !PT ;  /* 0x000000ff1b0d7812 */ /* 0x000fc400078ec0ff */
[--C-:B------:R-:W-:Y:S02]  /*27030*/  SHF.R.U32.HI R29, RZ, 0x10, R25.reuse ;  /* 0x00000010ff1d7819 */ /* 0x100fe40000011619 */
[----:B------:R-:W-:Y:S02]  /*27040*/  IADD3 R12, PT, PT, R13, UR4, R12 ;  /* 0x000000040d0c7c10 */ /* 0x000fe4000fffe00c */
[----:B------:R-:W-:Y:S02]  /*27050*/  SHF.R.U32.HI R13, RZ, 0x18, R25 ;  /* 0x00000018ff0d7819 */ /* 0x000fe40000011619 */
[----:B0-----:R-:W-:Y:S02]  /*27060*/  LOP3.LUT R24, R26, 0xff, R23, 0x48, !PT ;  /* 0x000000ff1a187812 */ /* 0x001fe400078e4817 */
[----:B------:R-:W-:Y:S01]  /*27070*/  LDS.U8 R12, [R12] ;  /* 0x000000000c0c7984 */ /* 0x000fe20000000000 */
[----:B------:R-:W-:Y:S02]  /*27080*/  LOP3.LUT R25, R22, 0xff, R29, 0x48, !PT ;  /* 0x000000ff16197812 */ /* 0x000fe400078e481d */
[----:B-1----:R-:W-:-:S02]  /*27090*/  LOP3.LUT R7, R26, R23, R28, 0x96, !PT ;  /* 0x000000171a077212 */ /* 0x002fc400078e961c */
[----:B------:R-:W-:Y:S02]  /*270a0*/  LOP3.LUT R23, R13, 0xff, R29, 0x78, !PT ;  /* 0x000000ff0d177812 */ /* 0x000fe400078e781d */
[----:B------:R-:W-:Y:S02]  /*270b0*/  SHF.R.U32.HI R26, RZ, 0x18, R30 ;  /* 0x00000018ff1a7819 */ /* 0x000fe4000001161e */
[----:B------:R-:W-:Y:S02]  /*270c0*/  PRMT R7, R7, 0x7604, R24 ;  /* 0x0000760407077816 */ /* 0x000fe40000000018 */
[----:B------:R-:W-:Y:S02]  /*270d0*/  LEA R23, R23, UR4, 0x8 ;  /* 0x0000000417177c11 */ /* 0x000fe4000f8e40ff */
[----:B------:R-:W-:-:S05]  /*270e0*/  LOP3.LUT R24, R26, 0xff, R27, 0x78, !PT ;  /* 0x000000ff1a187812 */ /* 0x000fca00078e781b */
[----:B------:R-:W-:Y:S01]  /*270f0*/  IMAD.IADD R23, R23, 0x1, R24 ;  /* 0x0000000117177824 */ /* 0x000fe200078e0218 */
[C---:B------:R-:W-:Y:S02]  /*27100*/  LOP3.LUT R24, R22.reuse, R29, RZ, 0x3c, !PT ;  /* 0x0000001d16187212 */ /* 0x040fe400078e3cff */
[----:B------:R-:W-:Y:S02]  /*27110*/  LOP3.LUT R29, R22, 0xff00, R29, 0x48, !PT ;  /* 0x0000ff00161d7812 */ /* 0x000fe400078e481d */
[----:B------:R-:W-:Y:S01]  /*27120*/  SHF.R.U32.HI R22, RZ, 0x8, R24 ;  /* 0x00000008ff167819 */ /* 0x000fe20000011618 */
[----:B------:R-:W-:Y:S03]  /*27130*/  LDS.U8 R23, [R23] ;  /* 0x0000000017177984 */ /* 0x000fe60000000000 */
[----:B------:R-:W-:Y:S02]  /*27140*/  LOP3.LUT R25, R25, R22, RZ, 0x3c, !PT ;  /* 0x0000001619197212 */ /* 0x000fe400078e3cff */
[----:B------:R-:W-:-:S02]  /*27150*/  LOP3.LUT R22, R20, R27, RZ, 0x3c, !PT ;  /* 0x0000001b14167212 */ /* 0x000fc400078e3cff */
[----:B------:R-:W-:Y:S01]  /*27160*/  LEA R13, R13, UR4, 0x8 ;  /* 0x000000040d0d7c11 */ /* 0x000fe2000f8e40ff */
[----:B------:R-:W-:Y:S01]  /*27170*/  IMAD.SHL.U32 R24, R24, 0x100, RZ ;  /* 0x0000010018187824 */ /* 0x000fe200078e00ff */
[----:B------:R-:W-:Y:S02]  /*27180*/  SHF.R.U32.HI R22, RZ, 0x8, R22 ;  /* 0x00000008ff167819 */ /* 0x000fe40000011616 */
[----:B------:R-:W-:Y:S01]  /*27190*/  LOP3.LUT R27, R20, 0xff, R27, 0x48, !PT ;  /* 0x000000ff141b7812 */ /* 0x000fe200078e481b */
[----:B------:R-:W-:Y:S01]  /*271a0*/  IMAD.IADD R13, R13, 0x1, R26 ;  /* 0x000000010d0d7824 */ /* 0x000fe200078e021a */
[----:B------:R-:W-:Y:S02]  /*271b0*/  IADD3 R26, PT, PT, R22, UR4, R29 ;  /* 0x00000004161a7c10 */ /* 0x000fe4000fffe01d */
[----:B------:R-:W-:Y:S02]  /*271c0*/  LOP3.LUT R24, R24, 0xff00, RZ, 0xc0, !PT ;  /* 0x0000ff0018187812 */ /* 0x000fe400078ec0ff */
[----:B------:R-:W-:Y:S01]  /*271d0*/  LOP3.LUT R22, R27, R22, RZ, 0x3c, !PT ;  /* 0x000000161b167212 */ /* 0x000fe200078e3cff */
[----:B------:R-:W0:Y:S01]  /*271e0*/  LDS.U8 R13, [R13] ;  /* 0x000000000d0d7984 */ /* 0x000e220000000000 */
[----:B------:R-:W-:-:S02]  /*271f0*/  LEA R25, R25, UR4, 0x8 ;  /* 0x0000000419197c11 */ /* 0x000fc4000f8e40ff */
[----:B------:R-:W-:-:S03]  /*27200*/  IADD3 R29, PT, PT, R27, UR4, R24 ;  /* 0x000000041b1d7c10 */ /* 0x000fc6000fffe018 */
[----:B------:R-:W-:Y:S02]  /*27210*/  IMAD.IADD R24, R25, 0x1, R22 ;  /* 0x0000000119187824 */ /* 0x000fe400078e0216 */
[----:B------:R1:W-:Y:S04]  /*27220*/  LDS.U8 R22, [R26] ;  /* 0x000000001a167984 */ /* 0x0003e80000000000 */
[----:B------:R-:W2:Y:S04]  /*27230*/  LDS.U8 R29, [R29] ;  /* 0x000000001d1d7984 */ /* 0x000ea80000000000 */
[----:B------:R-:W3:Y:S01]  /*27240*/  LDS.U8 R24, [R24] ;  /* 0x0000000018187984 */ /* 0x000ee20000000000 */
[----:B------:R-:W-:-:S02]  /*27250*/  LOP3.LUT R9, R9, R11, RZ, 0x3c, !PT ;  /* 0x0000000b09097212 */ /* 0x000fc400078e3cff */
[----:B------:R-:W-:Y:S02]  /*27260*/  SHF.R.U32.HI R25, RZ, 0x10, R6 ;  /* 0x00000010ff197819 */ /* 0x000fe40000011606 */
[----:B------:R-:W-:Y:S02]  /*27270*/  LOP3.LUT R20, R9, R8, R10, 0x96, !PT ;  /* 0x0000000809147212 */ /* 0x000fe400078e960a */
[----:B------:R-:W-:Y:S02]  /*27280*/  SHF.R.U32.HI R8, RZ, 0x18, R6 ;  /* 0x00000018ff087819 */ /* 0x000fe40000011606 */
[--C-:B------:R-:W-:Y:S02]  /*27290*/  SHF.R.U32.HI R10, RZ, 0x18, R20.reuse ;  /* 0x00000018ff0a7819 */ /* 0x100fe40000011614 */
[----:B------:R-:W-:Y:S02]  /*272a0*/  LOP3.LUT R11, R8, 0xff, R25, 0x78, !PT ;  /* 0x000000ff080b7812 */ /* 0x000fe400078e7819 */
[----:B------:R-:W-:-:S02]  /*272b0*/  SHF.R.U32.HI R27, RZ, 0x10, R20 ;  /* 0x00000010ff1b7819 */ /* 0x000fc40000011614 */
[----:B------:R-:W-:Y:S02]  /*272c0*/  LEA R9, R8, UR4, 0x8 ;  /* 0x0000000408097c11 */ /* 0x000fe4000f8e40ff */
[----:B------:R-:W-:Y:S02]  /*272d0*/  LEA R8, R11, UR4, 0x8 ;  /* 0x000000040b087c11 */ /* 0x000fe4000f8e40ff */
[C---:B------:R-:W-:Y:S01]  /*272e0*/  LOP3.LUT R11, R10.reuse, 0xff, R27, 0x78, !PT ;  /* 0x000000ff0a0b7812 */ /* 0x040fe200078e781b */
[----:B------:R-:W-:Y:S01]  /*272f0*/  IMAD.IADD R9, R10, 0x1, R9 ;  /* 0x000000010a097824 */ /* 0x000fe200078e0209 */
[----:B0-----:R-:W-:-:S03]  /*27300*/  LOP3.LUT R10, R13, R12, R23, 0x96, !PT ;  /* 0x0000000c0d0a7212 */ /* 0x001fc600078e9617 */
[----:B------:R-:W-:Y:S01]  /*27310*/  IMAD.IADD R8, R8, 0x1, R11 ;  /* 0x0000000108087824 */ /* 0x000fe200078e020b */
[----:B------:R-:W-:Y:S01]  /*27320*/  SHF.R.U32.HI R23, RZ, 0x8, R6 ;  /* 0x00000008ff177819 */ /* 0x000fe20000011606 */
[----:B------:R-:W-:Y:S01]  /*27330*/  LDS.U8 R9, [R9] ;  /* 0x0000000009097984 */ /* 0x000fe20000000000 */
[----:B------:R-:W-:Y:S02]  /*27340*/  LOP3.LUT R11, R13, 0xff, R12, 0x48, !PT ;  /* 0x000000ff0d0b7812 */ /* 0x000fe400078e480c */
[----:B-1----:R-:W-:Y:S01]  /*27350*/  LOP3.LUT R26, R6, 0xff00, RZ, 0xc0, !PT ;  /* 0x0000ff00061a7812 */ /* 0x002fe200078ec0ff */
[----:B------:R-:W-:Y:S01]  /*27360*/  LDS.U8 R8, [R8] ;  /* 0x0000000008087984 */ /* 0x000fe20000000000 */
[C---:B--2---:R-:W-:Y:S02]  /*27370*/  LOP3.LUT R12, R22.reuse, 0xff, R29, 0x48, !PT ;  /* 0x000000ff160c7812 */ /* 0x044fe400078e481d */
[----:B---3--:R-:W-:Y:S02]  /*27380*/  LOP3.LUT R13, R22, R29, R24, 0x96, !PT ;  /* 0x0000001d160d7212 */ /* 0x008fe400078e9618 */
[----:B------:R-:W-:Y:S01]  /*27390*/  LOP3.LUT R22, R23, 0xff00, RZ, 0xc0, !PT ;  /* 0x0000ff0017167812 */ /* 0x000fe200078ec0ff */
[----:B------:R-:W-:Y:S01]  /*273a0*/  IMAD.SHL.U32 R23, R6, 0x100, RZ ;  /* 0x0000010006177824 */ /* 0x000fe200078e00ff */
[----:B------:R-:W-:-:S04]  /*273b0*/  LOP3.LUT R29, R27, 0xff, RZ, 0xc0, !PT ;  /* 0x000000ff1b1d7812 */ /* 0x000fc800078ec0ff */
[----:B------:R-:W-:Y:S02]  /*273c0*/  IADD3 R22, PT, PT, R29, UR4, R22 ;  /* 0x000000041d167c10 */ /* 0x000fe4000fffe016 */
[----:B------:R-:W-:Y:S02]  /*273d0*/  LOP3.LUT R24, R23, 0xff00, RZ, 0xc0, !PT ;  /* 0x0000ff0017187812 */ /* 0x000fe400078ec0ff */
[C---:B------:R-:W-:Y:S02]  /*273e0*/  LOP3.LUT R29, R20.reuse, 0xff, RZ, 0xc0, !PT ;  /* 0x000000ff141d7812 */ /* 0x040fe400078ec0ff */
[----:B------:R-:W-:Y:S01]  /*273f0*/  LOP3.LUT R23, R20, 0xffff, RZ, 0xc0, !PT ;  /* 0x0000ffff14177812 */ /* 0x000fe200078ec0ff */
[----:B------:R-:W-:Y:S01]  /*27400*/  LDS.U8 R22, [R22] ;  /* 0x0000000016167984 */ /* 0x000fe20000000000 */
[----:B------:R-:W-:Y:S02]  /*27410*/  IADD3 R24, PT, PT, R29, UR4, R24 ;  /* 0x000000041d187c10 */ /* 0x000fe4000fffe018 */
[----:B------:R-:W-:-:S02]  /*27420*/  SHF.R.U32.HI R29, RZ, 0x8, R23 ;  /* 0x00000008ff1d7819 */ /* 0x000fc40000011617 */
[--C-:B------:R-:W-:Y:S02]  /*27430*/  LOP3.LUT R23, R27, 0xffff, R20.reuse, 0x78, !PT ;  /* 0x0000ffff1b177812 */ /* 0x100fe400078e7814 */
[----:B------:R-:W-:Y:S01]  /*27440*/  LOP3.LUT R28, R29, 0xff, R20, 0x78, !PT ;  /* 0x000000ff1d1c7812 */ /* 0x000fe200078e7814 */
[----:B------:R-:W-:Y:S01]  /*27450*/  LDS.U8 R24, [R24] ;  /* 0x0000000018187984 */ /* 0x000fe20000000000 */
[----:B------:R-:W-:-:S04]  /*27460*/  LOP3.LUT R20, R6, 0xffff, RZ, 0xc0, !PT ;  /* 0x0000ffff06147812 */ /* 0x000fc800078ec0ff */
[----:B------:R-:W-:-:S04]  /*27470*/  SHF.R.U32.HI R27, RZ, 0x8, R20 ;  /* 0x00000008ff1b7819 */ /* 0x000fc80000011614 */
[----:B------:R-:W-:-:S04]  /*27480*/  LOP3.LUT R27, R27, 0xff, R6, 0x78, !PT ;  /* 0x000000ff1b1b7812 */ /* 0x000fc800078e7806 */
[----:B------:R-:W-:Y:S02]  /*27490*/  LEA R27, R27, UR4, 0x8 ;  /* 0x000000041b1b7c11 */ /* 0x000fe4000f8e40ff */
[----:B------:R-:W-:-:S03]  /*274a0*/  IADD3 R26, PT, PT, R29, UR4, R26 ;  /* 0x000000041d1a7c10 */ /* 0x000fc6000fffe01a */
[----:B------:R-:W-:Y:S02]  /*274b0*/  IMAD.IADD R28, R27, 0x1, R28 ;  /* 0x000000011b1c7824 */ /* 0x000fe400078e021c */
[----:B------:R-:W0:Y:S04]  /*274c0*/  LDS.U8 R27, [R26] ;  /* 0x000000001a1b7984 */ /* 0x000e280000000000 */
[----:B------:R-:W1:Y:S01]  /*274d0*/  LDS.U8 R28, [R28] ;  /* 0x000000001c1c7984 */ /* 0x000e620000000000 */
[----:B------:R-:W-:-:S05]  /*274e0*/  LOP3.LUT R20, R25, 0xffff, R6, 0x78, !PT ;  /* 0x0000ffff19147812 */ /* 0x000fca00078e7806 */
[----:B------:R-:W-:Y:S01]  /*274f0*/  IMAD.SHL.U32 R29, R20, 0x100, RZ ;  /* 0x00000100141d7824 */ /* 0x000fe200078e00ff */
[----:B------:R-:W-:-:S04]  /*27500*/  LOP3.LUT R30, R23, 0xff, RZ, 0xc0, !PT ;  /* 0x000000ff171e7812 */ /* 0x000fc800078ec0ff */
[----:B------:R-:W-:-:S04]  /*27510*/  LOP3.LUT R29, R29, 0xff00, RZ, 0xc0, !PT ;  /* 0x0000ff001d1d7812 */ /* 0x000fc800078ec0ff */
[----:B------:R-:W-:Y:S02]  /*27520*/  IADD3 R29, PT, PT, R30, UR4, R29 ;  /* 0x000000041e1d7c10 */ /* 0x000fe4000fffe01d */
[----:B------:R-:W-:-:S04]  /*27530*/  SHF.R.U32.HI R30, RZ, 0x8, R23 ;  /* 0x00000008ff1e7819 */ /* 0x000fc80000011617 */
[----:B------:R-:W-:Y:S01]  /*27540*/  LDS.U8 R29, [R29] ;  /* 0x000000001d1d7984 */ /* 0x000fe20000000000 */
[C---:B0-----:R-:W-:Y:S02]  /*27550*/  LOP3.LUT R25, R27.reuse, 0xff, R24, 0x48, !PT ;  /* 0x000000ff1b197812 */ /* 0x041fe400078e4818 */
[----:B-1----:R-:W-:Y:S02]  /*27560*/  LOP3.LUT R6, R27, R24, R28, 0x96, !PT ;  /* 0x000000181b067212 */ /* 0x002fe400078e961c */
[----:B------:R-:W-:Y:S02]  /*27570*/  LOP3.LUT R24, R30, 0xff, R23, 0x78, !PT ;  /* 0x000000ff1e187812 */ /* 0x000fe400078e7817 */
[----:B------:R-:W-:-:S04]  /*27580*/  SHF.R.U32.HI R23, RZ, 0x8, R20 ;  /* 0x00000008ff177819 */ /* 0x000fc80000011614 */
[----:B------:R-:W-:Y:S02]  /*27590*/  LOP3.LUT R23, R23, 0xff, R20, 0x78, !PT ;  /* 0x000000ff17177812 */ /* 0x000fe400078e7814 */
[----:B------:R-:W-:Y:S02]  /*275a0*/  LOP3.LUT R27, R20, 0xff00, RZ, 0xc0, !PT ;  /* 0x0000ff00141b7812 */ /* 0x000fe400078ec0ff */
[----:B------:R-:W-:Y:S02]  /*275b0*/  LEA R23, R23, UR4, 0x8 ;  /* 0x0000000417177c11 */ /* 0x000fe4000f8e40ff */
[----:B------:R-:W-:-:S03]  /*275c0*/  IADD3 R27, PT, PT, R30, UR4, R27 ;  /* 0x000000041e1b7c10 */ /* 0x000fc6000fffe01b */
[----:B------:R-:W-:Y:S02]  /*275d0*/  IMAD.IADD R26, R23, 0x1, R24 ;  /* 0x00000001171a7824 */ /* 0x000fe400078e0218 */
[----:B------:R-:W-:Y:S04]  /*275e0*/  LDS.U8 R24, [R27] ;  /* 0x000000001b187984 */ /* 0x000fe80000000000 */
[----:B------:R-:W0:Y:S01]  /*275f0*/  LDS.U8 R26, [R26] ;  /* 0x000000001a1a7984 */ /* 0x000e220000000000 */
[----:B------:R-:W-:Y:S01]  /*27600*/  IMAD.SHL.U32 R13, R13, 0x100, RZ ;  /* 0x000001000d0d7824 */ /* 0x000fe200078e00ff */
[C---:B------:R-:W-:Y:S02]  /*27610*/  LOP3.LUT R20, R9.reuse, R22, R8, 0x96, !PT ;  /* 0x0000001609147212 */ /* 0x040fe400078e9608 */
[----:B------:R-:W-:-:S02]  /*27620*/  LOP3.LUT R23, R9, 0xff, R22, 0x48, !PT ;  /* 0x000000ff09177812 */ /* 0x000fc400078e4816 */
[----:B------:R-:W-:Y:S02]  /*27630*/  PRMT R25, R6, 0x7604, R25 ;  /* 0x0000760406197816 */ /* 0x000fe40000000019 */
[----:B------:R-:W-:Y:S02]  /*27640*/  PRMT R10, R10, 0x7604, R11 ;  /* 0x000076040a0a7816 */ /* 0x000fe4000000000b */
[----:B------:R-:W-:Y:S02]  /*27650*/  LOP3.LUT R13, R7, R13, R12, 0x1e, !PT ;  /* 0x0000000d070d7212 */ /* 0x000fe400078e1e0c */
[----:B------:R-:W-:Y:S02]  /*27660*/  PRMT R20, R20, 0x7604, R23 ;  /* 0x0000760414147816 */ /* 0x000fe40000000017 */
[----:B------:R-:W-:Y:S02]  /*27670*/  LOP3.LUT R6, R10, R7, RZ, 0x3c, !PT ;  /* 0x000000070a067212 */ /* 0x000fe400078e3cff */
[----:B------:R-:W-:-:S02]  /*27680*/  LOP3.LUT R13, R13, R10, RZ, 0x3c, !PT ;  /* 0x0000000a0d0d7212 */ /* 0x000fc400078e3cff */
[----:B------:R-:W-:-:S03]  /*27690*/  LOP3.LUT R8, R20, R25, RZ, 0x3c, !PT ;  /* 0x0000001914087212 */ /* 0x000fc600078e3cff */
[----:B------:R-:W-:Y:S01]  /*276a0*/  IMAD R6, R13, 0x10000, R6 ;  /* 0x000100000d067824 */ /* 0x000fe200078e0206 */
[C---:B0-----:R-:W-:Y:S02]  /*276b0*/  LOP3.LUT R28, R24.reuse, R29, R26, 0x96, !PT ;  /* 0x0000001d181c7212 */ /* 0x041fe400078e961a */
[----:B------:R-:W-:-:S03]  /*276c0*/  LOP3.LUT R24, R24, 0xff, R29, 0x48, !PT ;  /* 0x000000ff18187812 */ /* 0x000fc600078e481d */
[----:B------:R-:W-:-:S05]  /*276d0*/  IMAD.SHL.U32 R28, R28, 0x100, RZ ;  /* 0x000001001c1c7824 */ /* 0x000fca00078e00ff */
[----:B------:R-:W-:-:S04]  /*276e0*/  LOP3.LUT R9, R25, R28, R24, 0x1e, !PT ;  /* 0x0000001c19097212 */ /* 0x000fc800078e1e18 */
[----:B------:R-:W-:-:S05]  /*276f0*/  LOP3.LUT R9, R9, R20, RZ, 0x3c, !PT ;  /* 0x0000001409097212 */ /* 0x000fca00078e3cff */
[----:B------:R-:W-:Y:S01]  /*27700*/  IMAD R8, R9, 0x10000, R8 ;  /* 0x0001000009087824 */ /* 0x000fe200078e0208 */
[----:B------:R-:W-:Y:S02]  /*27710*/  LOP3.LUT R0, R16, R15, R0, 0x96, !PT ;  /* 0x0000000f10007212 */ /* 0x000fe400078e9600 */
[----:B------:R-:W-:Y:S02]  /*27720*/  LOP3.LUT R4, R4, R6, R21, 0x96, !PT ;  /* 0x0000000604047212 */ /* 0x000fe400078e9615 */
[----:B------:R-:W-:Y:S02]  /*27730*/  LOP3.LUT R8, R6, R21, R8, 0x96, !PT ;  /* 0x0000001506087212 */ /* 0x000fe400078e9608 */
[----:B------:R-:W-:Y:S02]  /*27740*/  LOP3.LUT R17, R19, R18, R17, 0x96, !PT ;  /* 0x0000001213117212 */ /* 0x000fe400078e9611 */
[-CC-:B------:R-:W-:Y:S02]  /*27750*/  LOP3.LUT R2, R2, R16.reuse, R15.reuse, 0x96, !PT ;  /* 0x0000001002027212 */ /* 0x180fe400078e960f */
[----:B------:R-:W-:-:S02]  /*27760*/  LOP3.LUT R4, R4, R16, R15, 0x96, !PT ;  /* 0x0000001004047212 */ /* 0x000fc400078e960f */
[----:B------:R-:W-:Y:S02]  /*27770*/  LOP3.LUT R8, R0, R5, R8, 0x96, !PT ;  /* 0x0000000500087212 */ /* 0x000fe400078e9608 */
[----:B------:R-:W-:Y:S02]  /*27780*/  LOP3.LUT R3, R17, R0, R3, 0x96, !PT ;  /* 0x0000000011037212 */ /* 0x000fe400078e9603 */
[-CC-:B------:R-:W-:Y:S02]  /*27790*/  LOP3.LUT R2, R2, R19.reuse, R18.reuse, 0x96, !PT ;  /* 0x0000001302027212 */ /* 0x180fe400078e9612 */
[----:B------:R-:W-:Y:S02]  /*277a0*/  LOP3.LUT R4, R4, R19, R18, 0x96, !PT ;  /* 0x0000001304047212 */ /* 0x000fe400078e9612 */
[----:B------:R-:W-:-:S07]  /*277b0*/  LOP3.LUT R5, R8, R17, RZ, 0x3c, !PT ;  /* 0x0000001108057212 */ /* 0x000fce00078e3cff */
.L_x_68:
[----:B------:R-:W-:Y:S05]  /*277c0*/  BSYNC.RECONVERGENT B0 ;  /* 0x0000000000007941 */ /* 0x000fea0003800200 */
.L_x_67:
[----:B------:R-:W-:-:S13]  /*277d0*/  LOP3.LUT P0, RZ, R14, UR6, RZ, 0xfc, !PT ;  /* 0x000000060eff7c12 */ /* 0x000fda000f80fcff */
[----:B------:R-:W-:Y:S05]  /*277e0*/  @P0 EXIT ;  /* 0x000000000000094d */ /* 0x000fea0003800000 */
[----:B------:R-:W0:Y:S02]  /*277f0*/  LDC.64 R6, c[0x0][0x390] ;  /* 0x0000e400ff067b82 */ /* 0x000e240000000a00 */
[----:B0-----:R-:W-:Y:S04]  /*27800*/  STG.E.64 desc[UR8][R6.64], R2 ;  /* 0x0000000206007986 */ /* 0x001fe8000c101b08 */
[----:B------:R-:W-:Y:S01]  /*27810*/  STG.E.64 desc[UR8][R6.64+0x8], R4 ;  /* 0x0000080406007986 */ /* 0x000fe2000c101b08 */
[----:B------:R-:W-:Y:S05]  /*27820*/  EXIT ;  /* 0x000000000000794d */ /* 0x000fea0003800000 */
        .weak           $__internal_0_$__cuda_sm20_div_u16
        .type           $__internal_0_$__cuda_sm20_div_u16,@function
        .size           $__internal_0_$__cuda_sm20_div_u16,(.L_x_71 - $__internal_0_$__cuda_sm20_div_u16)
$__internal_0_$__cuda_sm20_div_u16:
[----:B------:R-:W0:Y:S01]  /*27830*/  I2F.U16 R6, R5 ;  /* 0x0000000500067306 */ /* 0x000e220000101000 */
[----:B------:R-:W-:Y:S01]  /*27840*/  IMAD.MOV.U32 R7, RZ, RZ, 0x4b800000 ;  /* 0x4b800000ff077424 */ /* 0x000fe200078e00ff */
[----:B------:R-:W-:Y:S02]  /*27850*/  I2FP.F32.U32.RZ R2, R2 ;  /* 0x0000000200027245 */ /* 0x000fe4000020d000 */
[C---:B0-----:R-:W-:Y:S02]  /*27860*/  FSETP.GEU.AND P1, PT, |R6|.reuse, 1.175494350822287508e-38, PT ;  /* 0x008000000600780b */ /* 0x041fe40003f2e200 */
[----:B------:R-:W-:Y:S02]  /*27870*/  FSETP.GT.AND P0, PT, |R6|, 8.50705917302346158658e+37, PT ;  /* 0x7e8000000600780b */ /* 0x000fe40003f04200 */
[----:B------:R-:W-:-:S04]  /*27880*/  FSEL R7, R7, 1, !P1 ;  /* 0x3f80000007077808 */ /* 0x000fc80004800000 */
[----:B------:R-:W-:Y:S02]  /*27890*/  FSEL R7, R7, 0.25, !P0 ;  /* 0x3e80000007077808 */ /* 0x000fe40004000000 */
[----:B------:R-:W-:-:S03]  /*278a0*/  ISETP.NE.U32.AND P0, PT, R5, RZ, PT ;  /* 0x000000ff0500720c */ /* 0x000fc60003f05070 */
[----:B------:R-:W-:Y:S01]  /*278b0*/  FMUL R8, R6, R7 ;  /* 0x0000000706087220 */ /* 0x000fe20000400000 */
[----:B------:R-:W-:-:S05]  /*278c0*/  IMAD.MOV.U32 R6, RZ, RZ, R9 ;  /* 0x000000ffff067224 */ /* 0x000fca00078e0009 */
[----:B------:R-:W0:Y:S02]  /*278d0*/  MUFU.RCP R8, R8 ;  /* 0x0000000800087308 */ /* 0x000e240000001000 */
[----:B0-----:R-:W-:-:S04]  /*278e0*/  FMUL R7, R7, R8 ;  /* 0x0000000807077220 */ /* 0x001fc80000400000 */
[----:B------:R-:W-:-:S04]  /*278f0*/  VIADD R7, R7, 0x2 ;  /* 0x0000000207077836 */ /* 0x000fc80000000000 */
[----:B------:R-:W-:Y:S01]  /*27900*/  FMUL.RZ R2, R2, R7 ;  /* 0x0000000702027220 */ /* 0x000fe2000040c000 */
[----:B------:R-:W-:-:S05]  /*27910*/  IMAD.MOV.U32 R7, RZ, RZ, 0x0 ;  /* 0x00000000ff077424 */ /* 0x000fca00078e00ff */
[----:B------:R-:W0:Y:S02]  /*27920*/  F2I.U32.TRUNC.NTZ R2, R2 ;  /* 0x0000000200027305 */ /* 0x000e24000020f000 */
[----:B0-----:R-:W-:Y:S01]  /*27930*/  LOP3.LUT R5, R2, 0xffff, RZ, 0xc0, !PT ;  /* 0x0000ffff02057812 */ /* 0x001fe200078ec0ff */
[----:B------:R-:W-:Y:S01]  /*27940*/  @!P0 IMAD.MOV.U32 R5, RZ, RZ, -0x1 ;  /* 0xffffffffff058424 */ /* 0x000fe200078e00ff */
[----:B------:R-:W-:Y:S06]  /*27950*/  RET.REL.NODEC R6 `(_Z18kernel_gf128_towerPK7uint128S1_PS_i) ;  /* 0xfffffd8406a87950 */ /* 0x000fec0003c3ffff */
.L_x_69:
        /* <DEDUP_REMOVED lines=10> */
.L_x_71:


//--------------------- .text._Z19kernel_xor_baselinePK7uint128S1_PS_i --------------------------
	.section	.text._Z19kernel_xor_baselinePK7uint128S1_PS_i,"ax",@progbits
	.align	128
        .global         _Z19kernel_xor_baselinePK7uint128S1_PS_i
        .type           _Z19kernel_xor_baselinePK7uint128S1_PS_i,@function
        .size           _Z19kernel_xor_baselinePK7uint128S1_PS_i,(.L_x_74 - _Z19kernel_xor_baselinePK7uint128S1_PS_i)
        .other          _Z19kernel_xor_baselinePK7uint128S1_PS_i,@"STO_CUDA_ENTRY STV_DEFAULT"
_Z19kernel_xor_baselinePK7uint128S1_PS_i:
.text._Z19kernel_xor_baselinePK7uint128S1_PS_i:
[----:B------:R-:W-:Y:S01]  /*0000*/  LDC R1, c[0x0][0x37c] ;  /* 0x0000df00ff017b82 */ /* 0x000fe20000000800 */
[----:B------:R-:W0:Y:S07]  /*0010*/  S2R R0, SR_TID.X ;  /* 0x0000000000007919 */ /* 0x000e2e0000002100 */
[----:B------:R-:W0:Y:S01]  /*0020*/  S2UR UR4, SR_CTAID.X ;  /* 0x00000000000479c3 */ /* 0x000e220000002500 */
[----:B------:R-:W1:Y:S07]  /*0030*/  LDCU UR5, c[0x0][0x398] ;  /* 0x00007300ff0577ac */ /* 0x000e6e0008000800 */
[----:B------:R-:W0:Y:S02]  /*0040*/  LDC R15, c[0x0][0x360] ;  /* 0x0000d800ff0f7b82 */ /* 0x000e240000000800 */
[----:B0-----:R-:W-:-:S05]  /*0050*/  IMAD R15, R15, UR4, R0 ;  /* 0x000000040f0f7c24 */ /* 0x001fca000f8e0200 */
[----:B-1----:R-:W-:-:S13]  /*0060*/  ISETP.GE.AND P0, PT, R15, UR5, PT ;  /* 0x000000050f007c0c */ /* 0x002fda000bf06270 */
[----:B------:R-:W-:Y:S05]  /*0070*/  @P0 EXIT ;  /* 0x000000000000094d */ /* 0x000fea0003800000 */
[----:B------:R-:W0:Y:S01]  /*0080*/  LDC.64 R2, c[0x0][0x380] ;  /* 0x0000e000ff027b82 */ /* 0x000e220000000a00 */
[----:B------:R-:W1:Y:S07]  /*0090*/  LDCU.64 UR4, c[0x0][0x358] ;  /* 0x00006b00ff0477ac */ /* 0x000e6e0008000a00 */
[----:B------:R-:W2:Y:S01]  /*00a0*/  LDC.64 R8, c[0x0][0x388] ;  /* 0x0000e200ff087b82 */ /* 0x000ea20000000a00 */
[----:B0-----:R-:W-:-:S05]  /*00b0*/  IMAD.WIDE R2, R15, 0x10, R2 ;  /* 0x000000100f027825 */ /* 0x001fca00078e0202 */
[----:B-1----:R-:W3:Y:S01]  /*00c0*/  LDG.E.64.CONSTANT R4, desc[UR4][R2.64] ;  /* 0x0000000402047981 */ /* 0x002ee2000c1e9b00 */
[----:B--2---:R-:W-:-:S03]  /*00d0*/  IMAD.WIDE R8, R15, 0x10, R8 ;  /* 0x000000100f087825 */ /* 0x004fc600078e0208 */
[----:B------:R-:W2:Y:S04]  /*00e0*/  LDG.E.64.CONSTANT R6, desc[UR4][R2.64+0x8] ;  /* 0x0000080402067981 */ /* 0x000ea8000c1e9b00 */
[----:B------:R-:W3:Y:S04]  /*00f0*/  LDG.E.64.CONSTANT R10, desc[UR4][R8.64] ;  /* 0x00000004080a7981 */ /* 0x000ee8000c1e9b00 */
[----:B------:R-:W2:Y:S01]  /*0100*/  LDG.E.64.CONSTANT R12, desc[UR4][R8.64+0x8] ;  /* 0x00000804080c7981 */ /* 0x000ea2000c1e9b00 */
[----:B------:R-:W-:-:S13]  /*0110*/  ISETP.NE.AND P1, PT, R15, RZ, PT ;  /* 0x000000ff0f00720c */ /* 0x000fda0003f25270 */
[----:B------:R-:W0:Y:S01]  /*0120*/  @!P1 LDC.64 R14, c[0x0][0x390] ;  /* 0x0000e400ff0e9b82 */ /* 0x000e220000000a00 */
[----:B---3--:R-:W-:Y:S02]  /*0130*/  LOP3.LUT R4, R10, R4, RZ, 0x3c, !PT ;  /* 0x000000040a047212 */ /* 0x008fe400078e3cff */
[----:B------:R-:W-:Y:S02]  /*0140*/  LOP3.LUT R5, R11, R5, RZ, 0x3c, !PT ;  /* 0x000000050b057212 */ /* 0x000fe400078e3cff */
[----:B------:R-:W-:-:S04]  /*0150*/  ISETP.NE.U32.AND P0, PT, R4, -0x21524111, PT ;  /* 0xdeadbeef0400780c */ /* 0x000fc80003f05070 */
[----:B------:R-:W-:Y:S02]  /*0160*/  ISETP.NE.AND.EX P0, PT, R5, RZ, PT, P0 ;  /* 0x000000ff0500720c */ /* 0x000fe40003f05300 */
[----:B--2---:R-:W-:Y:S02]  /*0170*/  LOP3.LUT R6, R12, R6, RZ, 0x3c, !PT ;  /* 0x000000060c067212 */ /* 0x004fe400078e3cff */
[----:B------:R-:W-:Y:S01]  /*0180*/  LOP3.LUT R7, R13, R7, RZ, 0x3c, !PT ;  /* 0x000000070d077212 */ /* 0x000fe200078e3cff */
[----:B0-----:R0:W-:Y:S04]  /*0190*/  @!P1 STG.E.64 desc[UR4][R14.64], R4 ;  /* 0x000000040e009986 */ /* 0x0011e8000c101b04 */
[----:B------:R0:W-:Y:S04]  /*01a0*/  @!P1 STG.E.64 desc[UR4][R14.64+0x8], R6 ;  /* 0x000008060e009986 */ /* 0x0001e8000c101b04 */
[----:B------:R-:W-:Y:S05]  /*01b0*/  @P0 EXIT ;  /* 0x000000000000094d */ /* 0x000fea0003800000 */
[----:B0-----:R-:W0:Y:S01]  /*01c0*/  LDC.64 R4, c[0x0][0x390] ;  /* 0x0000e400ff047b82 */ /* 0x001e220000000a00 */
[----:B------:R-:W-:Y:S02]  /*01d0*/  IMAD.MOV.U32 R2, RZ, RZ, -0x21524111 ;  /* 0xdeadbeefff027424 */ /* 0x000fe400078e00ff */
[----:B------:R-:W-:-:S05]  /*01e0*/  IMAD.MOV.U32 R3, RZ, RZ, 0x0 ;  /* 0x00000000ff037424 */ /* 0x000fca00078e00ff */
[----:B0-----:R-:W-:Y:S01]  /*01f0*/  STG.E.64 desc[UR4][R4.64+0x8], R2 ;  /* 0x0000080204007986 */ /* 0x001fe2000c101b04 */
[----:B------:R-:W-:Y:S05]  /*0200*/  EXIT ;  /* 0x000000000000794d */ /* 0x000fea0003800000 */
.L_x_70:
        /* <DEDUP_REMOVED lines=15> */
.L_x_74:


//--------------------- .nv.shared._Z20kernel_gf128_radix16PK7uint128S1_PS_i --------------------------
	.section	.nv.shared._Z20kernel_gf128_radix16PK7uint128S1_PS_i,"aw",@nobits
	.sectionflags	@""
	.align	16
	.zero		1024


//--------------------- .nv.shared.reserved.0     --------------------------
	.section	.nv.shared.reserved.0,"aw",@nobits
	.weak		__nv_reservedSMEM_offset_0_alias
	.size		__nv_reservedSMEM_offset_0_alias, 0, 64
	.other		__nv_reservedSMEM_offset_0_alias,@"STO_CUDA_RESERVED_SHARED STV_DEFAULT"
__nv_reservedSMEM_offset_0_alias:
	.zero		0
	.zero		64


//--------------------- .nv.shared._Z18kernel_gf128_towerPK7uint128S1_PS_i --------------------------
	.section	.nv.shared._Z18kernel_gf128_towerPK7uint128S1_PS_i,"aw",@nobits
	.sectionflags	@""
	.align	16
	.zero		1024


//--------------------- .nv.shared._Z19kernel_xor_baselinePK7uint128S1_PS_i --------------------------
	.section	.nv.shared._Z19kernel_xor_baselinePK7uint128S1_PS_i,"aw",@nobits
	.sectionflags	@""
	.align	16
	.zero		1024


//--------------------- .nv.constant0._Z20kernel_gf128_radix16PK7uint128S1_PS_i --------------------------
	.section	.nv.constant0._Z20kernel_gf128_radix16PK7uint128S1_PS_i,"a",@progbits
	.sectionflags	@""
	.align	4
.nv.constant0._Z20kernel_gf128_radix16PK7uint128S1_PS_i:
	.zero		924


//--------------------- .nv.constant0._Z18kernel_gf128_towerPK7uint128S1_PS_i --------------------------
	.section	.nv.constant0._Z18kernel_gf128_towerPK7uint128S1_PS_i,"a",@progbits
	.sectionflags	@""
	.align	4
.nv.constant0._Z18kernel_gf128_towerPK7uint128S1_PS_i:
	.zero		924


//--------------------- .nv.constant0._Z19kernel_xor_baselinePK7uint128S1_PS_i --------------------------
	.section	.nv.constant0._Z19kernel_xor_baselinePK7uint128S1_PS_i,"a",@progbits
	.sectionflags	@""
	.align	4
.nv.constant0._Z19kernel_xor_baselinePK7uint128S1_PS_i:
	.zero		924


//--------------------- SYMBOLS --------------------------

	.type		.nv.reservedSmem.offset0,@object
	.size		.nv.reservedSmem.offset0,0x4
	.type		.nv.reservedSmem.cap,@object
	.size		.nv.reservedSmem.cap,0x4
